	.target	sm_103a

	.elftype	@"ET_EXEC"


//--------------------- .note.nv.tkinfo           --------------------------
	.section	.note.nv.tkinfo,"",@"SHT_NOTE"
	.sectionflags	@"SHF_NOTE_NV_TKINFO"
	.tkinfo
        /*0018*/ 	.word	0x00000002
        /*0030*/ 	.string	""
        /*0030*/ 	.string	"ptxas"
        /*0030*/ 	.string	"Cuda compilation tools, release 13.0, V13.0.88"
        /*0030*/ 	.string	"Build cuda_13.0.r13.0/compiler.36424714_0"
        /*0030*/ 	.string	"-arch sm_103a -m 64 "



//--------------------- .note.nv.cuinfo           --------------------------
	.section	.note.nv.cuinfo,"",@"SHT_NOTE"
	.sectionflags	@"SHF_NOTE_NV_CUINFO"
        /*0018*/ 	.short	0x0002
        /*001a*/ 	.short	0x0067
        /*001c*/ 	.short	0x0082
	.zero		2


//--------------------- .nv.info                  --------------------------
	.section	.nv.info,"",@"SHT_CUDA_INFO"
	.align	4


	//----- nvinfo : EIATTR_REGCOUNT
	.align		4
        /*0000*/ 	.byte	0x04, 0x2f
        /*0002*/ 	.short	(.L_20 - .L_19)
	.align		4
.L_19:
        /*0004*/ 	.word	index@(_ZN17fastertransformer9transposeIfEEvPKT_PS1_iiiiPKfi)
        /*0008*/ 	.word	0x00000014


	//----- nvinfo : EIATTR_FRAME_SIZE
	.align		4
.L_20:
        /*000c*/ 	.byte	0x04, 0x11
        /*000e*/ 	.short	(.L_22 - .L_21)
	.align		4
.L_21:
        /*0010*/ 	.word	index@(_ZN17fastertransformer9transposeIfEEvPKT_PS1_iiiiPKfi)
        /*0014*/ 	.word	0x00000000


	//----- nvinfo : EIATTR_REGCOUNT
	.align		4
.L_22:
        /*0018*/ 	.byte	0x04, 0x2f
        /*001a*/ 	.short	(.L_24 - .L_23)
	.align		4
.L_23:
        /*001c*/ 	.word	index@(_ZN17fastertransformer12transpose_4dI6__halfEEvPT_S3_iiiiii)
        /*0020*/ 	.word	0x0000001c


	//----- nvinfo : EIATTR_FRAME_SIZE
	.align		4
.L_24:
        /*0024*/ 	.byte	0x04, 0x11
        /*0026*/ 	.short	(.L_26 - .L_25)
	.align		4
.L_25:
        /*0028*/ 	.word	index@(_ZN17fastertransformer12transpose_4dI6__halfEEvPT_S3_iiiiii)
        /*002c*/ 	.word	0x00000000


	//----- nvinfo : EIATTR_REGCOUNT
	.align		4
.L_26:
        /*0030*/ 	.byte	0x04, 0x2f
        /*0032*/ 	.short	(.L_28 - .L_27)
	.align		4
.L_27:
        /*0034*/ 	.word	index@(_ZN17fastertransformer22add_head3Size_QKV_biasI6float2EEvPKT_S4_PS2_S5_S5_iiiii)
        /*0038*/ 	.word	0x00000014


	//----- nvinfo : EIATTR_FRAME_SIZE
	.align		4
.L_28:
        /*003c*/ 	.byte	0x04, 0x11
        /*003e*/ 	.short	(.L_30 - .L_29)
	.align		4
.L_29:
        /*0040*/ 	.word	index@(_ZN17fastertransformer22add_head3Size_QKV_biasI6float2EEvPKT_S4_PS2_S5_S5_iiiii)
        /*0044*/ 	.word	0x00000000


	//----- nvinfo : EIATTR_REGCOUNT
	.align		4
.L_30:
        /*0048*/ 	.byte	0x04, 0x2f
        /*004a*/ 	.short	(.L_32 - .L_31)
	.align		4
.L_31:
        /*004c*/ 	.word	index@(_ZN17fastertransformer22add_head3Size_QKV_biasI7__half2EEvPKT_S4_PS2_S5_S5_iiiii)
        /*0050*/ 	.word	0x00000014


	//----- nvinfo : EIATTR_FRAME_SIZE
	.align		4
.L_32:
        /*0054*/ 	.byte	0x04, 0x11
        /*0056*/ 	.short	(.L_34 - .L_33)
	.align		4
.L_33:
        /*0058*/ 	.word	index@(_ZN17fastertransformer22add_head3Size_QKV_biasI7__half2EEvPKT_S4_PS2_S5_S5_iiiii)
        /*005c*/ 	.word	0x00000000


	//----- nvinfo : EIATTR_REGCOUNT
	.align		4
.L_34:
        /*0060*/ 	.byte	0x04, 0x2f
        /*0062*/ 	.short	(.L_36 - .L_35)
	.align		4
.L_35:
        /*0064*/ 	.word	index@(_ZN17fastertransformer22addQKVBiasIA3TransposeIfEEvPT_S2_S2_PKS1_S4_S4_S4_S4_S4_PKiS4_S4_iiii)
        /*0068*/ 	.word	0x00000028


	//----- nvinfo : EIATTR_FRAME_SIZE
	.align		4
.L_36:
        /*006c*/ 	.byte	0x04, 0x11
        /*006e*/ 	.short	(.L_38 - .L_37)
	.align		4
.L_37:
        /*0070*/ 	.word	index@(_ZN17fastertransformer22addQKVBiasIA3TransposeIfEEvPT_S2_S2_PKS1_S4_S4_S4_S4_S4_PKiS4_S4_iiii)
        /*0074*/ 	.word	0x00000000


	//----- nvinfo : EIATTR_REGCOUNT
	.align		4
.L_38:
        /*0078*/ 	.byte	0x04, 0x2f
        /*007a*/ 	.short	(.L_40 - .L_39)
	.align		4
.L_39:
        /*007c*/ 	.word	index@(_ZN17fastertransformer15QKVIA3TransposeIfEEvPT_S2_S2_PKS1_S4_S4_PKiS4_S4_iiii)
        /*0080*/ 	.word	0x00000020


	//----- nvinfo : EIATTR_FRAME_SIZE
	.align		4
.L_40:
        /*0084*/ 	.byte	0x04, 0x11
        /*0086*/ 	.short	(.L_42 - .L_41)
	.align		4
.L_41:
        /*0088*/ 	.word	index@(_ZN17fastertransformer15QKVIA3TransposeIfEEvPT_S2_S2_PKS1_S4_S4_PKiS4_S4_iiii)
        /*008c*/ 	.word	0x00000000


	//----- nvinfo : EIATTR_REGCOUNT
	.align		4
.L_42:
        /*0090*/ 	.byte	0x04, 0x2f
        /*0092*/ 	.short	(.L_44 - .L_43)
	.align		4
.L_43:
        /*0094*/ 	.word	index@(_ZN17fastertransformer22addQKVBiasIA3TransposeI7__half2EEvPT_S3_S3_PKS2_S5_S5_S5_S5_S5_PKiS5_S5_iiii)
        /*0098*/ 	.word	0x00000020


	//----- nvinfo : EIATTR_FRAME_SIZE
	.align		4
.L_44:
        /*009c*/ 	.byte	0x04, 0x11
        /*009e*/ 	.short	(.L_46 - .L_45)
	.align		4
.L_45:
        /*00a0*/ 	.word	index@(_ZN17fastertransformer22addQKVBiasIA3TransposeI7__half2EEvPT_S3_S3_PKS2_S5_S5_S5_S5_S5_PKiS5_S5_iiii)
        /*00a4*/ 	.word	0x00000000


	//----- nvinfo : EIATTR_REGCOUNT
	.align		4
.L_46:
        /*00a8*/ 	.byte	0x04, 0x2f
        /*00aa*/ 	.short	(.L_48 - .L_47)
	.align		4
.L_47:
        /*00ac*/ 	.word	index@(_ZN17fastertransformer15QKVIA3TransposeI7__half2EEvPT_S3_S3_PKS2_S5_S5_PKiS5_S5_iiii)
        /*00b0*/ 	.word	0x00000028


	//----- nvinfo : EIATTR_FRAME_SIZE
	.align		4
.L_48:
        /*00b4*/ 	.byte	0x04, 0x11
        /*00b6*/ 	.short	(.L_50 - .L_49)
	.align		4
.L_49:
        /*00b8*/ 	.word	index@(_ZN17fastertransformer15QKVIA3TransposeI7__half2EEvPT_S3_S3_PKS2_S5_S5_PKiS5_S5_iiii)
        /*00bc*/ 	.word	0x00000000


	//----- nvinfo : EIATTR_REGCOUNT
	.align		4
.L_50:
        /*00c0*/ 	.byte	0x04, 0x2f
        /*00c2*/ 	.short	(.L_52 - .L_51)
	.align		4
.L_51:
        /*00c4*/ 	.word	index@(_ZN17fastertransformer22addQKVBiasIA3TransposeI6__halfEEvPT_S3_S3_PKS2_S5_S5_S5_S5_S5_PKiS5_S5_iiii)
        /*00c8*/ 	.word	0x00000020


	//----- nvinfo : EIATTR_FRAME_SIZE
	.align		4
.L_52:
        /*00cc*/ 	.byte	0x04, 0x11
        /*00ce*/ 	.short	(.L_54 - .L_53)
	.align		4
.L_53:
        /*00d0*/ 	.word	index@(_ZN17fastertransformer22addQKVBiasIA3TransposeI6__halfEEvPT_S3_S3_PKS2_S5_S5_S5_S5_S5_PKiS5_S5_iiii)
        /*00d4*/ 	.word	0x00000000


	//----- nvinfo : EIATTR_REGCOUNT
	.align		4
.L_54:
        /*00d8*/ 	.byte	0x04, 0x2f
        /*00da*/ 	.short	(.L_56 - .L_55)
	.align		4
.L_55:
        /*00dc*/ 	.word	index@(_ZN17fastertransformer15QKVIA3TransposeI6__halfEEvPT_S3_S3_PKS2_S5_S5_PKiS5_S5_iiii)
        /*00e0*/ 	.word	0x00000028


	//----- nvinfo : EIATTR_FRAME_SIZE
	.align		4
.L_56:
        /*00e4*/ 	.byte	0x04, 0x11
        /*00e6*/ 	.short	(.L_58 - .L_57)
	.align		4
.L_57:
        /*00e8*/ 	.word	index@(_ZN17fastertransformer15QKVIA3TransposeI6__halfEEvPT_S3_S3_PKS2_S5_S5_PKiS5_S5_iiii)
        /*00ec*/ 	.word	0x00000000


	//----- nvinfo : EIATTR_REGCOUNT
	.align		4
.L_58:
        /*00f0*/ 	.byte	0x04, 0x2f
        /*00f2*/ 	.short	(.L_60 - .L_59)
	.align		4
.L_59:
        /*00f4*/ 	.word	index@(_ZN17fastertransformer20softmax_kernel_h2_v2I6__halfLi4ELi4EEEvPT_PKS2_S5_S5_iiiiS2_)
        /*00f8*/ 	.word	0x00000046


	//----- nvinfo : EIATTR_FRAME_SIZE
	.align		4
.L_60:
        /*00fc*/ 	.byte	0x04, 0x11
        /*00fe*/ 	.short	(.L_62 - .L_61)
	.align		4
.L_61:
        /*0100*/ 	.word	index@(_ZN17fastertransformer20softmax_kernel_h2_v2I6__halfLi4ELi4EEEvPT_PKS2_S5_S5_iiiiS2_)
        /*0104*/ 	.word	0x00000000


	//----- nvinfo : EIATTR_REGCOUNT
	.align		4
.L_62:
        /*0108*/ 	.byte	0x04, 0x2f
        /*010a*/ 	.short	(.L_64 - .L_63)
	.align		4
.L_63:
        /*010c*/ 	.word	index@(_ZN17fastertransformer17softmax_kernel_h2I6__halfLi4EEEvPT_PKS2_S5_S5_iiiiS2_)
        /*0110*/ 	.word	0x00000026


	//----- nvinfo : EIATTR_FRAME_SIZE
	.align		4
.L_64:
        /*0114*/ 	.byte	0x04, 0x11
        /*0116*/ 	.short	(.L_66 - .L_65)
	.align		4
.L_65:
        /*0118*/ 	.word	index@(_ZN17fastertransformer17softmax_kernel_h2I6__halfLi4EEEvPT_PKS2_S5_S5_iiiiS2_)
        /*011c*/ 	.word	0x00000000


	//----- nvinfo : EIATTR_REGCOUNT
	.align		4
.L_66:
        /*0120*/ 	.byte	0x04, 0x2f
        /*0122*/ 	.short	(.L_68 - .L_67)
	.align		4
.L_67:
        /*0124*/ 	.word	index@(_ZN17fastertransformer14softmax_kernelIffLi4EEEvPT_PKT0_PKS1_S7_iiiif)
        /*0128*/ 	.word	0x0000002c


	//----- nvinfo : EIATTR_FRAME_SIZE
	.align		4
.L_68:
        /*012c*/ 	.byte	0x04, 0x11
        /*012e*/ 	.short	(.L_70 - .L_69)
	.align		4
.L_69:
        /*0130*/ 	.word	index@($__internal_8_$__cuda_sm20_div_u64)
        /*0134*/ 	.word	0x00000010


	//----- nvinfo : EIATTR_FRAME_SIZE
	.align		4
.L_70:
        /*0138*/ 	.byte	0x04, 0x11
        /*013a*/ 	.short	(.L_72 - .L_71)
	.align		4
.L_71:
        /*013c*/ 	.word	index@(_ZN17fastertransformer14softmax_kernelIffLi4EEEvPT_PKT0_PKS1_S7_iiiif)
        /*0140*/ 	.word	0x00000010


	//----- nvinfo : EIATTR_REGCOUNT
	.align		4
.L_72:
        /*0144*/ 	.byte	0x04, 0x2f
        /*0146*/ 	.short	(.L_74 - .L_73)
	.align		4
.L_73:
        /*0148*/ 	.word	index@(_ZN17fastertransformer20softmax_kernel_h2_v2I6__halfLi2ELi4EEEvPT_PKS2_S5_S5_iiiiS2_)
        /*014c*/ 	.word	0x00000038


	//----- nvinfo : EIATTR_FRAME_SIZE
	.align		4
.L_74:
        /*0150*/ 	.byte	0x04, 0x11
        /*0152*/ 	.short	(.L_76 - .L_75)
	.align		4
.L_75:
        /*0154*/ 	.word	index@(_ZN17fastertransformer20softmax_kernel_h2_v2I6__halfLi2ELi4EEEvPT_PKS2_S5_S5_iiiiS2_)
        /*0158*/ 	.word	0x00000000


	//----- nvinfo : EIATTR_REGCOUNT
	.align		4
.L_76:
        /*015c*/ 	.byte	0x04, 0x2f
        /*015e*/ 	.short	(.L_78 - .L_77)
	.align		4
.L_77:
        /*0160*/ 	.word	index@(_ZN17fastertransformer17softmax_kernel_h2I6__halfLi2EEEvPT_PKS2_S5_S5_iiiiS2_)
        /*0164*/ 	.word	0x0000001d


	//----- nvinfo : EIATTR_FRAME_SIZE
	.align		4
.L_78:
        /*0168*/ 	.byte	0x04, 0x11
        /*016a*/ 	.short	(.L_80 - .L_79)
	.align		4
.L_79:
        /*016c*/ 	.word	index@(_ZN17fastertransformer17softmax_kernel_h2I6__halfLi2EEEvPT_PKS2_S5_S5_iiiiS2_)
        /*0170*/ 	.word	0x00000000


	//----- nvinfo : EIATTR_REGCOUNT
	.align		4
.L_80:
        /*0174*/ 	.byte	0x04, 0x2f
        /*0176*/ 	.short	(.L_82 - .L_81)
	.align		4
.L_81:
        /*0178*/ 	.word	index@(_ZN17fastertransformer14softmax_kernelIffLi2EEEvPT_PKT0_PKS1_S7_iiiif)
        /*017c*/ 	.word	0x00000028


	//----- nvinfo : EIATTR_FRAME_SIZE
	.align		4
.L_82:
        /*0180*/ 	.byte	0x04, 0x11
        /*0182*/ 	.short	(.L_84 - .L_83)
	.align		4
.L_83:
        /*0184*/ 	.word	index@($__internal_7_$__cuda_sm20_div_u64)
        /*0188*/ 	.word	0x00000008


	//----- nvinfo : EIATTR_FRAME_SIZE
	.align		4
.L_84:
        /*018c*/ 	.byte	0x04, 0x11
        /*018e*/ 	.short	(.L_86 - .L_85)
	.align		4
.L_85:
        /*0190*/ 	.word	index@(_ZN17fastertransformer14softmax_kernelIffLi2EEEvPT_PKT0_PKS1_S7_iiiif)
        /*0194*/ 	.word	0x00000008


	//----- nvinfo : EIATTR_REGCOUNT
	.align		4
.L_86:
        /*0198*/ 	.byte	0x04, 0x2f
        /*019a*/ 	.short	(.L_88 - .L_87)
	.align		4
.L_87:
        /*019c*/ 	.word	index@(_ZN17fastertransformer20softmax_kernel_h2_v2I6__halfLi1ELi4EEEvPT_PKS2_S5_S5_iiiiS2_)
        /*01a0*/ 	.word	0x00000030


	//----- nvinfo : EIATTR_FRAME_SIZE
	.align		4
.L_88:
        /*01a4*/ 	.byte	0x04, 0x11
        /*01a6*/ 	.short	(.L_90 - .L_89)
	.align		4
.L_89:
        /*01a8*/ 	.word	index@(_ZN17fastertransformer20softmax_kernel_h2_v2I6__halfLi1ELi4EEEvPT_PKS2_S5_S5_iiiiS2_)
        /*01ac*/ 	.word	0x00000000


	//----- nvinfo : EIATTR_REGCOUNT
	.align		4
.L_90:
        /*01b0*/ 	.byte	0x04, 0x2f
        /*01b2*/ 	.short	(.L_92 - .L_91)
	.align		4
.L_91:
        /*01b4*/ 	.word	index@(_ZN17fastertransformer17softmax_kernel_h2I6__halfLi1EEEvPT_PKS2_S5_S5_iiiiS2_)
        /*01b8*/ 	.word	0x0000001d


	//----- nvinfo : EIATTR_FRAME_SIZE
	.align		4
.L_92:
        /*01bc*/ 	.byte	0x04, 0x11
        /*01be*/ 	.short	(.L_94 - .L_93)
	.align		4
.L_93:
        /*01c0*/ 	.word	index@(_ZN17fastertransformer17softmax_kernel_h2I6__halfLi1EEEvPT_PKS2_S5_S5_iiiiS2_)
        /*01c4*/ 	.word	0x00000000


	//----- nvinfo : EIATTR_REGCOUNT
	.align		4
.L_94:
        /*01c8*/ 	.byte	0x04, 0x2f
        /*01ca*/ 	.short	(.L_96 - .L_95)
	.align		4
.L_95:
        /*01cc*/ 	.word	index@(_ZN17fastertransformer14softmax_kernelIffLi1EEEvPT_PKT0_PKS1_S7_iiiif)
        /*01d0*/ 	.word	0x00000028


	//----- nvinfo : EIATTR_FRAME_SIZE
	.align		4
.L_96:
        /*01d4*/ 	.byte	0x04, 0x11
        /*01d6*/ 	.short	(.L_98 - .L_97)
	.align		4
.L_97:
        /*01d8*/ 	.word	index@($__internal_6_$__cuda_sm20_div_u64)
        /*01dc*/ 	.word	0x00000000


	//----- nvinfo : EIATTR_FRAME_SIZE
	.align		4
.L_98:
        /*01e0*/ 	.byte	0x04, 0x11
        /*01e2*/ 	.short	(.L_100 - .L_99)
	.align		4
.L_99:
        /*01e4*/ 	.word	index@(_ZN17fastertransformer14softmax_kernelIffLi1EEEvPT_PKT0_PKS1_S7_iiiif)
        /*01e8*/ 	.word	0x00000000


	//----- nvinfo : EIATTR_REGCOUNT
	.align		4
.L_100:
        /*01ec*/ 	.byte	0x04, 0x2f
        /*01ee*/ 	.short	(.L_102 - .L_101)
	.align		4
.L_101:
        /*01f0*/ 	.word	index@(_ZN17fastertransformer14softmax_kernelI6__halffLi4EEEvPT_PKT0_PKS2_S8_iiiif)
        /*01f4*/ 	.word	0x00000028


	//----- nvinfo : EIATTR_FRAME_SIZE
	.align		4
.L_102:
        /*01f8*/ 	.byte	0x04, 0x11
        /*01fa*/ 	.short	(.L_104 - .L_103)
	.align		4
.L_103:
        /*01fc*/ 	.word	index@($__internal_5_$__cuda_sm20_div_u64)
        /*0200*/ 	.word	0x00000010


	//----- nvinfo : EIATTR_FRAME_SIZE
	.align		4
.L_104:
        /*0204*/ 	.byte	0x04, 0x11
        /*0206*/ 	.short	(.L_106 - .L_105)
	.align		4
.L_105:
        /*0208*/ 	.word	index@(_ZN17fastertransformer14softmax_kernelI6__halffLi4EEEvPT_PKT0_PKS2_S8_iiiif)
        /*020c*/ 	.word	0x00000010


	//----- nvinfo : EIATTR_REGCOUNT
	.align		4
.L_106:
        /*0210*/ 	.byte	0x04, 0x2f
        /*0212*/ 	.short	(.L_108 - .L_107)
	.align		4
.L_107:
        /*0214*/ 	.word	index@(_ZN17fastertransformer14softmax_kernelI6__halffLi2EEEvPT_PKT0_PKS2_S8_iiiif)
        /*0218*/ 	.word	0x00000028


	//----- nvinfo : EIATTR_FRAME_SIZE
	.align		4
.L_108:
        /*021c*/ 	.byte	0x04, 0x11
        /*021e*/ 	.short	(.L_110 - .L_109)
	.align		4
.L_109:
        /*0220*/ 	.word	index@($__internal_4_$__cuda_sm20_div_u64)
        /*0224*/ 	.word	0x00000008


	//----- nvinfo : EIATTR_FRAME_SIZE
	.align		4
.L_110:
        /*0228*/ 	.byte	0x04, 0x11
        /*022a*/ 	.short	(.L_112 - .L_111)
	.align		4
.L_111:
        /*022c*/ 	.word	index@(_ZN17fastertransformer14softmax_kernelI6__halffLi2EEEvPT_PKT0_PKS2_S8_iiiif)
        /*0230*/ 	.word	0x00000008


	//----- nvinfo : EIATTR_REGCOUNT
	.align		4
.L_112:
        /*0234*/ 	.byte	0x04, 0x2f
        /*0236*/ 	.short	(.L_114 - .L_113)
	.align		4
.L_113:
        /*0238*/ 	.word	index@(_ZN17fastertransformer14softmax_kernelI6__halffLi1EEEvPT_PKT0_PKS2_S8_iiiif)
        /*023c*/ 	.word	0x00000020


	//----- nvinfo : EIATTR_FRAME_SIZE
	.align		4
.L_114:
        /*0240*/ 	.byte	0x04, 0x11
        /*0242*/ 	.short	(.L_116 - .L_115)
	.align		4
.L_115:
        /*0244*/ 	.word	index@($__internal_3_$__cuda_sm20_div_u64)
        /*0248*/ 	.word	0x00000000


	//----- nvinfo : EIATTR_FRAME_SIZE
	.align		4
.L_116:
        /*024c*/ 	.byte	0x04, 0x11
        /*024e*/ 	.short	(.L_118 - .L_117)
	.align		4
.L_117:
        /*0250*/ 	.word	index@(_ZN17fastertransformer14softmax_kernelI6__halffLi1EEEvPT_PKT0_PKS2_S8_iiiif)
        /*0254*/ 	.word	0x00000000


	//----- nvinfo : EIATTR_REGCOUNT
	.align		4
.L_118:
        /*0258*/ 	.byte	0x04, 0x2f
        /*025a*/ 	.short	(.L_120 - .L_119)
	.align		4
.L_119:
        /*025c*/ 	.word	index@(_ZN17fastertransformer14softmax_kernelI6__halfS1_Li4EEEvPT_PKT0_PKS2_S8_iiiif)
        /*0260*/ 	.word	0x00000020


	//----- nvinfo : EIATTR_FRAME_SIZE
	.align		4
.L_120:
        /*0264*/ 	.byte	0x04, 0x11
        /*0266*/ 	.short	(.L_122 - .L_121)
	.align		4
.L_121:
        /*0268*/ 	.word	index@($__internal_2_$__cuda_sm20_div_u64)
        /*026c*/ 	.word	0x00000010


	//----- nvinfo : EIATTR_FRAME_SIZE
	.align		4
.L_122:
        /*0270*/ 	.byte	0x04, 0x11
        /*0272*/ 	.short	(.L_124 - .L_123)
	.align		4
.L_123:
        /*0274*/ 	.word	index@(_ZN17fastertransformer14softmax_kernelI6__halfS1_Li4EEEvPT_PKT0_PKS2_S8_iiiif)
        /*0278*/ 	.word	0x00000010


	//----- nvinfo : EIATTR_REGCOUNT
	.align		4
.L_124:
        /*027c*/ 	.byte	0x04, 0x2f
        /*027e*/ 	.short	(.L_126 - .L_125)
	.align		4
.L_125:
        /*0280*/ 	.word	index@(_ZN17fastertransformer14softmax_kernelI6__halfS1_Li2EEEvPT_PKT0_PKS2_S8_iiiif)
        /*0284*/ 	.word	0x00000028


	//----- nvinfo : EIATTR_FRAME_SIZE
	.align		4
.L_126:
        /*0288*/ 	.byte	0x04, 0x11
        /*028a*/ 	.short	(.L_128 - .L_127)
	.align		4
.L_127:
        /*028c*/ 	.word	index@($__internal_1_$__cuda_sm20_div_u64)
        /*0290*/ 	.word	0x00000008


	//----- nvinfo : EIATTR_FRAME_SIZE
	.align		4
.L_128:
        /*0294*/ 	.byte	0x04, 0x11
        /*0296*/ 	.short	(.L_130 - .L_129)
	.align		4
.L_129:
        /*0298*/ 	.word	index@(_ZN17fastertransformer14softmax_kernelI6__halfS1_Li2EEEvPT_PKT0_PKS2_S8_iiiif)
        /*029c*/ 	.word	0x00000008


	//----- nvinfo : EIATTR_REGCOUNT
	.align		4
.L_130:
        /*02a0*/ 	.byte	0x04, 0x2f
        /*02a2*/ 	.short	(.L_132 - .L_131)
	.align		4
.L_131:
        /*02a4*/ 	.word	index@(_ZN17fastertransformer14softmax_kernelI6__halfS1_Li1EEEvPT_PKT0_PKS2_S8_iiiif)
        /*02a8*/ 	.word	0x00000028


	//----- nvinfo : EIATTR_FRAME_SIZE
	.align		4
.L_132:
        /*02ac*/ 	.byte	0x04, 0x11
        /*02ae*/ 	.short	(.L_134 - .L_133)
	.align		4
.L_133:
        /*02b0*/ 	.word	index@($__internal_0_$__cuda_sm20_div_u64)
        /*02b4*/ 	.word	0x00000000


	//----- nvinfo : EIATTR_FRAME_SIZE
	.align		4
.L_134:
        /*02b8*/ 	.byte	0x04, 0x11
        /*02ba*/ 	.short	(.L_136 - .L_135)
	.align		4
.L_135:
        /*02bc*/ 	.word	index@(_ZN17fastertransformer14softmax_kernelI6__halfS1_Li1EEEvPT_PKT0_PKS2_S8_iiiif)
        /*02c0*/ 	.word	0x00000000


	//----- nvinfo : EIATTR_REGCOUNT
	.align		4
.L_136:
        /*02c4*/ 	.byte	0x04, 0x2f
        /*02c6*/ 	.short	(.L_138 - .L_137)
	.align		4
.L_137:
        /*02c8*/ 	.word	index@(_ZN17fastertransformer9transposeI7__half2EEvPKT_PS2_iiiiPKfi)
        /*02cc*/ 	.word	0x00000018


	//----- nvinfo : EIATTR_FRAME_SIZE
	.align		4
.L_138:
        /*02d0*/ 	.byte	0x04, 0x11
        /*02d2*/ 	.short	(.L_140 - .L_139)
	.align		4
.L_139:
        /*02d4*/ 	.word	index@(_ZN17fastertransformer9transposeI7__half2EEvPKT_PS2_iiiiPKfi)
        /*02d8*/ 	.word	0x00000000


	//----- nvinfo : EIATTR_REGCOUNT
	.align		4
.L_140:
        /*02dc*/ 	.byte	0x04, 0x2f
        /*02de*/ 	.short	(.L_142 - .L_141)
	.align		4
.L_141:
        /*02e0*/ 	.word	index@(_ZN17fastertransformer9transposeI6__halfEEvPKT_PS2_iiiiPKfi)
        /*02e4*/ 	.word	0x00000018


	//----- nvinfo : EIATTR_FRAME_SIZE
	.align		4
.L_142:
        /*02e8*/ 	.byte	0x04, 0x11
        /*02ea*/ 	.short	(.L_144 - .L_143)
	.align		4
.L_143:
        /*02ec*/ 	.word	index@(_ZN17fastertransformer9transposeI6__halfEEvPKT_PS2_iiiiPKfi)
        /*02f0*/ 	.word	0x00000000


	//----- nvinfo : EIATTR_REGCOUNT
	.align		4
.L_144:
        /*02f4*/ 	.byte	0x04, 0x2f
        /*02f6*/ 	.short	(.L_146 - .L_145)
	.align		4
.L_145:
        /*02f8*/ 	.word	index@(_ZN17fastertransformer19rebuild_padding_ia3I7__half2EEvPKT_S4_S4_PS2_S5_S5_PKiS4_S4_iiiiS7_)
        /*02fc*/ 	.word	0x00000028


	//----- nvinfo : EIATTR_FRAME_SIZE
	.align		4
.L_146:
        /*0300*/ 	.byte	0x04, 0x11
        /*0302*/ 	.short	(.L_148 - .L_147)
	.align		4
.L_147:
        /*0304*/ 	.word	index@(_ZN17fastertransformer19rebuild_padding_ia3I7__half2EEvPKT_S4_S4_PS2_S5_S5_PKiS4_S4_iiiiS7_)
        /*0308*/ 	.word	0x00000000


	//----- nvinfo : EIATTR_REGCOUNT
	.align		4
.L_148:
        /*030c*/ 	.byte	0x04, 0x2f
        /*030e*/ 	.short	(.L_150 - .L_149)
	.align		4
.L_149:
        /*0310*/ 	.word	index@(_ZN17fastertransformer19rebuild_padding_ia3IfEEvPKT_S3_S3_PS1_S4_S4_PKiS3_S3_iiiiS6_)
        /*0314*/ 	.word	0x00000020


	//----- nvinfo : EIATTR_FRAME_SIZE
	.align		4
.L_150:
        /*0318*/ 	.byte	0x04, 0x11
        /*031a*/ 	.short	(.L_152 - .L_151)
	.align		4
.L_151:
        /*031c*/ 	.word	index@(_ZN17fastertransformer19rebuild_padding_ia3IfEEvPKT_S3_S3_PS1_S4_S4_PKiS3_S3_iiiiS6_)
        /*0320*/ 	.word	0x00000000


	//----- nvinfo : EIATTR_REGCOUNT
	.align		4
.L_152:
        /*0324*/ 	.byte	0x04, 0x2f
        /*0326*/ 	.short	(.L_154 - .L_153)
	.align		4
.L_153:
        /*0328*/ 	.word	index@(_ZN17fastertransformer32add_QKV_bias_rebuild_padding_ia3I7__half2EEvPKT_S4_S4_S4_S4_S4_PS2_S5_S5_PKiS4_S4_iiiiS7_)
        /*032c*/ 	.word	0x00000028


	//----- nvinfo : EIATTR_FRAME_SIZE
	.align		4
.L_154:
        /*0330*/ 	.byte	0x04, 0x11
        /*0332*/ 	.short	(.L_156 - .L_155)
	.align		4
.L_155:
        /*0334*/ 	.word	index@(_ZN17fastertransformer32add_QKV_bias_rebuild_padding_ia3I7__half2EEvPKT_S4_S4_S4_S4_S4_PS2_S5_S5_PKiS4_S4_iiiiS7_)
        /*0338*/ 	.word	0x00000000


	//----- nvinfo : EIATTR_REGCOUNT
	.align		4
.L_156:
        /*033c*/ 	.byte	0x04, 0x2f
        /*033e*/ 	.short	(.L_158 - .L_157)
	.align		4
.L_157:
        /*0340*/ 	.word	index@(_ZN17fastertransformer32add_QKV_bias_rebuild_padding_ia3IfEEvPKT_S3_S3_S3_S3_S3_PS1_S4_S4_PKiS3_S3_iiiiS6_)
        /*0344*/ 	.word	0x00000028


	//----- nvinfo : EIATTR_FRAME_SIZE
	.align		4
.L_158:
        /*0348*/ 	.byte	0x04, 0x11
        /*034a*/ 	.short	(.L_160 - .L_159)
	.align		4
.L_159:
        /*034c*/ 	.word	index@(_ZN17fastertransformer32add_QKV_bias_rebuild_padding_ia3IfEEvPKT_S3_S3_S3_S3_S3_PS1_S4_S4_PKiS3_S3_iiiiS6_)
        /*0350*/ 	.word	0x00000000


	//----- nvinfo : EIATTR_REGCOUNT
	.align		4
.L_160:
        /*0354*/ 	.byte	0x04, 0x2f
        /*0356*/ 	.short	(.L_162 - .L_161)
	.align		4
.L_161:
        /*0358*/ 	.word	index@(_ZN17fastertransformer19rebuild_padding_ia3I6__halfEEvPKT_S4_S4_PS2_S5_S5_PKiS4_S4_iiiiS7_)
        /*035c*/ 	.word	0x00000028


	//----- nvinfo : EIATTR_FRAME_SIZE
	.align		4
.L_162:
        /*0360*/ 	.byte	0x04, 0x11
        /*0362*/ 	.short	(.L_164 - .L_163)
	.align		4
.L_163:
        /*0364*/ 	.word	index@(_ZN17fastertransformer19rebuild_padding_ia3I6__halfEEvPKT_S4_S4_PS2_S5_S5_PKiS4_S4_iiiiS7_)
        /*0368*/ 	.word	0x00000000


	//----- nvinfo : EIATTR_REGCOUNT
	.align		4
.L_164:
        /*036c*/ 	.byte	0x04, 0x2f
        /*036e*/ 	.short	(.L_166 - .L_165)
	.align		4
.L_165:
        /*0370*/ 	.word	index@(_ZN17fastertransformer32add_QKV_bias_rebuild_padding_ia3I6__halfEEvPKT_S4_S4_S4_S4_S4_PS2_S5_S5_PKiS4_S4_iiiiS7_)
        /*0374*/ 	.word	0x00000028


	//----- nvinfo : EIATTR_FRAME_SIZE
	.align		4
.L_166:
        /*0378*/ 	.byte	0x04, 0x11
        /*037a*/ 	.short	(.L_168 - .L_167)
	.align		4
.L_167:
        /*037c*/ 	.word	index@(_ZN17fastertransformer32add_QKV_bias_rebuild_padding_ia3I6__halfEEvPKT_S4_S4_S4_S4_S4_PS2_S5_S5_PKiS4_S4_iiiiS7_)
        /*0380*/ 	.word	0x00000000


	//----- nvinfo : EIATTR_REGCOUNT
	.align		4
.L_168:
        /*0384*/ 	.byte	0x04, 0x2f
        /*0386*/ 	.short	(.L_170 - .L_169)
	.align		4
.L_169:
        /*0388*/ 	.word	index@(_ZN17fastertransformer24transpose_remove_paddingI7__half2EEvPKT_PS2_iiiiPKiPKfi)
        /*038c*/ 	.word	0x00000015


	//----- nvinfo : EIATTR_FRAME_SIZE
	.align		4
.L_170:
        /*0390*/ 	.byte	0x04, 0x11
        /*0392*/ 	.short	(.L_172 - .L_171)
	.align		4
.L_171:
        /*0394*/ 	.word	index@(_ZN17fastertransformer24transpose_remove_paddingI7__half2EEvPKT_PS2_iiiiPKiPKfi)
        /*0398*/ 	.word	0x00000000


	//----- nvinfo : EIATTR_REGCOUNT
	.align		4
.L_172:
        /*039c*/ 	.byte	0x04, 0x2f
        /*039e*/ 	.short	(.L_174 - .L_173)
	.align		4
.L_173:
        /*03a0*/ 	.word	index@(_ZN17fastertransformer24transpose_remove_paddingIfEEvPKT_PS1_iiiiPKiPKfi)
        /*03a4*/ 	.word	0x00000014


	//----- nvinfo : EIATTR_FRAME_SIZE
	.align		4
.L_174:
        /*03a8*/ 	.byte	0x04, 0x11
        /*03aa*/ 	.short	(.L_176 - .L_175)
	.align		4
.L_175:
        /*03ac*/ 	.word	index@(_ZN17fastertransformer24transpose_remove_paddingIfEEvPKT_PS1_iiiiPKiPKfi)
        /*03b0*/ 	.word	0x00000000


	//----- nvinfo : EIATTR_REGCOUNT
	.align		4
.L_176:
        /*03b4*/ 	.byte	0x04, 0x2f
        /*03b6*/ 	.short	(.L_178 - .L_177)
	.align		4
.L_177:
        /*03b8*/ 	.word	index@(_ZN17fastertransformer24transpose_remove_paddingI6__halfEEvPKT_PS2_iiiiPKiPKfi)
        /*03bc*/ 	.word	0x00000014


	//----- nvinfo : EIATTR_FRAME_SIZE
	.align		4
.L_178:
        /*03c0*/ 	.byte	0x04, 0x11
        /*03c2*/ 	.short	(.L_180 - .L_179)
	.align		4
.L_179:
        /*03c4*/ 	.word	index@(_ZN17fastertransformer24transpose_remove_paddingI6__halfEEvPKT_PS2_iiiiPKiPKfi)
        /*03c8*/ 	.word	0x00000000


	//----- nvinfo : EIATTR_REGCOUNT
	.align		4
.L_180:
        /*03cc*/ 	.byte	0x04, 0x2f
        /*03ce*/ 	.short	(.L_182 - .L_181)
	.align		4
.L_181:
        /*03d0*/ 	.word	index@(_ZN17fastertransformer34add_fusedQKV_bias_transpose_kernelIfEEvPT_S2_S2_S2_PKS1_PKiiiiiiPKfi)
        /*03d4*/ 	.word	0x00000020


	//----- nvinfo : EIATTR_FRAME_SIZE
	.align		4
.L_182:
        /*03d8*/ 	.byte	0x04, 0x11
        /*03da*/ 	.short	(.L_184 - .L_183)
	.align		4
.L_183:
        /*03dc*/ 	.word	index@(_ZN17fastertransformer34add_fusedQKV_bias_transpose_kernelIfEEvPT_S2_S2_S2_PKS1_PKiiiiiiPKfi)
        /*03e0*/ 	.word	0x00000018


	//----- nvinfo : EIATTR_REGCOUNT
	.align		4
.L_184:
        /*03e4*/ 	.byte	0x04, 0x2f
        /*03e6*/ 	.short	(.L_186 - .L_185)
	.align		4
.L_185:
        /*03e8*/ 	.word	index@(_ZN17fastertransformer34add_fusedQKV_bias_transpose_kernelIfLb0EEEvPT_S2_S2_NS_29PrefixPromptBatchWeightsParamIS1_EES2_PKS1_PKiiiiiib)
        /*03ec*/ 	.word	0x0000001e


	//----- nvinfo : EIATTR_FRAME_SIZE
	.align		4
.L_186:
        /*03f0*/ 	.byte	0x04, 0x11
        /*03f2*/ 	.short	(.L_188 - .L_187)
	.align		4
.L_187:
        /*03f4*/ 	.word	index@(_ZN17fastertransformer34add_fusedQKV_bias_transpose_kernelIfLb0EEEvPT_S2_S2_NS_29PrefixPromptBatchWeightsParamIS1_EES2_PKS1_PKiiiiiib)
        /*03f8*/ 	.word	0x00000000


	//----- nvinfo : EIATTR_REGCOUNT
	.align		4
.L_188:
        /*03fc*/ 	.byte	0x04, 0x2f
        /*03fe*/ 	.short	(.L_190 - .L_189)
	.align		4
.L_189:
        /*0400*/ 	.word	index@(_ZN17fastertransformer34add_fusedQKV_bias_transpose_kernelIfLb1EEEvPT_S2_S2_NS_29PrefixPromptBatchWeightsParamIS1_EES2_PKS1_PKiiiiiib)
        /*0404*/ 	.word	0x0000001e


	//----- nvinfo : EIATTR_FRAME_SIZE
	.align		4
.L_190:
        /*0408*/ 	.byte	0x04, 0x11
        /*040a*/ 	.short	(.L_192 - .L_191)
	.align		4
.L_191:
        /*040c*/ 	.word	index@(_ZN17fastertransformer34add_fusedQKV_bias_transpose_kernelIfLb1EEEvPT_S2_S2_NS_29PrefixPromptBatchWeightsParamIS1_EES2_PKS1_PKiiiiiib)
        /*0410*/ 	.word	0x00000000


	//----- nvinfo : EIATTR_REGCOUNT
	.align		4
.L_192:
        /*0414*/ 	.byte	0x04, 0x2f
        /*0416*/ 	.short	(.L_194 - .L_193)
	.align		4
.L_193:
        /*0418*/ 	.word	index@(_ZN17fastertransformer34add_fusedQKV_bias_transpose_kernelI6__halfEEvPT_S3_S3_S3_PKS2_PKiiiiiiPKfi)
        /*041c*/ 	.word	0x00000020


	//----- nvinfo : EIATTR_FRAME_SIZE
	.align		4
.L_194:
        /*0420*/ 	.byte	0x04, 0x11
        /*0422*/ 	.short	(.L_196 - .L_195)
	.align		4
.L_195:
        /*0424*/ 	.word	index@(_ZN17fastertransformer34add_fusedQKV_bias_transpose_kernelI6__halfEEvPT_S3_S3_S3_PKS2_PKiiiiiiPKfi)
        /*0428*/ 	.word	0x00000018


	//----- nvinfo : EIATTR_REGCOUNT
	.align		4
.L_196:
        /*042c*/ 	.byte	0x04, 0x2f
        /*042e*/ 	.short	(.L_198 - .L_197)
	.align		4
.L_197:
        /*0430*/ 	.word	index@(_ZN17fastertransformer34add_fusedQKV_bias_transpose_kernelI6__halfLb0EEEvPT_S3_S3_NS_29PrefixPromptBatchWeightsParamIS2_EES3_PKS2_PKiiiiiib)
        /*0434*/ 	.word	0x0000001d


	//----- nvinfo : EIATTR_FRAME_SIZE
	.align		4
.L_198:
        /*0438*/ 	.byte	0x04, 0x11
        /*043a*/ 	.short	(.L_200 - .L_199)
	.align		4
.L_199:
        /*043c*/ 	.word	index@(_ZN17fastertransformer34add_fusedQKV_bias_transpose_kernelI6__halfLb0EEEvPT_S3_S3_NS_29PrefixPromptBatchWeightsParamIS2_EES3_PKS2_PKiiiiiib)
        /*0440*/ 	.word	0x00000000


	//----- nvinfo : EIATTR_REGCOUNT
	.align		4
.L_200:
        /*0444*/ 	.byte	0x04, 0x2f
        /*0446*/ 	.short	(.L_202 - .L_201)
	.align		4
.L_201:
        /*0448*/ 	.word	index@(_ZN17fastertransformer34add_fusedQKV_bias_transpose_kernelI6__halfLb1EEEvPT_S3_S3_NS_29PrefixPromptBatchWeightsParamIS2_EES3_PKS2_PKiiiiiib)
        /*044c*/ 	.word	0x0000001c


	//----- nvinfo : EIATTR_FRAME_SIZE
	.align		4
.L_202:
        /*0450*/ 	.byte	0x04, 0x11
        /*0452*/ 	.short	(.L_204 - .L_203)
	.align		4
.L_203:
        /*0454*/ 	.word	index@(_ZN17fastertransformer34add_fusedQKV_bias_transpose_kernelI6__halfLb1EEEvPT_S3_S3_NS_29PrefixPromptBatchWeightsParamIS2_EES3_PKS2_PKiiiiiib)
        /*0458*/ 	.word	0x00000000


	//----- nvinfo : EIATTR_REGCOUNT
	.align		4
.L_204:
        /*045c*/ 	.byte	0x04, 0x2f
        /*045e*/ 	.short	(.L_206 - .L_205)
	.align		4
.L_205:
        /*0460*/ 	.word	index@(_ZN17fastertransformer12transpose_4dIfEEvPT_S2_iiiiii)
        /*0464*/ 	.word	0x0000001c


	//----- nvinfo : EIATTR_FRAME_SIZE
	.align		4
.L_206:
        /*0468*/ 	.byte	0x04, 0x11
        /*046a*/ 	.short	(.L_208 - .L_207)
	.align		4
.L_207:
        /*046c*/ 	.word	index@(_ZN17fastertransformer12transpose_4dIfEEvPT_S2_iiiiii)
        /*0470*/ 	.word	0x00000000


	//----- nvinfo : EIATTR_REGCOUNT
	.align		4
.L_208:
        /*0474*/ 	.byte	0x04, 0x2f
        /*0476*/ 	.short	(.L_210 - .L_209)
	.align		4
.L_209:
        /*0478*/ 	.word	index@(_ZN17fastertransformer32transpose_4d_batch_major_k_cacheIfEEvPT_PKS1_iiii)
        /*047c*/ 	.word	0x00000013


	//----- nvinfo : EIATTR_FRAME_SIZE
	.align		4
.L_210:
        /*0480*/ 	.byte	0x04, 0x11
        /*0482*/ 	.short	(.L_212 - .L_211)
	.align		4
.L_211:
        /*0484*/ 	.word	index@(_ZN17fastertransformer32transpose_4d_batch_major_k_cacheIfEEvPT_PKS1_iiii)
        /*0488*/ 	.word	0x00000000


	//----- nvinfo : EIATTR_REGCOUNT
	.align		4
.L_212:
        /*048c*/ 	.byte	0x04, 0x2f
        /*048e*/ 	.short	(.L_214 - .L_213)
	.align		4
.L_213:
        /*0490*/ 	.word	index@(_ZN17fastertransformer32transpose_4d_batch_major_v_cacheIfEEvPT_PKS1_iiii)
        /*0494*/ 	.word	0x0000000e


	//----- nvinfo : EIATTR_FRAME_SIZE
	.align		4
.L_214:
        /*0498*/ 	.byte	0x04, 0x11
        /*049a*/ 	.short	(.L_216 - .L_215)
	.align		4
.L_215:
        /*049c*/ 	.word	index@(_ZN17fastertransformer32transpose_4d_batch_major_v_cacheIfEEvPT_PKS1_iiii)
        /*04a0*/ 	.word	0x00000000


	//----- nvinfo : EIATTR_REGCOUNT
	.align		4
.L_216:
        /*04a4*/ 	.byte	0x04, 0x2f
        /*04a6*/ 	.short	(.L_218 - .L_217)
	.align		4
.L_217:
        /*04a8*/ 	.word	index@(_ZN17fastertransformer32transpose_4d_batch_major_k_cacheI6__halfEEvPT_PKS2_iiii)
        /*04ac*/ 	.word	0x00000013


	//----- nvinfo : EIATTR_FRAME_SIZE
	.align		4
.L_218:
        /*04b0*/ 	.byte	0x04, 0x11
        /*04b2*/ 	.short	(.L_220 - .L_219)
	.align		4
.L_219:
        /*04b4*/ 	.word	index@(_ZN17fastertransformer32transpose_4d_batch_major_k_cacheI6__halfEEvPT_PKS2_iiii)
        /*04b8*/ 	.word	0x00000000


	//----- nvinfo : EIATTR_REGCOUNT
	.align		4
.L_220:
        /*04bc*/ 	.byte	0x04, 0x2f
        /*04be*/ 	.short	(.L_222 - .L_221)
	.align		4
.L_221:
        /*04c0*/ 	.word	index@(_ZN17fastertransformer32transpose_4d_batch_major_v_cacheI6__halfEEvPT_PKS2_iiii)
        /*04c4*/ 	.word	0x0000000e


	//----- nvinfo : EIATTR_FRAME_SIZE
	.align		4
.L_222:
        /*04c8*/ 	.byte	0x04, 0x11
        /*04ca*/ 	.short	(.L_224 - .L_223)
	.align		4
.L_223:
        /*04cc*/ 	.word	index@(_ZN17fastertransformer32transpose_4d_batch_major_v_cacheI6__halfEEvPT_PKS2_iiii)
        /*04d0*/ 	.word	0x00000000


	//----- nvinfo : EIATTR_REGCOUNT
	.align		4
.L_224:
        /*04d4*/ 	.byte	0x04, 0x2f
        /*04d6*/ 	.short	(.L_226 - .L_225)
	.align		4
.L_225:
        /*04d8*/ 	.word	index@(_ZN17fastertransformer24addRelativeAttentionBiasI7__half2EEvPT_PKS2_iii)
        /*04dc*/ 	.word	0x00000014


	//----- nvinfo : EIATTR_FRAME_SIZE
	.align		4
.L_226:
        /*04e0*/ 	.byte	0x04, 0x11
        /*04e2*/ 	.short	(.L_228 - .L_227)
	.align		4
.L_227:
        /*04e4*/ 	.word	index@(_ZN17fastertransformer24addRelativeAttentionBiasI7__half2EEvPT_PKS2_iii)
        /*04e8*/ 	.word	0x00000000


	//----- nvinfo : EIATTR_REGCOUNT
	.align		4
.L_228:
        /*04ec*/ 	.byte	0x04, 0x2f
        /*04ee*/ 	.short	(.L_230 - .L_229)
	.align		4
.L_229:
        /*04f0*/ 	.word	index@(_ZN17fastertransformer24addRelativeAttentionBiasIfEEvPT_PKS1_iii)
        /*04f4*/ 	.word	0x00000014


	//----- nvinfo : EIATTR_FRAME_SIZE
	.align		4
.L_230:
        /*04f8*/ 	.byte	0x04, 0x11
        /*04fa*/ 	.short	(.L_232 - .L_231)
	.align		4
.L_231:
        /*04fc*/ 	.word	index@(_ZN17fastertransformer24addRelativeAttentionBiasIfEEvPT_PKS1_iii)
        /*0500*/ 	.word	0x00000000


	//----- nvinfo : EIATTR_REGCOUNT
	.align		4
.L_232:
        /*0504*/ 	.byte	0x04, 0x2f
        /*0506*/ 	.short	(.L_234 - .L_233)
	.align		4
.L_233:
        /*0508*/ 	.word	index@(_ZN17fastertransformer24addRelativeAttentionBiasI6__halfEEvPT_PKS2_iii)
        /*050c*/ 	.word	0x00000013


	//----- nvinfo : EIATTR_FRAME_SIZE
	.align		4
.L_234:
        /*0510*/ 	.byte	0x04, 0x11
        /*0512*/ 	.short	(.L_236 - .L_235)
	.align		4
.L_235:
        /*0514*/ 	.word	index@(_ZN17fastertransformer24addRelativeAttentionBiasI6__halfEEvPT_PKS2_iii)
        /*0518*/ 	.word	0x00000000


	//----- nvinfo : EIATTR_REGCOUNT
	.align		4
.L_236:
        /*051c*/ 	.byte	0x04, 0x2f
        /*051e*/ 	.short	(.L_238 - .L_237)
	.align		4
.L_237:
        /*0520*/ 	.word	index@(_ZN17fastertransformer22add_head3Size_QKV_biasIfEEvPKT_S3_PS1_S4_S4_iiiii)
        /*0524*/ 	.word	0x00000014


	//----- nvinfo : EIATTR_FRAME_SIZE
	.align		4
.L_238:
        /*0528*/ 	.byte	0x04, 0x11
        /*052a*/ 	.short	(.L_240 - .L_239)
	.align		4
.L_239:
        /*052c*/ 	.word	index@(_ZN17fastertransformer22add_head3Size_QKV_biasIfEEvPKT_S3_PS1_S4_S4_iiiii)
        /*0530*/ 	.word	0x00000000


	//----- nvinfo : EIATTR_REGCOUNT
	.align		4
.L_240:
        /*0534*/ 	.byte	0x04, 0x2f
        /*0536*/ 	.short	(.L_242 - .L_241)
	.align		4
.L_241:
        /*0538*/ 	.word	index@(_ZN17fastertransformer22add_head3Size_QKV_biasI6__halfEEvPKT_S4_PS2_S5_S5_iiiii)
        /*053c*/ 	.word	0x00000014


	//----- nvinfo : EIATTR_FRAME_SIZE
	.align		4
.L_242:
        /*0540*/ 	.byte	0x04, 0x11
        /*0542*/ 	.short	(.L_244 - .L_243)
	.align		4
.L_243:
        /*0544*/ 	.word	index@(_ZN17fastertransformer22add_head3Size_QKV_biasI6__halfEEvPKT_S4_PS2_S5_S5_iiiii)
        /*0548*/ 	.word	0x00000000


	//----- nvinfo : EIATTR_REGCOUNT
	.align		4
.L_244:
        /*054c*/ 	.byte	0x04, 0x2f
        /*054e*/ 	.short	(.L_246 - .L_245)
	.align		4
.L_245:
        /*0550*/ 	.word	index@(_ZN17fastertransformer38softmax_withRelPosBias_element4_kernelI6float4fEEvPT_PKS2_S5_iiiiif)
        /*0554*/ 	.word	0x0000001c


	//----- nvinfo : EIATTR_FRAME_SIZE
	.align		4
.L_246:
        /*0558*/ 	.byte	0x04, 0x11
        /*055a*/ 	.short	(.L_248 - .L_247)
	.align		4
.L_247:
        /*055c*/ 	.word	index@(_ZN17fastertransformer38softmax_withRelPosBias_element4_kernelI6float4fEEvPT_PKS2_S5_iiiiif)
        /*0560*/ 	.word	0x00000000


	//----- nvinfo : EIATTR_REGCOUNT
	.align		4
.L_248:
        /*0564*/ 	.byte	0x04, 0x2f
        /*0566*/ 	.short	(.L_250 - .L_249)
	.align		4
.L_249:
        /*0568*/ 	.word	index@(_ZN17fastertransformer38softmax_withRelPosBias_element4_kernelINS_5half4E6__halfEEvPT_PKS3_S6_iiiiif)
        /*056c*/ 	.word	0x0000001a


	//----- nvinfo : EIATTR_FRAME_SIZE
	.align		4
.L_250:
        /*0570*/ 	.byte	0x04, 0x11
        /*0572*/ 	.short	(.L_252 - .L_251)
	.align		4
.L_251:
        /*0574*/ 	.word	index@(_ZN17fastertransformer38softmax_withRelPosBias_element4_kernelINS_5half4E6__halfEEvPT_PKS3_S6_iiiiif)
        /*0578*/ 	.word	0x00000000


	//----- nvinfo : EIATTR_REGCOUNT
	.align		4
.L_252:
        /*057c*/ 	.byte	0x04, 0x2f
        /*057e*/ 	.short	(.L_254 - .L_253)
	.align		4
.L_253:
        /*0580*/ 	.word	index@(_ZN17fastertransformer38softmax_withRelPosBias_element2_kernelI6float2fEEvPT_PKS2_S5_iiiiif)
        /*0584*/ 	.word	0x0000001c


	//----- nvinfo : EIATTR_FRAME_SIZE
	.align		4
.L_254:
        /*0588*/ 	.byte	0x04, 0x11
        /*058a*/ 	.short	(.L_256 - .L_255)
	.align		4
.L_255:
        /*058c*/ 	.word	index@(_ZN17fastertransformer38softmax_withRelPosBias_element2_kernelI6float2fEEvPT_PKS2_S5_iiiiif)
        /*0590*/ 	.word	0x00000000


	//----- nvinfo : EIATTR_REGCOUNT
	.align		4
.L_256:
        /*0594*/ 	.byte	0x04, 0x2f
        /*0596*/ 	.short	(.L_258 - .L_257)
	.align		4
.L_257:
        /*0598*/ 	.word	index@(_ZN17fastertransformer38softmax_withRelPosBias_element2_kernelI7__half26__halfEEvPT_PKS3_S6_iiiiif)
        /*059c*/ 	.word	0x0000001c


	//----- nvinfo : EIATTR_FRAME_SIZE
	.align		4
.L_258:
        /*05a0*/ 	.byte	0x04, 0x11
        /*05a2*/ 	.short	(.L_260 - .L_259)
	.align		4
.L_259:
        /*05a4*/ 	.word	index@(_ZN17fastertransformer38softmax_withRelPosBias_element2_kernelI7__half26__halfEEvPT_PKS3_S6_iiiiif)
        /*05a8*/ 	.word	0x00000000


	//----- nvinfo : EIATTR_REGCOUNT
	.align		4
.L_260:
        /*05ac*/ 	.byte	0x04, 0x2f
        /*05ae*/ 	.short	(.L_262 - .L_261)
	.align		4
.L_261:
        /*05b0*/ 	.word	index@(_ZN17fastertransformer38softmax_withRelPosBias_element1_kernelIfEEvPT_PKS1_S4_iiiiif)
        /*05b4*/ 	.word	0x0000001d


	//----- nvinfo : EIATTR_FRAME_SIZE
	.align		4
.L_262:
        /*05b8*/ 	.byte	0x04, 0x11
        /*05ba*/ 	.short	(.L_264 - .L_263)
	.align		4
.L_263:
        /*05bc*/ 	.word	index@(_ZN17fastertransformer38softmax_withRelPosBias_element1_kernelIfEEvPT_PKS1_S4_iiiiif)
        /*05c0*/ 	.word	0x00000000


	//----- nvinfo : EIATTR_REGCOUNT
	.align		4
.L_264:
        /*05c4*/ 	.byte	0x04, 0x2f
        /*05c6*/ 	.short	(.L_266 - .L_265)
	.align		4
.L_265:
        /*05c8*/ 	.word	index@(_ZN17fastertransformer38softmax_withRelPosBias_element1_kernelI6__halfEEvPT_PKS2_S5_iiiiif)
        /*05cc*/ 	.word	0x0000001d


	//----- nvinfo : EIATTR_FRAME_SIZE
	.align		4
.L_266:
        /*05d0*/ 	.byte	0x04, 0x11
        /*05d2*/ 	.short	(.L_268 - .L_267)
	.align		4
.L_267:
        /*05d4*/ 	.word	index@(_ZN17fastertransformer38softmax_withRelPosBias_element1_kernelI6__halfEEvPT_PKS2_S5_iiiiif)
        /*05d8*/ 	.word	0x00000000


	//----- nvinfo : EIATTR_REGCOUNT
	.align		4
.L_268:
        /*05dc*/ 	.byte	0x04, 0x2f
        /*05de*/ 	.short	(.L_270 - .L_269)
	.align		4
.L_269:
        /*05e0*/ 	.word	index@(_ZN17fastertransformer20transpose_attentionsIfEEvPT_PKS1_mmmm)
        /*05e4*/ 	.word	0x0000000a


	//----- nvinfo : EIATTR_FRAME_SIZE
	.align		4
.L_270:
        /*05e8*/ 	.byte	0x04, 0x11
        /*05ea*/ 	.short	(.L_272 - .L_271)
	.align		4
.L_271:
        /*05ec*/ 	.word	index@(_ZN17fastertransformer20transpose_attentionsIfEEvPT_PKS1_mmmm)
        /*05f0*/ 	.word	0x00000000


	//----- nvinfo : EIATTR_REGCOUNT
	.align		4
.L_272:
        /*05f4*/ 	.byte	0x04, 0x2f
        /*05f6*/ 	.short	(.L_274 - .L_273)
	.align		4
.L_273:
        /*05f8*/ 	.word	index@(_ZN17fastertransformer20transpose_attentionsI6__halfEEvPT_PKS2_mmmm)
        /*05fc*/ 	.word	0x0000000a


	//----- nvinfo : EIATTR_FRAME_SIZE
	.align		4
.L_274:
        /*0600*/ 	.byte	0x04, 0x11
        /*0602*/ 	.short	(.L_276 - .L_275)
	.align		4
.L_275:
        /*0604*/ 	.word	index@(_ZN17fastertransformer20transpose_attentionsI6__halfEEvPT_PKS2_mmmm)
        /*0608*/ 	.word	0x00000000


	//----- nvinfo : EIATTR_MIN_STACK_SIZE
	.align		4
.L_276:
        /*060c*/ 	.byte	0x04, 0x12
        /*060e*/ 	.short	(.L_278 - .L_277)
	.align		4
.L_277:
        /*0610*/ 	.word	index@(_ZN17fastertransformer20transpose_attentionsI6__halfEEvPT_PKS2_mmmm)
        /*0614*/ 	.word	0x00000000


	//----- nvinfo : EIATTR_MIN_STACK_SIZE
	.align		4
.L_278:
        /*0618*/ 	.byte	0x04, 0x12
        /*061a*/ 	.short	(.L_280 - .L_279)
	.align		4
.L_279:
        /*061c*/ 	.word	index@(_ZN17fastertransformer20transpose_attentionsIfEEvPT_PKS1_mmmm)
        /*0620*/ 	.word	0x00000000


	//----- nvinfo : EIATTR_MIN_STACK_SIZE
	.align		4
.L_280:
        /*0624*/ 	.byte	0x04, 0x12
        /*0626*/ 	.short	(.L_282 - .L_281)
	.align		4
.L_281:
        /*0628*/ 	.word	index@(_ZN17fastertransformer38softmax_withRelPosBias_element1_kernelI6__halfEEvPT_PKS2_S5_iiiiif)
        /*062c*/ 	.word	0x00000000


	//----- nvinfo : EIATTR_MIN_STACK_SIZE
	.align		4
.L_282:
        /*0630*/ 	.byte	0x04, 0x12
        /*0632*/ 	.short	(.L_284 - .L_283)
	.align		4
.L_283:
        /*0634*/ 	.word	index@(_ZN17fastertransformer38softmax_withRelPosBias_element1_kernelIfEEvPT_PKS1_S4_iiiiif)
        /*0638*/ 	.word	0x00000000


	//----- nvinfo : EIATTR_MIN_STACK_SIZE
	.align		4
.L_284:
        /*063c*/ 	.byte	0x04, 0x12
        /*063e*/ 	.short	(.L_286 - .L_285)
	.align		4
.L_285:
        /*0640*/ 	.word	index@(_ZN17fastertransformer38softmax_withRelPosBias_element2_kernelI7__half26__halfEEvPT_PKS3_S6_iiiiif)
        /*0644*/ 	.word	0x00000000


	//----- nvinfo : EIATTR_MIN_STACK_SIZE
	.align		4
.L_286:
        /*0648*/ 	.byte	0x04, 0x12
        /*064a*/ 	.short	(.L_288 - .L_287)
	.align		4
.L_287:
        /*064c*/ 	.word	index@(_ZN17fastertransformer38softmax_withRelPosBias_element2_kernelI6float2fEEvPT_PKS2_S5_iiiiif)
        /*0650*/ 	.word	0x00000000


	//----- nvinfo : EIATTR_MIN_STACK_SIZE
	.align		4
.L_288:
        /*0654*/ 	.byte	0x04, 0x12
        /*0656*/ 	.short	(.L_290 - .L_289)
	.align		4
.L_289:
        /*0658*/ 	.word	index@(_ZN17fastertransformer38softmax_withRelPosBias_element4_kernelINS_5half4E6__halfEEvPT_PKS3_S6_iiiiif)
        /*065c*/ 	.word	0x00000000


	//----- nvinfo : EIATTR_MIN_STACK_SIZE
	.align		4
.L_290:
        /*0660*/ 	.byte	0x04, 0x12
        /*0662*/ 	.short	(.L_292 - .L_291)
	.align		4
.L_291:
        /*0664*/ 	.word	index@(_ZN17fastertransformer38softmax_withRelPosBias_element4_kernelI6float4fEEvPT_PKS2_S5_iiiiif)
        /*0668*/ 	.word	0x00000000


	//----- nvinfo : EIATTR_MIN_STACK_SIZE
	.align		4
.L_292:
        /*066c*/ 	.byte	0x04, 0x12
        /*066e*/ 	.short	(.L_294 - .L_293)
	.align		4
.L_293:
        /*0670*/ 	.word	index@(_ZN17fastertransformer22add_head3Size_QKV_biasI6__halfEEvPKT_S4_PS2_S5_S5_iiiii)
        /*0674*/ 	.word	0x00000000


	//----- nvinfo : EIATTR_MIN_STACK_SIZE
	.align		4
.L_294:
        /*0678*/ 	.byte	0x04, 0x12
        /*067a*/ 	.short	(.L_296 - .L_295)
	.align		4
.L_295:
        /*067c*/ 	.word	index@(_ZN17fastertransformer22add_head3Size_QKV_biasIfEEvPKT_S3_PS1_S4_S4_iiiii)
        /*0680*/ 	.word	0x00000000


	//----- nvinfo : EIATTR_MIN_STACK_SIZE
	.align		4
.L_296:
        /*0684*/ 	.byte	0x04, 0x12
        /*0686*/ 	.short	(.L_298 - .L_297)
	.align		4
.L_297:
        /*0688*/ 	.word	index@(_ZN17fastertransformer24addRelativeAttentionBiasI6__halfEEvPT_PKS2_iii)
        /*068c*/ 	.word	0x00000000


	//----- nvinfo : EIATTR_MIN_STACK_SIZE
	.align		4
.L_298:
        /*0690*/ 	.byte	0x04, 0x12
        /*0692*/ 	.short	(.L_300 - .L_299)
	.align		4
.L_299:
        /*0694*/ 	.word	index@(_ZN17fastertransformer24addRelativeAttentionBiasIfEEvPT_PKS1_iii)
        /*0698*/ 	.word	0x00000000


	//----- nvinfo : EIATTR_MIN_STACK_SIZE
	.align		4
.L_300:
        /*069c*/ 	.byte	0x04, 0x12
        /*069e*/ 	.short	(.L_302 - .L_301)
	.align		4
.L_301:
        /*06a0*/ 	.word	index@(_ZN17fastertransformer24addRelativeAttentionBiasI7__half2EEvPT_PKS2_iii)
        /*06a4*/ 	.word	0x00000000


	//----- nvinfo : EIATTR_MIN_STACK_SIZE
	.align		4
.L_302:
        /*06a8*/ 	.byte	0x04, 0x12
        /*06aa*/ 	.short	(.L_304 - .L_303)
	.align		4
.L_303:
        /*06ac*/ 	.word	index@(_ZN17fastertransformer32transpose_4d_batch_major_v_cacheI6__halfEEvPT_PKS2_iiii)
        /*06b0*/ 	.word	0x00000000


	//----- nvinfo : EIATTR_MIN_STACK_SIZE
	.align		4
.L_304:
        /*06b4*/ 	.byte	0x04, 0x12
        /*06b6*/ 	.short	(.L_306 - .L_305)
	.align		4
.L_305:
        /*06b8*/ 	.word	index@(_ZN17fastertransformer32transpose_4d_batch_major_k_cacheI6__halfEEvPT_PKS2_iiii)
        /*06bc*/ 	.word	0x00000000


	//----- nvinfo : EIATTR_MIN_STACK_SIZE
	.align		4
.L_306:
        /*06c0*/ 	.byte	0x04, 0x12
        /*06c2*/ 	.short	(.L_308 - .L_307)
	.align		4
.L_307:
        /*06c4*/ 	.word	index@(_ZN17fastertransformer32transpose_4d_batch_major_v_cacheIfEEvPT_PKS1_iiii)
        /*06c8*/ 	.word	0x00000000


	//----- nvinfo : EIATTR_MIN_STACK_SIZE
	.align		4
.L_308:
        /*06cc*/ 	.byte	0x04, 0x12
        /*06ce*/ 	.short	(.L_310 - .L_309)
	.align		4
.L_309:
        /*06d0*/ 	.word	index@(_ZN17fastertransformer32transpose_4d_batch_major_k_cacheIfEEvPT_PKS1_iiii)
        /*06d4*/ 	.word	0x00000000


	//----- nvinfo : EIATTR_MIN_STACK_SIZE
	.align		4
.L_310:
        /*06d8*/ 	.byte	0x04, 0x12
        /*06da*/ 	.short	(.L_312 - .L_311)
	.align		4
.L_311:
        /*06dc*/ 	.word	index@(_ZN17fastertransformer12transpose_4dIfEEvPT_S2_iiiiii)
        /*06e0*/ 	.word	0x00000000


	//----- nvinfo : EIATTR_MIN_STACK_SIZE
	.align		4
.L_312:
        /*06e4*/ 	.byte	0x04, 0x12
        /*06e6*/ 	.short	(.L_314 - .L_313)
	.align		4
.L_313:
        /*06e8*/ 	.word	index@(_ZN17fastertransformer34add_fusedQKV_bias_transpose_kernelI6__halfLb1EEEvPT_S3_S3_NS_29PrefixPromptBatchWeightsParamIS2_EES3_PKS2_PKiiiiiib)
        /*06ec*/ 	.word	0x00000000


	//----- nvinfo : EIATTR_MIN_STACK_SIZE
	.align		4
.L_314:
        /*06f0*/ 	.byte	0x04, 0x12
        /*06f2*/ 	.short	(.L_316 - .L_315)
	.align		4
.L_315:
        /*06f4*/ 	.word	index@(_ZN17fastertransformer34add_fusedQKV_bias_transpose_kernelI6__halfLb0EEEvPT_S3_S3_NS_29PrefixPromptBatchWeightsParamIS2_EES3_PKS2_PKiiiiiib)
        /*06f8*/ 	.word	0x00000000


	//----- nvinfo : EIATTR_MIN_STACK_SIZE
	.align		4
.L_316:
        /*06fc*/ 	.byte	0x04, 0x12
        /*06fe*/ 	.short	(.L_318 - .L_317)
	.align		4
.L_317:
        /*0700*/ 	.word	index@(_ZN17fastertransformer34add_fusedQKV_bias_transpose_kernelI6__halfEEvPT_S3_S3_S3_PKS2_PKiiiiiiPKfi)
        /*0704*/ 	.word	0x00000018


	//----- nvinfo : EIATTR_MIN_STACK_SIZE
	.align		4
.L_318:
        /*0708*/ 	.byte	0x04, 0x12
        /*070a*/ 	.short	(.L_320 - .L_319)
	.align		4
.L_319:
        /*070c*/ 	.word	index@(_ZN17fastertransformer34add_fusedQKV_bias_transpose_kernelIfLb1EEEvPT_S2_S2_NS_29PrefixPromptBatchWeightsParamIS1_EES2_PKS1_PKiiiiiib)
        /*0710*/ 	.word	0x00000000


	//----- nvinfo : EIATTR_MIN_STACK_SIZE
	.align		4
.L_320:
        /*0714*/ 	.byte	0x04, 0x12
        /*0716*/ 	.short	(.L_322 - .L_321)
	.align		4
.L_321:
        /*0718*/ 	.word	index@(_ZN17fastertransformer34add_fusedQKV_bias_transpose_kernelIfLb0EEEvPT_S2_S2_NS_29PrefixPromptBatchWeightsParamIS1_EES2_PKS1_PKiiiiiib)
        /*071c*/ 	.word	0x00000000


	//----- nvinfo : EIATTR_MIN_STACK_SIZE
	.align		4
.L_322:
        /*0720*/ 	.byte	0x04, 0x12
        /*0722*/ 	.short	(.L_324 - .L_323)
	.align		4
.L_323:
        /*0724*/ 	.word	index@(_ZN17fastertransformer34add_fusedQKV_bias_transpose_kernelIfEEvPT_S2_S2_S2_PKS1_PKiiiiiiPKfi)
        /*0728*/ 	.word	0x00000018


	//----- nvinfo : EIATTR_MIN_STACK_SIZE
	.align		4
.L_324:
        /*072c*/ 	.byte	0x04, 0x12
        /*072e*/ 	.short	(.L_326 - .L_325)
	.align		4
.L_325:
        /*0730*/ 	.word	index@(_ZN17fastertransformer24transpose_remove_paddingI6__halfEEvPKT_PS2_iiiiPKiPKfi)
        /*0734*/ 	.word	0x00000000


	//----- nvinfo : EIATTR_MIN_STACK_SIZE
	.align		4
.L_326:
        /*0738*/ 	.byte	0x04, 0x12
        /*073a*/ 	.short	(.L_328 - .L_327)
	.align		4
.L_327:
        /*073c*/ 	.word	index@(_ZN17fastertransformer24transpose_remove_paddingIfEEvPKT_PS1_iiiiPKiPKfi)
        /*0740*/ 	.word	0x00000000


	//----- nvinfo : EIATTR_MIN_STACK_SIZE
	.align		4
.L_328:
        /*0744*/ 	.byte	0x04, 0x12
        /*0746*/ 	.short	(.L_330 - .L_329)
	.align		4
.L_329:
        /*0748*/ 	.word	index@(_ZN17fastertransformer24transpose_remove_paddingI7__half2EEvPKT_PS2_iiiiPKiPKfi)
        /*074c*/ 	.word	0x00000000


	//----- nvinfo : EIATTR_MIN_STACK_SIZE
	.align		4
.L_330:
        /*0750*/ 	.byte	0x04, 0x12
        /*0752*/ 	.short	(.L_332 - .L_331)
	.align		4
.L_331:
        /*0754*/ 	.word	index@(_ZN17fastertransformer32add_QKV_bias_rebuild_padding_ia3I6__halfEEvPKT_S4_S4_S4_S4_S4_PS2_S5_S5_PKiS4_S4_iiiiS7_)
        /*0758*/ 	.word	0x00000000


	//----- nvinfo : EIATTR_MIN_STACK_SIZE
	.align		4
.L_332:
        /*075c*/ 	.byte	0x04, 0x12
        /*075e*/ 	.short	(.L_334 - .L_333)
	.align		4
.L_333:
        /*0760*/ 	.word	index@(_ZN17fastertransformer19rebuild_padding_ia3I6__halfEEvPKT_S4_S4_PS2_S5_S5_PKiS4_S4_iiiiS7_)
        /*0764*/ 	.word	0x00000000


	//----- nvinfo : EIATTR_MIN_STACK_SIZE
	.align		4
.L_334:
        /*0768*/ 	.byte	0x04, 0x12
        /*076a*/ 	.short	(.L_336 - .L_335)
	.align		4
.L_335:
        /*076c*/ 	.word	index@(_ZN17fastertransformer32add_QKV_bias_rebuild_padding_ia3IfEEvPKT_S3_S3_S3_S3_S3_PS1_S4_S4_PKiS3_S3_iiiiS6_)
        /*0770*/ 	.word	0x00000000


	//----- nvinfo : EIATTR_MIN_STACK_SIZE
	.align		4
.L_336:
        /*0774*/ 	.byte	0x04, 0x12
        /*0776*/ 	.short	(.L_338 - .L_337)
	.align		4
.L_337:
        /*0778*/ 	.word	index@(_ZN17fastertransformer32add_QKV_bias_rebuild_padding_ia3I7__half2EEvPKT_S4_S4_S4_S4_S4_PS2_S5_S5_PKiS4_S4_iiiiS7_)
        /*077c*/ 	.word	0x00000000


	//----- nvinfo : EIATTR_MIN_STACK_SIZE
	.align		4
.L_338:
        /*0780*/ 	.byte	0x04, 0x12
        /*0782*/ 	.short	(.L_340 - .L_339)
	.align		4
.L_339:
        /*0784*/ 	.word	index@(_ZN17fastertransformer19rebuild_padding_ia3IfEEvPKT_S3_S3_PS1_S4_S4_PKiS3_S3_iiiiS6_)
        /*0788*/ 	.word	0x00000000


	//----- nvinfo : EIATTR_MIN_STACK_SIZE
	.align		4
.L_340:
        /*078c*/ 	.byte	0x04, 0x12
        /*078e*/ 	.short	(.L_342 - .L_341)
	.align		4
.L_341:
        /*0790*/ 	.word	index@(_ZN17fastertransformer19rebuild_padding_ia3I7__half2EEvPKT_S4_S4_PS2_S5_S5_PKiS4_S4_iiiiS7_)
        /*0794*/ 	.word	0x00000000


	//----- nvinfo : EIATTR_MIN_STACK_SIZE
	.align		4
.L_342:
        /*0798*/ 	.byte	0x04, 0x12
        /*079a*/ 	.short	(.L_344 - .L_343)
	.align		4
.L_343:
        /*079c*/ 	.word	index@(_ZN17fastertransformer9transposeI6__halfEEvPKT_PS2_iiiiPKfi)
        /*07a0*/ 	.word	0x00000000


	//----- nvinfo : EIATTR_MIN_STACK_SIZE
	.align		4
.L_344:
        /*07a4*/ 	.byte	0x04, 0x12
        /*07a6*/ 	.short	(.L_346 - .L_345)
	.align		4
.L_345:
        /*07a8*/ 	.word	index@(_ZN17fastertransformer9transposeI7__half2EEvPKT_PS2_iiiiPKfi)
        /*07ac*/ 	.word	0x00000000


	//----- nvinfo : EIATTR_MIN_STACK_SIZE
	.align		4
.L_346:
        /*07b0*/ 	.byte	0x04, 0x12
        /*07b2*/ 	.short	(.L_348 - .L_347)
	.align		4
.L_347:
        /*07b4*/ 	.word	index@(_ZN17fastertransformer14softmax_kernelI6__halfS1_Li1EEEvPT_PKT0_PKS2_S8_iiiif)
        /*07b8*/ 	.word	0x00000000


	//----- nvinfo : EIATTR_MIN_STACK_SIZE
	.align		4
.L_348:
        /*07bc*/ 	.byte	0x04, 0x12
        /*07be*/ 	.short	(.L_350 - .L_349)
	.align		4
.L_349:
        /*07c0*/ 	.word	index@(_ZN17fastertransformer14softmax_kernelI6__halfS1_Li2EEEvPT_PKT0_PKS2_S8_iiiif)
        /*07c4*/ 	.word	0x00000008


	//----- nvinfo : EIATTR_MIN_STACK_SIZE
	.align		4
.L_350:
        /*07c8*/ 	.byte	0x04, 0x12
        /*07ca*/ 	.short	(.L_352 - .L_351)
	.align		4
.L_351:
        /*07cc*/ 	.word	index@(_ZN17fastertransformer14softmax_kernelI6__halfS1_Li4EEEvPT_PKT0_PKS2_S8_iiiif)
        /*07d0*/ 	.word	0x00000010


	//----- nvinfo : EIATTR_MIN_STACK_SIZE
	.align		4
.L_352:
        /*07d4*/ 	.byte	0x04, 0x12
        /*07d6*/ 	.short	(.L_354 - .L_353)
	.align		4
.L_353:
        /*07d8*/ 	.word	index@(_ZN17fastertransformer14softmax_kernelI6__halffLi1EEEvPT_PKT0_PKS2_S8_iiiif)
        /*07dc*/ 	.word	0x00000000


	//----- nvinfo : EIATTR_MIN_STACK_SIZE
	.align		4
.L_354:
        /*07e0*/ 	.byte	0x04, 0x12
        /*07e2*/ 	.short	(.L_356 - .L_355)
	.align		4
.L_355:
        /*07e4*/ 	.word	index@(_ZN17fastertransformer14softmax_kernelI6__halffLi2EEEvPT_PKT0_PKS2_S8_iiiif)
        /*07e8*/ 	.word	0x00000008


	//----- nvinfo : EIATTR_MIN_STACK_SIZE
	.align		4
.L_356:
        /*07ec*/ 	.byte	0x04, 0x12
        /*07ee*/ 	.short	(.L_358 - .L_357)
	.align		4
.L_357:
        /*07f0*/ 	.word	index@(_ZN17fastertransformer14softmax_kernelI6__halffLi4EEEvPT_PKT0_PKS2_S8_iiiif)
        /*07f4*/ 	.word	0x00000010


	//----- nvinfo : EIATTR_MIN_STACK_SIZE
	.align		4
.L_358:
        /*07f8*/ 	.byte	0x04, 0x12
        /*07fa*/ 	.short	(.L_360 - .L_359)
	.align		4
.L_359:
        /*07fc*/ 	.word	index@(_ZN17fastertransformer14softmax_kernelIffLi1EEEvPT_PKT0_PKS1_S7_iiiif)
        /*0800*/ 	.word	0x00000000


	//----- nvinfo : EIATTR_MIN_STACK_SIZE
	.align		4
.L_360:
        /*0804*/ 	.byte	0x04, 0x12
        /*0806*/ 	.short	(.L_362 - .L_361)
	.align		4
.L_361:
        /*0808*/ 	.word	index@(_ZN17fastertransformer17softmax_kernel_h2I6__halfLi1EEEvPT_PKS2_S5_S5_iiiiS2_)
        /*080c*/ 	.word	0x00000000


	//----- nvinfo : EIATTR_MIN_STACK_SIZE
	.align		4
.L_362:
        /*0810*/ 	.byte	0x04, 0x12
        /*0812*/ 	.short	(.L_364 - .L_363)
	.align		4
.L_363:
        /*0814*/ 	.word	index@(_ZN17fastertransformer20softmax_kernel_h2_v2I6__halfLi1ELi4EEEvPT_PKS2_S5_S5_iiiiS2_)
        /*0818*/ 	.word	0x00000000


	//----- nvinfo : EIATTR_MIN_STACK_SIZE
	.align		4
.L_364:
        /*081c*/ 	.byte	0x04, 0x12
        /*081e*/ 	.short	(.L_366 - .L_365)
	.align		4
.L_365:
        /*0820*/ 	.word	index@(_ZN17fastertransformer14softmax_kernelIffLi2EEEvPT_PKT0_PKS1_S7_iiiif)
        /*0824*/ 	.word	0x00000008


	//----- nvinfo : EIATTR_MIN_STACK_SIZE
	.align		4
.L_366:
        /*0828*/ 	.byte	0x04, 0x12
        /*082a*/ 	.short	(.L_368 - .L_367)
	.align		4
.L_367:
        /*082c*/ 	.word	index@(_ZN17fastertransformer17softmax_kernel_h2I6__halfLi2EEEvPT_PKS2_S5_S5_iiiiS2_)
        /*0830*/ 	.word	0x00000000


	//----- nvinfo : EIATTR_MIN_STACK_SIZE
	.align		4
.L_368:
        /*0834*/ 	.byte	0x04, 0x12
        /*0836*/ 	.short	(.L_370 - .L_369)
	.align		4
.L_369:
        /*0838*/ 	.word	index@(_ZN17fastertransformer20softmax_kernel_h2_v2I6__halfLi2ELi4EEEvPT_PKS2_S5_S5_iiiiS2_)
        /*083c*/ 	.word	0x00000000


	//----- nvinfo : EIATTR_MIN_STACK_SIZE
	.align		4
.L_370:
        /*0840*/ 	.byte	0x04, 0x12
        /*0842*/ 	.short	(.L_372 - .L_371)
	.align		4
.L_371:
        /*0844*/ 	.word	index@(_ZN17fastertransformer14softmax_kernelIffLi4EEEvPT_PKT0_PKS1_S7_iiiif)
        /*0848*/ 	.word	0x00000010


	//----- nvinfo : EIATTR_MIN_STACK_SIZE
	.align		4
.L_372:
        /*084c*/ 	.byte	0x04, 0x12
        /*084e*/ 	.short	(.L_374 - .L_373)
	.align		4
.L_373:
        /*0850*/ 	.word	index@(_ZN17fastertransformer17softmax_kernel_h2I6__halfLi4EEEvPT_PKS2_S5_S5_iiiiS2_)
        /*0854*/ 	.word	0x00000000


	//----- nvinfo : EIATTR_MIN_STACK_SIZE
	.align		4
.L_374:
        /*0858*/ 	.byte	0x04, 0x12
        /*085a*/ 	.short	(.L_376 - .L_375)
	.align		4
.L_375:
        /*085c*/ 	.word	index@(_ZN17fastertransformer20softmax_kernel_h2_v2I6__halfLi4ELi4EEEvPT_PKS2_S5_S5_iiiiS2_)
        /*0860*/ 	.word	0x00000000


	//----- nvinfo : EIATTR_MIN_STACK_SIZE
	.align		4
.L_376:
        /*0864*/ 	.byte	0x04, 0x12
        /*0866*/ 	.short	(.L_378 - .L_377)
	.align		4
.L_377:
        /*0868*/ 	.word	index@(_ZN17fastertransformer15QKVIA3TransposeI6__halfEEvPT_S3_S3_PKS2_S5_S5_PKiS5_S5_iiii)
        /*086c*/ 	.word	0x00000000


	//----- nvinfo : EIATTR_MIN_STACK_SIZE
	.align		4
.L_378:
        /*0870*/ 	.byte	0x04, 0x12
        /*0872*/ 	.short	(.L_380 - .L_379)
	.align		4
.L_379:
        /*0874*/ 	.word	index@(_ZN17fastertransformer22addQKVBiasIA3TransposeI6__halfEEvPT_S3_S3_PKS2_S5_S5_S5_S5_S5_PKiS5_S5_iiii)
        /*0878*/ 	.word	0x00000000


	//----- nvinfo : EIATTR_MIN_STACK_SIZE
	.align		4
.L_380:
        /*087c*/ 	.byte	0x04, 0x12
        /*087e*/ 	.short	(.L_382 - .L_381)
	.align		4
.L_381:
        /*0880*/ 	.word	index@(_ZN17fastertransformer15QKVIA3TransposeI7__half2EEvPT_S3_S3_PKS2_S5_S5_PKiS5_S5_iiii)
        /*0884*/ 	.word	0x00000000


	//----- nvinfo : EIATTR_MIN_STACK_SIZE
	.align		4
.L_382:
        /*0888*/ 	.byte	0x04, 0x12
        /*088a*/ 	.short	(.L_384 - .L_383)
	.align		4
.L_383:
        /*088c*/ 	.word	index@(_ZN17fastertransformer22addQKVBiasIA3TransposeI7__half2EEvPT_S3_S3_PKS2_S5_S5_S5_S5_S5_PKiS5_S5_iiii)
        /*0890*/ 	.word	0x00000000


	//----- nvinfo : EIATTR_MIN_STACK_SIZE
	.align		4
.L_384:
        /*0894*/ 	.byte	0x04, 0x12
        /*0896*/ 	.short	(.L_386 - .L_385)
	.align		4
.L_385:
        /*0898*/ 	.word	index@(_ZN17fastertransformer15QKVIA3TransposeIfEEvPT_S2_S2_PKS1_S4_S4_PKiS4_S4_iiii)
        /*089c*/ 	.word	0x00000000


	//----- nvinfo : EIATTR_MIN_STACK_SIZE
	.align		4
.L_386:
        /*08a0*/ 	.byte	0x04, 0x12
        /*08a2*/ 	.short	(.L_388 - .L_387)
	.align		4
.L_387:
        /*08a4*/ 	.word	index@(_ZN17fastertransformer22addQKVBiasIA3TransposeIfEEvPT_S2_S2_PKS1_S4_S4_S4_S4_S4_PKiS4_S4_iiii)
        /*08a8*/ 	.word	0x00000000


	//----- nvinfo : EIATTR_MIN_STACK_SIZE
	.align		4
.L_388:
        /*08ac*/ 	.byte	0x04, 0x12
        /*08ae*/ 	.short	(.L_390 - .L_389)
	.align		4
.L_389:
        /*08b0*/ 	.word	index@(_ZN17fastertransformer22add_head3Size_QKV_biasI7__half2EEvPKT_S4_PS2_S5_S5_iiiii)
        /*08b4*/ 	.word	0x00000000


	//----- nvinfo : EIATTR_MIN_STACK_SIZE
	.align		4
.L_390:
        /*08b8*/ 	.byte	0x04, 0x12
        /*08ba*/ 	.short	(.L_392 - .L_391)
	.align		4
.L_391:
        /*08bc*/ 	.word	index@(_ZN17fastertransformer22add_head3Size_QKV_biasI6float2EEvPKT_S4_PS2_S5_S5_iiiii)
        /*08c0*/ 	.word	0x00000000


	//----- nvinfo : EIATTR_MIN_STACK_SIZE
	.align		4
.L_392:
        /*08c4*/ 	.byte	0x04, 0x12
        /*08c6*/ 	.short	(.L_394 - .L_393)
	.align		4
.L_393:
        /*08c8*/ 	.word	index@(_ZN17fastertransformer12transpose_4dI6__halfEEvPT_S3_iiiiii)
        /*08cc*/ 	.word	0x00000000


	//----- nvinfo : EIATTR_MIN_STACK_SIZE
	.align		4
.L_394:
        /*08d0*/ 	.byte	0x04, 0x12
        /*08d2*/ 	.short	(.L_396 - .L_395)
	.align		4
.L_395:
        /*08d4*/ 	.word	index@(_ZN17fastertransformer9transposeIfEEvPKT_PS1_iiiiPKfi)
        /*08d8*/ 	.word	0x00000000
.L_396:


//--------------------- .nv.compat                --------------------------
	.section	.nv.compat,"",@"SHT_CUDA_COMPAT_INFO"
	.align	4
        /*0000*/ 	.byte	0x02, 0x09, 0x01, 0x00, 0x02, 0x02, 0x01, 0x00, 0x02, 0x05, 0x05, 0x00, 0x03, 0x07, 0x01, 0x01
        /*0010*/ 	.byte	0x02, 0x03, 0x00, 0x00, 0x02, 0x06, 0x01, 0x00, 0x04, 0x0b, 0x08, 0x00, 0x00, 0x00, 0x00, 0x00
        /*0020*/ 	.byte	0x00, 0x00, 0x00, 0x00


//--------------------- .nv.info._ZN17fastertransformer20transpose_attentionsI6__halfEEvPT_PKS2_mmmm --------------------------
	.section	.nv.info._ZN17fastertransformer20transpose_attentionsI6__halfEEvPT_PKS2_mmmm,"",@"SHT_CUDA_INFO"
	.sectionflags	@""
	.align	4


	//----- nvinfo : EIATTR_CUDA_API_VERSION
	.align		4
        /*0000*/ 	.byte	0x04, 0x37
        /*0002*/ 	.short	(.L_398 - .L_397)
.L_397:
        /*0004*/ 	.word	0x00000082


	//----- nvinfo : EIATTR_KPARAM_INFO
	.align		4
.L_398:
        /*0008*/ 	.byte	0x04, 0x17
        /*000a*/ 	.short	(.L_400 - .L_399)
.L_399:
        /*000c*/ 	.word	0x00000000
        /*0010*/ 	.short	0x0005
        /*0012*/ 	.short	0x0028
        /*0014*/ 	.byte	0x00, 0xf0, 0x21, 0x00


	//----- nvinfo : EIATTR_KPARAM_INFO
	.align		4
.L_400:
        /*0018*/ 	.byte	0x04, 0x17
        /*001a*/ 	.short	(.L_402 - .L_401)
.L_401:
        /*001c*/ 	.word	0x00000000
        /*0020*/ 	.short	0x0004
        /*0022*/ 	.short	0x0020
        /*0024*/ 	.byte	0x00, 0xf0, 0x21, 0x00


	//----- nvinfo : EIATTR_KPARAM_INFO
	.align		4
.L_402:
        /*0028*/ 	.byte	0x04, 0x17
        /*002a*/ 	.short	(.L_404 - .L_403)
.L_403:
        /*002c*/ 	.word	0x00000000
        /*0030*/ 	.short	0x0003
        /*0032*/ 	.short	0x0018
        /*0034*/ 	.byte	0x00, 0xf0, 0x21, 0x00


	//----- nvinfo : EIATTR_KPARAM_INFO
	.align		4
.L_404:
        /*0038*/ 	.byte	0x04, 0x17
        /*003a*/ 	.short	(.L_406 - .L_405)
.L_405:
        /*003c*/ 	.word	0x00000000
        /*0040*/ 	.short	0x0002
        /*0042*/ 	.short	0x0010
        /*0044*/ 	.byte	0x00, 0xf0, 0x21, 0x00


	//----- nvinfo : EIATTR_KPARAM_INFO
	.align		4
.L_406:
        /*0048*/ 	.byte	0x04, 0x17
        /*004a*/ 	.short	(.L_408 - .L_407)
.L_407:
        /*004c*/ 	.word	0x00000000
        /*0050*/ 	.short	0x0001
        /*0052*/ 	.short	0x0008
        /*0054*/ 	.byte	0x00, 0xf5, 0x21, 0x00


	//----- nvinfo : EIATTR_KPARAM_INFO
	.align		4
.L_408:
        /*0058*/ 	.byte	0x04, 0x17
        /*005a*/ 	.short	(.L_410 - .L_409)
.L_409:
        /*005c*/ 	.word	0x00000000
        /*0060*/ 	.short	0x0000
        /*0062*/ 	.short	0x0000
        /*0064*/ 	.byte	0x00, 0xf5, 0x21, 0x00


	//----- nvinfo : EIATTR_SPARSE_MMA_MASK
	.align		4
.L_410:
        /*0068*/ 	.byte	0x03, 0x50
        /*006a*/ 	.short	0x0000


	//----- nvinfo : EIATTR_MAXREG_COUNT
	.align		4
        /*006c*/ 	.byte	0x03, 0x1b
        /*006e*/ 	.short	0x00ff


	//----- nvinfo : EIATTR_MERCURY_ISA_VERSION
	.align		4
        /*0070*/ 	.byte	0x03, 0x5f
        /*0072*/ 	.short	0x0101


	//----- nvinfo : EIATTR_VRC_CTA_INIT_COUNT
	.align		4
        /*0074*/ 	.byte	0x02, 0x4a
	.zero		1
	.zero		1


	//----- nvinfo : EIATTR_EXIT_INSTR_OFFSETS
	.align		4
        /*0078*/ 	.byte	0x04, 0x1c
        /*007a*/ 	.short	(.L_412 - .L_411)


	//   ....[0]....
.L_411:
        /*007c*/ 	.word	0x00000180


	//   ....[1]....
        /*0080*/ 	.word	0x00000360


	//----- nvinfo : EIATTR_CRS_STACK_SIZE
	.align		4
.L_412:
        /*0084*/ 	.byte	0x04, 0x1e
        /*0086*/ 	.short	(.L_414 - .L_413)
.L_413:
        /*0088*/ 	.word	0x00000000


	//----- nvinfo : EIATTR_CBANK_PARAM_SIZE
	.align		4
.L_414:
        /*008c*/ 	.byte	0x03, 0x19
        /*008e*/ 	.short	0x0030


	//----- nvinfo : EIATTR_PARAM_CBANK
	.align		4
        /*0090*/ 	.byte	0x04, 0x0a
        /*0092*/ 	.short	(.L_416 - .L_415)
	.align		4
.L_415:
        /*0094*/ 	.word	index@(.nv.constant0._ZN17fastertransformer20transpose_attentionsI6__halfEEvPT_PKS2_mmmm)
        /*0098*/ 	.short	0x0380
        /*009a*/ 	.short	0x0030


	//----- nvinfo : EIATTR_SW_WAR
	.align		4
.L_416:
        /*009c*/ 	.byte	0x04, 0x36
        /*009e*/ 	.short	(.L_418 - .L_417)
.L_417:
        /*00a0*/ 	.word	0x00000008
.L_418:


//--------------------- .nv.info._ZN17fastertransformer20transpose_attentionsIfEEvPT_PKS1_mmmm --------------------------
	.section	.nv.info._ZN17fastertransformer20transpose_attentionsIfEEvPT_PKS1_mmmm,"",@"SHT_CUDA_INFO"
	.sectionflags	@""
	.align	4


	//----- nvinfo : EIATTR_CUDA_API_VERSION
	.align		4
        /*0000*/ 	.byte	0x04, 0x37
        /*0002*/ 	.short	(.L_420 - .L_419)
.L_419:
        /*0004*/ 	.word	0x00000082


	//----- nvinfo : EIATTR_KPARAM_INFO
	.align		4
.L_420:
        /*0008*/ 	.byte	0x04, 0x17
        /*000a*/ 	.short	(.L_422 - .L_421)
.L_421:
        /*000c*/ 	.word	0x00000000
        /*0010*/ 	.short	0x0005
        /*0012*/ 	.short	0x0028
        /*0014*/ 	.byte	0x00, 0xf0, 0x21, 0x00


	//----- nvinfo : EIATTR_KPARAM_INFO
	.align		4
.L_422:
        /*0018*/ 	.byte	0x04, 0x17
        /*001a*/ 	.short	(.L_424 - .L_423)
.L_423:
        /*001c*/ 	.word	0x00000000
        /*0020*/ 	.short	0x0004
        /*0022*/ 	.short	0x0020
        /*0024*/ 	.byte	0x00, 0xf0, 0x21, 0x00


	//----- nvinfo : EIATTR_KPARAM_INFO
	.align		4
.L_424:
        /*0028*/ 	.byte	0x04, 0x17
        /*002a*/ 	.short	(.L_426 - .L_425)
.L_425:
        /*002c*/ 	.word	0x00000000
        /*0030*/ 	.short	0x0003
        /*0032*/ 	.short	0x0018
        /*0034*/ 	.byte	0x00, 0xf0, 0x21, 0x00


	//----- nvinfo : EIATTR_KPARAM_INFO
	.align		4
.L_426:
        /*0038*/ 	.byte	0x04, 0x17
        /*003a*/ 	.short	(.L_428 - .L_427)
.L_427:
        /*003c*/ 	.word	0x00000000
        /*0040*/ 	.short	0x0002
        /*0042*/ 	.short	0x0010
        /*0044*/ 	.byte	0x00, 0xf0, 0x21, 0x00


	//----- nvinfo : EIATTR_KPARAM_INFO
	.align		4
.L_428:
        /*0048*/ 	.byte	0x04, 0x17
        /*004a*/ 	.short	(.L_430 - .L_429)
.L_429:
        /*004c*/ 	.word	0x00000000
        /*0050*/ 	.short	0x0001
        /*0052*/ 	.short	0x0008
        /*0054*/ 	.byte	0x00, 0xf5, 0x21, 0x00


	//----- nvinfo : EIATTR_KPARAM_INFO
	.align		4
.L_430:
        /*0058*/ 	.byte	0x04, 0x17
        /*005a*/ 	.short	(.L_432 - .L_431)
.L_431:
        /*005c*/ 	.word	0x00000000
        /*0060*/ 	.short	0x0000
        /*0062*/ 	.short	0x0000
        /*0064*/ 	.byte	0x00, 0xf5, 0x21, 0x00


	//----- nvinfo : EIATTR_SPARSE_MMA_MASK
	.align		4
.L_432:
        /*0068*/ 	.byte	0x03, 0x50
        /*006a*/ 	.short	0x0000


	//----- nvinfo : EIATTR_MAXREG_COUNT
	.align		4
        /*006c*/ 	.byte	0x03, 0x1b
        /*006e*/ 	.short	0x00ff


	//----- nvinfo : EIATTR_MERCURY_ISA_VERSION
	.align		4
        /*0070*/ 	.byte	0x03, 0x5f
        /*0072*/ 	.short	0x0101


	//----- nvinfo : EIATTR_VRC_CTA_INIT_COUNT
	.align		4
        /*0074*/ 	.byte	0x02, 0x4a
	.zero		1
	.zero		1


	//----- nvinfo : EIATTR_EXIT_INSTR_OFFSETS
	.align		4
        /*0078*/ 	.byte	0x04, 0x1c
        /*007a*/ 	.short	(.L_434 - .L_433)


	//   ....[0]....
.L_433:
        /*007c*/ 	.word	0x00000180


	//   ....[1]....
        /*0080*/ 	.word	0x00000360


	//----- nvinfo : EIATTR_CRS_STACK_SIZE
	.align		4
.L_434:
        /*0084*/ 	.byte	0x04, 0x1e
        /*0086*/ 	.short	(.L_436 - .L_435)
.L_435:
        /*0088*/ 	.word	0x00000000


	//----- nvinfo : EIATTR_CBANK_PARAM_SIZE
	.align		4
.L_436:
        /*008c*/ 	.byte	0x03, 0x19
        /*008e*/ 	.short	0x0030


	//----- nvinfo : EIATTR_PARAM_CBANK
	.align		4
        /*0090*/ 	.byte	0x04, 0x0a
        /*0092*/ 	.short	(.L_438 - .L_437)
	.align		4
.L_437:
        /*0094*/ 	.word	index@(.nv.constant0._ZN17fastertransformer20transpose_attentionsIfEEvPT_PKS1_mmmm)
        /*0098*/ 	.short	0x0380
        /*009a*/ 	.short	0x0030


	//----- nvinfo : EIATTR_SW_WAR
	.align		4
.L_438:
        /*009c*/ 	.byte	0x04, 0x36
        /*009e*/ 	.short	(.L_440 - .L_439)
.L_439:
        /*00a0*/ 	.word	0x00000008
.L_440:


//--------------------- .nv.info._ZN17fastertransformer38softmax_withRelPosBias_element1_kernelI6__halfEEvPT_PKS2_S5_iiiiif --------------------------
	.section	.nv.info._ZN17fastertransformer38softmax_withRelPosBias_element1_kernelI6__halfEEvPT_PKS2_S5_iiiiif,"",@"SHT_CUDA_INFO"
	.sectionflags	@""
	.align	4


	//----- nvinfo : EIATTR_CUDA_API_VERSION
	.align		4
        /*0000*/ 	.byte	0x04, 0x37
        /*0002*/ 	.short	(.L_442 - .L_441)
.L_441:
        /*0004*/ 	.word	0x00000082


	//----- nvinfo : EIATTR_KPARAM_INFO
	.align		4
.L_442:
        /*0008*/ 	.byte	0x04, 0x17
        /*000a*/ 	.short	(.L_444 - .L_443)
.L_443:
        /*000c*/ 	.word	0x00000000
        /*0010*/ 	.short	0x0008
        /*0012*/ 	.short	0x002c
        /*0014*/ 	.byte	0x00, 0xf0, 0x11, 0x00


	//----- nvinfo : EIATTR_KPARAM_INFO
	.align		4
.L_444:
        /*0018*/ 	.byte	0x04, 0x17
        /*001a*/ 	.short	(.L_446 - .L_445)
.L_445:
        /*001c*/ 	.word	0x00000000
        /*0020*/ 	.short	0x0007
        /*0022*/ 	.short	0x0028
        /*0024*/ 	.byte	0x00, 0xf0, 0x11, 0x00


	//----- nvinfo : EIATTR_KPARAM_INFO
	.align		4
.L_446:
        /*0028*/ 	.byte	0x04, 0x17
        /*002a*/ 	.short	(.L_448 - .L_447)
.L_447:
        /*002c*/ 	.word	0x00000000
        /*0030*/ 	.short	0x0006
        /*0032*/ 	.short	0x0024
        /*0034*/ 	.byte	0x00, 0xf0, 0x11, 0x00


	//----- nvinfo : EIATTR_KPARAM_INFO
	.align		4
.L_448:
        /*0038*/ 	.byte	0x04, 0x17
        /*003a*/ 	.short	(.L_450 - .L_449)
.L_449:
        /*003c*/ 	.word	0x00000000
        /*0040*/ 	.short	0x0005
        /*0042*/ 	.short	0x0020
        /*0044*/ 	.byte	0x00, 0xf0, 0x11, 0x00


	//----- nvinfo : EIATTR_KPARAM_INFO
	.align		4
.L_450:
        /*0048*/ 	.byte	0x04, 0x17
        /*004a*/ 	.short	(.L_452 - .L_451)
.L_451:
        /*004c*/ 	.word	0x00000000
        /*0050*/ 	.short	0x0004
        /*0052*/ 	.short	0x001c
        /*0054*/ 	.byte	0x00, 0xf0, 0x11, 0x00


	//----- nvinfo : EIATTR_KPARAM_INFO
	.align		4
.L_452:
        /*0058*/ 	.byte	0x04, 0x17
        /*005a*/ 	.short	(.L_454 - .L_453)
.L_453:
        /*005c*/ 	.word	0x00000000
        /*0060*/ 	.short	0x0003
        /*0062*/ 	.short	0x0018
        /*0064*/ 	.byte	0x00, 0xf0, 0x11, 0x00


	//----- nvinfo : EIATTR_KPARAM_INFO
	.align		4
.L_454:
        /*0068*/ 	.byte	0x04, 0x17
        /*006a*/ 	.short	(.L_456 - .L_455)
.L_455:
        /*006c*/ 	.word	0x00000000
        /*0070*/ 	.short	0x0002
        /*0072*/ 	.short	0x0010
        /*0074*/ 	.byte	0x00, 0xf5, 0x21, 0x00


	//----- nvinfo : EIATTR_KPARAM_INFO
	.align		4
.L_456:
        /*0078*/ 	.byte	0x04, 0x17
        /*007a*/ 	.short	(.L_458 - .L_457)
.L_457:
        /*007c*/ 	.word	0x00000000
        /*0080*/ 	.short	0x0001
        /*0082*/ 	.short	0x0008
        /*0084*/ 	.byte	0x00, 0xf5, 0x21, 0x00


	//----- nvinfo : EIATTR_KPARAM_INFO
	.align		4
.L_458:
        /*0088*/ 	.byte	0x04, 0x17
        /*008a*/ 	.short	(.L_460 - .L_459)
.L_459:
        /*008c*/ 	.word	0x00000000
        /*0090*/ 	.short	0x0000
        /*0092*/ 	.short	0x0000
        /*0094*/ 	.byte	0x00, 0xf5, 0x21, 0x00


	//----- nvinfo : EIATTR_SPARSE_MMA_MASK
	.align		4
.L_460:
        /*0098*/ 	.byte	0x03, 0x50
        /*009a*/ 	.short	0x0000


	//----- nvinfo : EIATTR_MAXREG_COUNT
	.align		4
        /*009c*/ 	.byte	0x03, 0x1b
        /*009e*/ 	.short	0x00ff


	//----- nvinfo : EIATTR_NUM_BARRIERS
	.align		4
        /*00a0*/ 	.byte	0x02, 0x4c
        /*00a2*/ 	.byte	0x01
	.zero		1


	//----- nvinfo : EIATTR_MERCURY_ISA_VERSION
	.align		4
        /*00a4*/ 	.byte	0x03, 0x5f
        /*00a6*/ 	.short	0x0101


	//----- nvinfo : EIATTR_COOP_GROUP_MASK_REGIDS
	.align		4
        /*00a8*/ 	.byte	0x04, 0x29
        /*00aa*/ 	.short	(.L_462 - .L_461)


	//   ....[0]....
.L_461:
        /*00ac*/ 	.word	0xffffffff


	//   ....[1]....
        /*00b0*/ 	.word	0xffffffff


	//   ....[2]....
        /*00b4*/ 	.word	0xffffffff


	//   ....[3]....
        /*00b8*/ 	.word	0xffffffff


	//   ....[4]....
        /*00bc*/ 	.word	0xffffffff


	//   ....[5]....
        /*00c0*/ 	.word	0xffffffff


	//   ....[6]....
        /*00c4*/ 	.word	0xffffffff


	//   ....[7]....
        /*00c8*/ 	.word	0xffffffff


	//   ....[8]....
        /*00cc*/ 	.word	0xffffffff


	//   ....[9]....
        /*00d0*/ 	.word	0xffffffff


	//   ....[10]....
        /*00d4*/ 	.word	0xffffffff


	//   ....[11]....
        /*00d8*/ 	.word	0xffffffff


	//   ....[12]....
        /*00dc*/ 	.word	0xffffffff


	//   ....[13]....
        /*00e0*/ 	.word	0xffffffff


	//   ....[14]....
        /*00e4*/ 	.word	0xffffffff


	//   ....[15]....
        /*00e8*/ 	.word	0xffffffff


	//   ....[16]....
        /*00ec*/ 	.word	0xffffffff


	//   ....[17]....
        /*00f0*/ 	.word	0xffffffff


	//   ....[18]....
        /*00f4*/ 	.word	0xffffffff


	//   ....[19]....
        /*00f8*/ 	.word	0xffffffff


	//----- nvinfo : EIATTR_COOP_GROUP_INSTR_OFFSETS
	.align		4
.L_462:
        /*00fc*/ 	.byte	0x04, 0x28
        /*00fe*/ 	.short	(.L_464 - .L_463)


	//   ....[0]....
.L_463:
        /*0100*/ 	.word	0x00000600


	//   ....[1]....
        /*0104*/ 	.word	0x00000680


	//   ....[2]....
        /*0108*/ 	.word	0x000006a0


	//   ....[3]....
        /*010c*/ 	.word	0x000006c0


	//   ....[4]....
        /*0110*/ 	.word	0x000006e0


	//   ....[5]....
        /*0114*/ 	.word	0x00000750


	//   ....[6]....
        /*0118*/ 	.word	0x00000780


	//   ....[7]....
        /*011c*/ 	.word	0x000007c0


	//   ....[8]....
        /*0120*/ 	.word	0x000007f0


	//   ....[9]....
        /*0124*/ 	.word	0x00000810


	//   ....[10]....
        /*0128*/ 	.word	0x000008b0


	//   ....[11]....
        /*012c*/ 	.word	0x000008d0


	//   ....[12]....
        /*0130*/ 	.word	0x000008f0


	//   ....[13]....
        /*0134*/ 	.word	0x00000910


	//   ....[14]....
        /*0138*/ 	.word	0x00000930


	//   ....[15]....
        /*013c*/ 	.word	0x00000990


	//   ....[16]....
        /*0140*/ 	.word	0x000009b0


	//   ....[17]....
        /*0144*/ 	.word	0x000009d0


	//   ....[18]....
        /*0148*/ 	.word	0x000009f0


	//   ....[19]....
        /*014c*/ 	.word	0x00000a10


	//----- nvinfo : EIATTR_VRC_CTA_INIT_COUNT
	.align		4
.L_464:
        /*0150*/ 	.byte	0x02, 0x4a
	.zero		1
	.zero		1


	//----- nvinfo : EIATTR_EXIT_INSTR_OFFSETS
	.align		4
        /*0154*/ 	.byte	0x04, 0x1c
        /*0156*/ 	.short	(.L_466 - .L_465)


	//   ....[0]....
.L_465:
        /*0158*/ 	.word	0x00000040


	//   ....[1]....
        /*015c*/ 	.word	0x00000b70


	//----- nvinfo : EIATTR_CRS_STACK_SIZE
	.align		4
.L_466:
        /*0160*/ 	.byte	0x04, 0x1e
        /*0162*/ 	.short	(.L_468 - .L_467)
.L_467:
        /*0164*/ 	.word	0x00000000


	//----- nvinfo : EIATTR_CBANK_PARAM_SIZE
	.align		4
.L_468:
        /*0168*/ 	.byte	0x03, 0x19
        /*016a*/ 	.short	0x0030


	//----- nvinfo : EIATTR_PARAM_CBANK
	.align		4
        /*016c*/ 	.byte	0x04, 0x0a
        /*016e*/ 	.short	(.L_470 - .L_469)
	.align		4
.L_469:
        /*0170*/ 	.word	index@(.nv.constant0._ZN17fastertransformer38softmax_withRelPosBias_element1_kernelI6__halfEEvPT_PKS2_S5_iiiiif)
        /*0174*/ 	.short	0x0380
        /*0176*/ 	.short	0x0030


	//----- nvinfo : EIATTR_SW_WAR
	.align		4
.L_470:
        /*0178*/ 	.byte	0x04, 0x36
        /*017a*/ 	.short	(.L_472 - .L_471)
.L_471:
        /*017c*/ 	.word	0x00000008
.L_472:


//--------------------- .nv.info._ZN17fastertransformer38softmax_withRelPosBias_element1_kernelIfEEvPT_PKS1_S4_iiiiif --------------------------
	.section	.nv.info._ZN17fastertransformer38softmax_withRelPosBias_element1_kernelIfEEvPT_PKS1_S4_iiiiif,"",@"SHT_CUDA_INFO"
	.sectionflags	@""
	.align	4


	//----- nvinfo : EIATTR_CUDA_API_VERSION
	.align		4
        /*0000*/ 	.byte	0x04, 0x37
        /*0002*/ 	.short	(.L_474 - .L_473)
.L_473:
        /*0004*/ 	.word	0x00000082


	//----- nvinfo : EIATTR_KPARAM_INFO
	.align		4
.L_474:
        /*0008*/ 	.byte	0x04, 0x17
        /*000a*/ 	.short	(.L_476 - .L_475)
.L_475:
        /*000c*/ 	.word	0x00000000
        /*0010*/ 	.short	0x0008
        /*0012*/ 	.short	0x002c
        /*0014*/ 	.byte	0x00, 0xf0, 0x11, 0x00


	//----- nvinfo : EIATTR_KPARAM_INFO
	.align		4
.L_476:
        /*0018*/ 	.byte	0x04, 0x17
        /*001a*/ 	.short	(.L_478 - .L_477)
.L_477:
        /*001c*/ 	.word	0x00000000
        /*0020*/ 	.short	0x0007
        /*0022*/ 	.short	0x0028
        /*0024*/ 	.byte	0x00, 0xf0, 0x11, 0x00


	//----- nvinfo : EIATTR_KPARAM_INFO
	.align		4
.L_478:
        /*0028*/ 	.byte	0x04, 0x17
        /*002a*/ 	.short	(.L_480 - .L_479)
.L_479:
        /*002c*/ 	.word	0x00000000
        /*0030*/ 	.short	0x0006
        /*0032*/ 	.short	0x0024
        /*0034*/ 	.byte	0x00, 0xf0, 0x11, 0x00


	//----- nvinfo : EIATTR_KPARAM_INFO
	.align		4
.L_480:
        /*0038*/ 	.byte	0x04, 0x17
        /*003a*/ 	.short	(.L_482 - .L_481)
.L_481:
        /*003c*/ 	.word	0x00000000
        /*0040*/ 	.short	0x0005
        /*0042*/ 	.short	0x0020
        /*0044*/ 	.byte	0x00, 0xf0, 0x11, 0x00


	//----- nvinfo : EIATTR_KPARAM_INFO
	.align		4
.L_482:
        /*0048*/ 	.byte	0x04, 0x17
        /*004a*/ 	.short	(.L_484 - .L_483)
.L_483:
        /*004c*/ 	.word	0x00000000
        /*0050*/ 	.short	0x0004
        /*0052*/ 	.short	0x001c
        /*0054*/ 	.byte	0x00, 0xf0, 0x11, 0x00


	//----- nvinfo : EIATTR_KPARAM_INFO
	.align		4
.L_484:
        /*0058*/ 	.byte	0x04, 0x17
        /*005a*/ 	.short	(.L_486 - .L_485)
.L_485:
        /*005c*/ 	.word	0x00000000
        /*0060*/ 	.short	0x0003
        /*0062*/ 	.short	0x0018
        /*0064*/ 	.byte	0x00, 0xf0, 0x11, 0x00


	//----- nvinfo : EIATTR_KPARAM_INFO
	.align		4
.L_486:
        /*0068*/ 	.byte	0x04, 0x17
        /*006a*/ 	.short	(.L_488 - .L_487)
.L_487:
        /*006c*/ 	.word	0x00000000
        /*0070*/ 	.short	0x0002
        /*0072*/ 	.short	0x0010
        /*0074*/ 	.byte	0x00, 0xf5, 0x21, 0x00


	//----- nvinfo : EIATTR_KPARAM_INFO
	.align		4
.L_488:
        /*0078*/ 	.byte	0x04, 0x17
        /*007a*/ 	.short	(.L_490 - .L_489)
.L_489:
        /*007c*/ 	.word	0x00000000
        /*0080*/ 	.short	0x0001
        /*0082*/ 	.short	0x0008
        /*0084*/ 	.byte	0x00, 0xf5, 0x21, 0x00


	//----- nvinfo : EIATTR_KPARAM_INFO
	.align		4
.L_490:
        /*0088*/ 	.byte	0x04, 0x17
        /*008a*/ 	.short	(.L_492 - .L_491)
.L_491:
        /*008c*/ 	.word	0x00000000
        /*0090*/ 	.short	0x0000
        /*0092*/ 	.short	0x0000
        /*0094*/ 	.byte	0x00, 0xf5, 0x21, 0x00


	//----- nvinfo : EIATTR_SPARSE_MMA_MASK
	.align		4
.L_492:
        /*0098*/ 	.byte	0x03, 0x50
        /*009a*/ 	.short	0x0000


	//----- nvinfo : EIATTR_MAXREG_COUNT
	.align		4
        /*009c*/ 	.byte	0x03, 0x1b
        /*009e*/ 	.short	0x00ff


	//----- nvinfo : EIATTR_NUM_BARRIERS
	.align		4
        /*00a0*/ 	.byte	0x02, 0x4c
        /*00a2*/ 	.byte	0x01
	.zero		1


	//----- nvinfo : EIATTR_MERCURY_ISA_VERSION
	.align		4
        /*00a4*/ 	.byte	0x03, 0x5f
        /*00a6*/ 	.short	0x0101


	//----- nvinfo : EIATTR_COOP_GROUP_MASK_REGIDS
	.align		4
        /*00a8*/ 	.byte	0x04, 0x29
        /*00aa*/ 	.short	(.L_494 - .L_493)


	//   ....[0]....
.L_493:
        /*00ac*/ 	.word	0xffffffff


	//   ....[1]....
        /*00b0*/ 	.word	0xffffffff


	//   ....[2]....
        /*00b4*/ 	.word	0xffffffff


	//   ....[3]....
        /*00b8*/ 	.word	0xffffffff


	//   ....[4]....
        /*00bc*/ 	.word	0xffffffff


	//   ....[5]....
        /*00c0*/ 	.word	0xffffffff


	//   ....[6]....
        /*00c4*/ 	.word	0xffffffff


	//   ....[7]....
        /*00c8*/ 	.word	0xffffffff


	//   ....[8]....
        /*00cc*/ 	.word	0xffffffff


	//   ....[9]....
        /*00d0*/ 	.word	0xffffffff


	//   ....[10]....
        /*00d4*/ 	.word	0xffffffff


	//   ....[11]....
        /*00d8*/ 	.word	0xffffffff


	//   ....[12]....
        /*00dc*/ 	.word	0xffffffff


	//   ....[13]....
        /*00e0*/ 	.word	0xffffffff


	//   ....[14]....
        /*00e4*/ 	.word	0xffffffff


	//   ....[15]....
        /*00e8*/ 	.word	0xffffffff


	//   ....[16]....
        /*00ec*/ 	.word	0xffffffff


	//   ....[17]....
        /*00f0*/ 	.word	0xffffffff


	//   ....[18]....
        /*00f4*/ 	.word	0xffffffff


	//   ....[19]....
        /*00f8*/ 	.word	0xffffffff


	//----- nvinfo : EIATTR_COOP_GROUP_INSTR_OFFSETS
	.align		4
.L_494:
        /*00fc*/ 	.byte	0x04, 0x28
        /*00fe*/ 	.short	(.L_496 - .L_495)


	//   ....[0]....
.L_495:
        /*0100*/ 	.word	0x000005d0


	//   ....[1]....
        /*0104*/ 	.word	0x00000660


	//   ....[2]....
        /*0108*/ 	.word	0x00000680


	//   ....[3]....
        /*010c*/ 	.word	0x000006a0


	//   ....[4]....
        /*0110*/ 	.word	0x000006c0


	//   ....[5]....
        /*0114*/ 	.word	0x00000730


	//   ....[6]....
        /*0118*/ 	.word	0x00000760


	//   ....[7]....
        /*011c*/ 	.word	0x000007a0


	//   ....[8]....
        /*0120*/ 	.word	0x000007d0


	//   ....[9]....
        /*0124*/ 	.word	0x000007f0


	//   ....[10]....
        /*0128*/ 	.word	0x00000890


	//   ....[11]....
        /*012c*/ 	.word	0x000008b0


	//   ....[12]....
        /*0130*/ 	.word	0x000008d0


	//   ....[13]....
        /*0134*/ 	.word	0x000008f0


	//   ....[14]....
        /*0138*/ 	.word	0x00000910


	//   ....[15]....
        /*013c*/ 	.word	0x00000970


	//   ....[16]....
        /*0140*/ 	.word	0x000009a0


	//   ....[17]....
        /*0144*/ 	.word	0x000009e0


	//   ....[18]....
        /*0148*/ 	.word	0x00000a10


	//   ....[19]....
        /*014c*/ 	.word	0x00000a40


	//----- nvinfo : EIATTR_VRC_CTA_INIT_COUNT
	.align		4
.L_496:
        /*0150*/ 	.byte	0x02, 0x4a
	.zero		1
	.zero		1


	//----- nvinfo : EIATTR_EXIT_INSTR_OFFSETS
	.align		4
        /*0154*/ 	.byte	0x04, 0x1c
        /*0156*/ 	.short	(.L_498 - .L_497)


	//   ....[0]....
.L_497:
        /*0158*/ 	.word	0x00000040


	//   ....[1]....
        /*015c*/ 	.word	0x00000b00


	//----- nvinfo : EIATTR_CRS_STACK_SIZE
	.align		4
.L_498:
        /*0160*/ 	.byte	0x04, 0x1e
        /*0162*/ 	.short	(.L_500 - .L_499)
.L_499:
        /*0164*/ 	.word	0x00000000


	//----- nvinfo : EIATTR_CBANK_PARAM_SIZE
	.align		4
.L_500:
        /*0168*/ 	.byte	0x03, 0x19
        /*016a*/ 	.short	0x0030


	//----- nvinfo : EIATTR_PARAM_CBANK
	.align		4
        /*016c*/ 	.byte	0x04, 0x0a
        /*016e*/ 	.short	(.L_502 - .L_501)
	.align		4
.L_501:
        /*0170*/ 	.word	index@(.nv.constant0._ZN17fastertransformer38softmax_withRelPosBias_element1_kernelIfEEvPT_PKS1_S4_iiiiif)
        /*0174*/ 	.short	0x0380
        /*0176*/ 	.short	0x0030


	//----- nvinfo : EIATTR_SW_WAR
	.align		4
.L_502:
        /*0178*/ 	.byte	0x04, 0x36
        /*017a*/ 	.short	(.L_504 - .L_503)
.L_503:
        /*017c*/ 	.word	0x00000008
.L_504:


//--------------------- .nv.info._ZN17fastertransformer38softmax_withRelPosBias_element2_kernelI7__half26__halfEEvPT_PKS3_S6_iiiiif --------------------------
	.section	.nv.info._ZN17fastertransformer38softmax_withRelPosBias_element2_kernelI7__half26__halfEEvPT_PKS3_S6_iiiiif,"",@"SHT_CUDA_INFO"
	.sectionflags	@""
	.align	4


	//----- nvinfo : EIATTR_CUDA_API_VERSION
	.align		4
        /*0000*/ 	.byte	0x04, 0x37
        /*0002*/ 	.short	(.L_506 - .L_505)
.L_505:
        /*0004*/ 	.word	0x00000082


	//----- nvinfo : EIATTR_KPARAM_INFO
	.align		4
.L_506:
        /*0008*/ 	.byte	0x04, 0x17
        /*000a*/ 	.short	(.L_508 - .L_507)
.L_507:
        /*000c*/ 	.word	0x00000000
        /*0010*/ 	.short	0x0008
        /*0012*/ 	.short	0x002c
        /*0014*/ 	.byte	0x00, 0xf0, 0x11, 0x00


	//----- nvinfo : EIATTR_KPARAM_INFO
	.align		4
.L_508:
        /*0018*/ 	.byte	0x04, 0x17
        /*001a*/ 	.short	(.L_510 - .L_509)
.L_509:
        /*001c*/ 	.word	0x00000000
        /*0020*/ 	.short	0x0007
        /*0022*/ 	.short	0x0028
        /*0024*/ 	.byte	0x00, 0xf0, 0x11, 0x00


	//----- nvinfo : EIATTR_KPARAM_INFO
	.align		4
.L_510:
        /*0028*/ 	.byte	0x04, 0x17
        /*002a*/ 	.short	(.L_512 - .L_511)
.L_511:
        /*002c*/ 	.word	0x00000000
        /*0030*/ 	.short	0x0006
        /*0032*/ 	.short	0x0024
        /*0034*/ 	.byte	0x00, 0xf0, 0x11, 0x00


	//----- nvinfo : EIATTR_KPARAM_INFO
	.align		4
.L_512:
        /*0038*/ 	.byte	0x04, 0x17
        /*003a*/ 	.short	(.L_514 - .L_513)
.L_513:
        /*003c*/ 	.word	0x00000000
        /*0040*/ 	.short	0x0005
        /*0042*/ 	.short	0x0020
        /*0044*/ 	.byte	0x00, 0xf0, 0x11, 0x00


	//----- nvinfo : EIATTR_KPARAM_INFO
	.align		4
.L_514:
        /*0048*/ 	.byte	0x04, 0x17
        /*004a*/ 	.short	(.L_516 - .L_515)
.L_515:
        /*004c*/ 	.word	0x00000000
        /*0050*/ 	.short	0x0004
        /*0052*/ 	.short	0x001c
        /*0054*/ 	.byte	0x00, 0xf0, 0x11, 0x00


	//----- nvinfo : EIATTR_KPARAM_INFO
	.align		4
.L_516:
        /*0058*/ 	.byte	0x04, 0x17
        /*005a*/ 	.short	(.L_518 - .L_517)
.L_517:
        /*005c*/ 	.word	0x00000000
        /*0060*/ 	.short	0x0003
        /*0062*/ 	.short	0x0018
        /*0064*/ 	.byte	0x00, 0xf0, 0x11, 0x00


	//----- nvinfo : EIATTR_KPARAM_INFO
	.align		4
.L_518:
        /*0068*/ 	.byte	0x04, 0x17
        /*006a*/ 	.short	(.L_520 - .L_519)
.L_519:
        /*006c*/ 	.word	0x00000000
        /*0070*/ 	.short	0x0002
        /*0072*/ 	.short	0x0010
        /*0074*/ 	.byte	0x00, 0xf5, 0x21, 0x00


	//----- nvinfo : EIATTR_KPARAM_INFO
	.align		4
.L_520:
        /*0078*/ 	.byte	0x04, 0x17
        /*007a*/ 	.short	(.L_522 - .L_521)
.L_521:
        /*007c*/ 	.word	0x00000000
        /*0080*/ 	.short	0x0001
        /*0082*/ 	.short	0x0008
        /*0084*/ 	.byte	0x00, 0xf5, 0x21, 0x00


	//----- nvinfo : EIATTR_KPARAM_INFO
	.align		4
.L_522:
        /*0088*/ 	.byte	0x04, 0x17
        /*008a*/ 	.short	(.L_524 - .L_523)
.L_523:
        /*008c*/ 	.word	0x00000000
        /*0090*/ 	.short	0x0000
        /*0092*/ 	.short	0x0000
        /*0094*/ 	.byte	0x00, 0xf5, 0x21, 0x00


	//----- nvinfo : EIATTR_SPARSE_MMA_MASK
	.align		4
.L_524:
        /*0098*/ 	.byte	0x03, 0x50
        /*009a*/ 	.short	0x0000


	//----- nvinfo : EIATTR_MAXREG_COUNT
	.align		4
        /*009c*/ 	.byte	0x03, 0x1b
        /*009e*/ 	.short	0x00ff


	//----- nvinfo : EIATTR_NUM_BARRIERS
	.align		4
        /*00a0*/ 	.byte	0x02, 0x4c
        /*00a2*/ 	.byte	0x01
	.zero		1


	//----- nvinfo : EIATTR_MERCURY_ISA_VERSION
	.align		4
        /*00a4*/ 	.byte	0x03, 0x5f
        /*00a6*/ 	.short	0x0101


	//----- nvinfo : EIATTR_COOP_GROUP_MASK_REGIDS
	.align		4
        /*00a8*/ 	.byte	0x04, 0x29
        /*00aa*/ 	.short	(.L_526 - .L_525)


	//   ....[0]....
.L_525:
        /*00ac*/ 	.word	0xffffffff


	//   ....[1]....
        /*00b0*/ 	.word	0xffffffff


	//   ....[2]....
        /*00b4*/ 	.word	0xffffffff


	//   ....[3]....
        /*00b8*/ 	.word	0xffffffff


	//   ....[4]....
        /*00bc*/ 	.word	0xffffffff


	//   ....[5]....
        /*00c0*/ 	.word	0xffffffff


	//   ....[6]....
        /*00c4*/ 	.word	0xffffffff


	//   ....[7]....
        /*00c8*/ 	.word	0xffffffff


	//   ....[8]....
        /*00cc*/ 	.word	0xffffffff


	//   ....[9]....
        /*00d0*/ 	.word	0xffffffff


	//   ....[10]....
        /*00d4*/ 	.word	0xffffffff


	//   ....[11]....
        /*00d8*/ 	.word	0xffffffff


	//   ....[12]....
        /*00dc*/ 	.word	0xffffffff


	//   ....[13]....
        /*00e0*/ 	.word	0xffffffff


	//   ....[14]....
        /*00e4*/ 	.word	0xffffffff


	//   ....[15]....
        /*00e8*/ 	.word	0xffffffff


	//   ....[16]....
        /*00ec*/ 	.word	0xffffffff


	//   ....[17]....
        /*00f0*/ 	.word	0xffffffff


	//   ....[18]....
        /*00f4*/ 	.word	0xffffffff


	//   ....[19]....
        /*00f8*/ 	.word	0xffffffff


	//   ....[20]....
        /*00fc*/ 	.word	0xffffffff


	//   ....[21]....
        /*0100*/ 	.word	0xffffffff


	//   ....[22]....
        /*0104*/ 	.word	0xffffffff


	//   ....[23]....
        /*0108*/ 	.word	0xffffffff


	//   ....[24]....
        /*010c*/ 	.word	0xffffffff


	//   ....[25]....
        /*0110*/ 	.word	0xffffffff


	//   ....[26]....
        /*0114*/ 	.word	0xffffffff


	//   ....[27]....
        /*0118*/ 	.word	0xffffffff


	//   ....[28]....
        /*011c*/ 	.word	0xffffffff


	//   ....[29]....
        /*0120*/ 	.word	0xffffffff


	//----- nvinfo : EIATTR_COOP_GROUP_INSTR_OFFSETS
	.align		4
.L_526:
        /*0124*/ 	.byte	0x04, 0x28
        /*0126*/ 	.short	(.L_528 - .L_527)


	//   ....[0]....
.L_527:
        /*0128*/ 	.word	0x000006e0


	//   ....[1]....
        /*012c*/ 	.word	0x00000700


	//   ....[2]....
        /*0130*/ 	.word	0x00000720


	//   ....[3]....
        /*0134*/ 	.word	0x00000740


	//   ....[4]....
        /*0138*/ 	.word	0x00000760


	//   ....[5]....
        /*013c*/ 	.word	0x00000790


	//   ....[6]....
        /*0140*/ 	.word	0x000007f0


	//   ....[7]....
        /*0144*/ 	.word	0x00000810


	//   ....[8]....
        /*0148*/ 	.word	0x00000830


	//   ....[9]....
        /*014c*/ 	.word	0x00000850


	//   ....[10]....
        /*0150*/ 	.word	0x000008a0


	//   ....[11]....
        /*0154*/ 	.word	0x000008c0


	//   ....[12]....
        /*0158*/ 	.word	0x000008e0


	//   ....[13]....
        /*015c*/ 	.word	0x00000900


	//   ....[14]....
        /*0160*/ 	.word	0x00000920


	//   ....[15]....
        /*0164*/ 	.word	0x00000ab0


	//   ....[16]....
        /*0168*/ 	.word	0x00000ad0


	//   ....[17]....
        /*016c*/ 	.word	0x00000af0


	//   ....[18]....
        /*0170*/ 	.word	0x00000b10


	//   ....[19]....
        /*0174*/ 	.word	0x00000b30


	//   ....[20]....
        /*0178*/ 	.word	0x00000b90


	//   ....[21]....
        /*017c*/ 	.word	0x00000bc0


	//   ....[22]....
        /*0180*/ 	.word	0x00000bf0


	//   ....[23]....
        /*0184*/ 	.word	0x00000c10


	//   ....[24]....
        /*0188*/ 	.word	0x00000c30


	//   ....[25]....
        /*018c*/ 	.word	0x00000c80


	//   ....[26]....
        /*0190*/ 	.word	0x00000ca0


	//   ....[27]....
        /*0194*/ 	.word	0x00000cc0


	//   ....[28]....
        /*0198*/ 	.word	0x00000ce0


	//   ....[29]....
        /*019c*/ 	.word	0x00000d00


	//----- nvinfo : EIATTR_VRC_CTA_INIT_COUNT
	.align		4
.L_528:
        /*01a0*/ 	.byte	0x02, 0x4a
	.zero		1
	.zero		1


	//----- nvinfo : EIATTR_EXIT_INSTR_OFFSETS
	.align		4
        /*01a4*/ 	.byte	0x04, 0x1c
        /*01a6*/ 	.short	(.L_530 - .L_529)


	//   ....[0]....
.L_529:
        /*01a8*/ 	.word	0x00000040


	//   ....[1]....
        /*01ac*/ 	.word	0x00000eb0


	//----- nvinfo : EIATTR_CRS_STACK_SIZE
	.align		4
.L_530:
        /*01b0*/ 	.byte	0x04, 0x1e
        /*01b2*/ 	.short	(.L_532 - .L_531)
.L_531:
        /*01b4*/ 	.word	0x00000000


	//----- nvinfo : EIATTR_CBANK_PARAM_SIZE
	.align		4
.L_532:
        /*01b8*/ 	.byte	0x03, 0x19
        /*01ba*/ 	.short	0x0030


	//----- nvinfo : EIATTR_PARAM_CBANK
	.align		4
        /*01bc*/ 	.byte	0x04, 0x0a
        /*01be*/ 	.short	(.L_534 - .L_533)
	.align		4
.L_533:
        /*01c0*/ 	.word	index@(.nv.constant0._ZN17fastertransformer38softmax_withRelPosBias_element2_kernelI7__half26__halfEEvPT_PKS3_S6_iiiiif)
        /*01c4*/ 	.short	0x0380
        /*01c6*/ 	.short	0x0030


	//----- nvinfo : EIATTR_SW_WAR
	.align		4
.L_534:
        /*01c8*/ 	.byte	0x04, 0x36
        /*01ca*/ 	.short	(.L_536 - .L_535)
.L_535:
        /*01cc*/ 	.word	0x00000008
.L_536:


//--------------------- .nv.info._ZN17fastertransformer38softmax_withRelPosBias_element2_kernelI6float2fEEvPT_PKS2_S5_iiiiif --------------------------
	.section	.nv.info._ZN17fastertransformer38softmax_withRelPosBias_element2_kernelI6float2fEEvPT_PKS2_S5_iiiiif,"",@"SHT_CUDA_INFO"
	.sectionflags	@""
	.align	4


	//----- nvinfo : EIATTR_CUDA_API_VERSION
	.align		4
        /*0000*/ 	.byte	0x04, 0x37
        /*0002*/ 	.short	(.L_538 - .L_537)
.L_537:
        /*0004*/ 	.word	0x00000082


	//----- nvinfo : EIATTR_KPARAM_INFO
	.align		4
.L_538:
        /*0008*/ 	.byte	0x04, 0x17
        /*000a*/ 	.short	(.L_540 - .L_539)
.L_539:
        /*000c*/ 	.word	0x00000000
        /*0010*/ 	.short	0x0008
        /*0012*/ 	.short	0x002c
        /*0014*/ 	.byte	0x00, 0xf0, 0x11, 0x00


	//----- nvinfo : EIATTR_KPARAM_INFO
	.align		4
.L_540:
        /*0018*/ 	.byte	0x04, 0x17
        /*001a*/ 	.short	(.L_542 - .L_541)
.L_541:
        /*001c*/ 	.word	0x00000000
        /*0020*/ 	.short	0x0007
        /*0022*/ 	.short	0x0028
        /*0024*/ 	.byte	0x00, 0xf0, 0x11, 0x00


	//----- nvinfo : EIATTR_KPARAM_INFO
	.align		4
.L_542:
        /*0028*/ 	.byte	0x04, 0x17
        /*002a*/ 	.short	(.L_544 - .L_543)
.L_543:
        /*002c*/ 	.word	0x00000000
        /*0030*/ 	.short	0x0006
        /*0032*/ 	.short	0x0024
        /*0034*/ 	.byte	0x00, 0xf0, 0x11, 0x00


	//----- nvinfo : EIATTR_KPARAM_INFO
	.align		4
.L_544:
        /*0038*/ 	.byte	0x04, 0x17
        /*003a*/ 	.short	(.L_546 - .L_545)
.L_545:
        /*003c*/ 	.word	0x00000000
        /*0040*/ 	.short	0x0005
        /*0042*/ 	.short	0x0020
        /*0044*/ 	.byte	0x00, 0xf0, 0x11, 0x00


	//----- nvinfo : EIATTR_KPARAM_INFO
	.align		4
.L_546:
        /*0048*/ 	.byte	0x04, 0x17
        /*004a*/ 	.short	(.L_548 - .L_547)
.L_547:
        /*004c*/ 	.word	0x00000000
        /*0050*/ 	.short	0x0004
        /*0052*/ 	.short	0x001c
        /*0054*/ 	.byte	0x00, 0xf0, 0x11, 0x00


	//----- nvinfo : EIATTR_KPARAM_INFO
	.align		4
.L_548:
        /*0058*/ 	.byte	0x04, 0x17
        /*005a*/ 	.short	(.L_550 - .L_549)
.L_549:
        /*005c*/ 	.word	0x00000000
        /*0060*/ 	.short	0x0003
        /*0062*/ 	.short	0x0018
        /*0064*/ 	.byte	0x00, 0xf0, 0x11, 0x00


	//----- nvinfo : EIATTR_KPARAM_INFO
	.align		4
.L_550:
        /*0068*/ 	.byte	0x04, 0x17
        /*006a*/ 	.short	(.L_552 - .L_551)
.L_551:
        /*006c*/ 	.word	0x00000000
        /*0070*/ 	.short	0x0002
        /*0072*/ 	.short	0x0010
        /*0074*/ 	.byte	0x00, 0xf5, 0x21, 0x00


	//----- nvinfo : EIATTR_KPARAM_INFO
	.align		4
.L_552:
        /*0078*/ 	.byte	0x04, 0x17
        /*007a*/ 	.short	(.L_554 - .L_553)
.L_553:
        /*007c*/ 	.word	0x00000000
        /*0080*/ 	.short	0x0001
        /*0082*/ 	.short	0x0008
        /*0084*/ 	.byte	0x00, 0xf5, 0x21, 0x00


	//----- nvinfo : EIATTR_KPARAM_INFO
	.align		4
.L_554:
        /*0088*/ 	.byte	0x04, 0x17
        /*008a*/ 	.short	(.L_556 - .L_555)
.L_555:
        /*008c*/ 	.word	0x00000000
        /*0090*/ 	.short	0x0000
        /*0092*/ 	.short	0x0000
        /*0094*/ 	.byte	0x00, 0xf5, 0x21, 0x00


	//----- nvinfo : EIATTR_SPARSE_MMA_MASK
	.align		4
.L_556:
        /*0098*/ 	.byte	0x03, 0x50
        /*009a*/ 	.short	0x0000


	//----- nvinfo : EIATTR_MAXREG_COUNT
	.align		4
        /*009c*/ 	.byte	0x03, 0x1b
        /*009e*/ 	.short	0x00ff


	//----- nvinfo : EIATTR_NUM_BARRIERS
	.align		4
        /*00a0*/ 	.byte	0x02, 0x4c
        /*00a2*/ 	.byte	0x01
	.zero		1


	//----- nvinfo : EIATTR_MERCURY_ISA_VERSION
	.align		4
        /*00a4*/ 	.byte	0x03, 0x5f
        /*00a6*/ 	.short	0x0101


	//----- nvinfo : EIATTR_COOP_GROUP_MASK_REGIDS
	.align		4
        /*00a8*/ 	.byte	0x04, 0x29
        /*00aa*/ 	.short	(.L_558 - .L_557)


	//   ....[0]....
.L_557:
        /*00ac*/ 	.word	0xffffffff


	//   ....[1]....
        /*00b0*/ 	.word	0xffffffff


	//   ....[2]....
        /*00b4*/ 	.word	0xffffffff


	//   ....[3]....
        /*00b8*/ 	.word	0xffffffff


	//   ....[4]....
        /*00bc*/ 	.word	0xffffffff


	//   ....[5]....
        /*00c0*/ 	.word	0xffffffff


	//   ....[6]....
        /*00c4*/ 	.word	0xffffffff


	//   ....[7]....
        /*00c8*/ 	.word	0xffffffff


	//   ....[8]....
        /*00cc*/ 	.word	0xffffffff


	//   ....[9]....
        /*00d0*/ 	.word	0xffffffff


	//   ....[10]....
        /*00d4*/ 	.word	0xffffffff


	//   ....[11]....
        /*00d8*/ 	.word	0xffffffff


	//   ....[12]....
        /*00dc*/ 	.word	0xffffffff


	//   ....[13]....
        /*00e0*/ 	.word	0xffffffff


	//   ....[14]....
        /*00e4*/ 	.word	0xffffffff


	//   ....[15]....
        /*00e8*/ 	.word	0xffffffff


	//   ....[16]....
        /*00ec*/ 	.word	0xffffffff


	//   ....[17]....
        /*00f0*/ 	.word	0xffffffff


	//   ....[18]....
        /*00f4*/ 	.word	0xffffffff


	//   ....[19]....
        /*00f8*/ 	.word	0xffffffff


	//   ....[20]....
        /*00fc*/ 	.word	0xffffffff


	//   ....[21]....
        /*0100*/ 	.word	0xffffffff


	//   ....[22]....
        /*0104*/ 	.word	0xffffffff


	//   ....[23]....
        /*0108*/ 	.word	0xffffffff


	//   ....[24]....
        /*010c*/ 	.word	0xffffffff


	//   ....[25]....
        /*0110*/ 	.word	0xffffffff


	//   ....[26]....
        /*0114*/ 	.word	0xffffffff


	//   ....[27]....
        /*0118*/ 	.word	0xffffffff


	//   ....[28]....
        /*011c*/ 	.word	0xffffffff


	//   ....[29]....
        /*0120*/ 	.word	0xffffffff


	//----- nvinfo : EIATTR_COOP_GROUP_INSTR_OFFSETS
	.align		4
.L_558:
        /*0124*/ 	.byte	0x04, 0x28
        /*0126*/ 	.short	(.L_560 - .L_559)


	//   ....[0]....
.L_559:
        /*0128*/ 	.word	0x00000680


	//   ....[1]....
        /*012c*/ 	.word	0x000006a0


	//   ....[2]....
        /*0130*/ 	.word	0x000006c0


	//   ....[3]....
        /*0134*/ 	.word	0x000006e0


	//   ....[4]....
        /*0138*/ 	.word	0x00000700


	//   ....[5]....
        /*013c*/ 	.word	0x00000730


	//   ....[6]....
        /*0140*/ 	.word	0x00000790


	//   ....[7]....
        /*0144*/ 	.word	0x000007b0


	//   ....[8]....
        /*0148*/ 	.word	0x000007d0


	//   ....[9]....
        /*014c*/ 	.word	0x000007f0


	//   ....[10]....
        /*0150*/ 	.word	0x00000840


	//   ....[11]....
        /*0154*/ 	.word	0x00000860


	//   ....[12]....
        /*0158*/ 	.word	0x00000880


	//   ....[13]....
        /*015c*/ 	.word	0x000008a0


	//   ....[14]....
        /*0160*/ 	.word	0x000008c0


	//   ....[15]....
        /*0164*/ 	.word	0x00000a50


	//   ....[16]....
        /*0168*/ 	.word	0x00000a70


	//   ....[17]....
        /*016c*/ 	.word	0x00000a90


	//   ....[18]....
        /*0170*/ 	.word	0x00000ab0


	//   ....[19]....
        /*0174*/ 	.word	0x00000ad0


	//   ....[20]....
        /*0178*/ 	.word	0x00000b30


	//   ....[21]....
        /*017c*/ 	.word	0x00000b60


	//   ....[22]....
        /*0180*/ 	.word	0x00000b90


	//   ....[23]....
        /*0184*/ 	.word	0x00000bb0


	//   ....[24]....
        /*0188*/ 	.word	0x00000bd0


	//   ....[25]....
        /*018c*/ 	.word	0x00000c20


	//   ....[26]....
        /*0190*/ 	.word	0x00000c40


	//   ....[27]....
        /*0194*/ 	.word	0x00000c60


	//   ....[28]....
        /*0198*/ 	.word	0x00000c80


	//   ....[29]....
        /*019c*/ 	.word	0x00000ca0


	//----- nvinfo : EIATTR_VRC_CTA_INIT_COUNT
	.align		4
.L_560:
        /*01a0*/ 	.byte	0x02, 0x4a
	.zero		1
	.zero		1


	//----- nvinfo : EIATTR_EXIT_INSTR_OFFSETS
	.align		4
        /*01a4*/ 	.byte	0x04, 0x1c
        /*01a6*/ 	.short	(.L_562 - .L_561)


	//   ....[0]....
.L_561:
        /*01a8*/ 	.word	0x00000040


	//   ....[1]....
        /*01ac*/ 	.word	0x00000e40


	//----- nvinfo : EIATTR_CRS_STACK_SIZE
	.align		4
.L_562:
        /*01b0*/ 	.byte	0x04, 0x1e
        /*01b2*/ 	.short	(.L_564 - .L_563)
.L_563:
        /*01b4*/ 	.word	0x00000000


	//----- nvinfo : EIATTR_CBANK_PARAM_SIZE
	.align		4
.L_564:
        /*01b8*/ 	.byte	0x03, 0x19
        /*01ba*/ 	.short	0x0030


	//----- nvinfo : EIATTR_PARAM_CBANK
	.align		4
        /*01bc*/ 	.byte	0x04, 0x0a
        /*01be*/ 	.short	(.L_566 - .L_565)
	.align		4
.L_565:
        /*01c0*/ 	.word	index@(.nv.constant0._ZN17fastertransformer38softmax_withRelPosBias_element2_kernelI6float2fEEvPT_PKS2_S5_iiiiif)
        /*01c4*/ 	.short	0x0380
        /*01c6*/ 	.short	0x0030


	//----- nvinfo : EIATTR_SW_WAR
	.align		4
.L_566:
        /*01c8*/ 	.byte	0x04, 0x36
        /*01ca*/ 	.short	(.L_568 - .L_567)
.L_567:
        /*01cc*/ 	.word	0x00000008
.L_568:


//--------------------- .nv.info._ZN17fastertransformer38softmax_withRelPosBias_element4_kernelINS_5half4E6__halfEEvPT_PKS3_S6_iiiiif --------------------------
	.section	.nv.info._ZN17fastertransformer38softmax_withRelPosBias_element4_kernelINS_5half4E6__halfEEvPT_PKS3_S6_iiiiif,"",@"SHT_CUDA_INFO"
	.sectionflags	@""
	.align	4


	//----- nvinfo : EIATTR_CUDA_API_VERSION
	.align		4
        /*0000*/ 	.byte	0x04, 0x37
        /*0002*/ 	.short	(.L_570 - .L_569)
.L_569:
        /*0004*/ 	.word	0x00000082


	//----- nvinfo : EIATTR_KPARAM_INFO
	.align		4
.L_570:
        /*0008*/ 	.byte	0x04, 0x17
        /*000a*/ 	.short	(.L_572 - .L_571)
.L_571:
        /*000c*/ 	.word	0x00000000
        /*0010*/ 	.short	0x0008
        /*0012*/ 	.short	0x002c
        /*0014*/ 	.byte	0x00, 0xf0, 0x11, 0x00


	//----- nvinfo : EIATTR_KPARAM_INFO
	.align		4
.L_572:
        /*0018*/ 	.byte	0x04, 0x17
        /*001a*/ 	.short	(.L_574 - .L_573)
.L_573:
        /*001c*/ 	.word	0x00000000
        /*0020*/ 	.short	0x0007
        /*0022*/ 	.short	0x0028
        /*0024*/ 	.byte	0x00, 0xf0, 0x11, 0x00


	//----- nvinfo : EIATTR_KPARAM_INFO
	.align		4
.L_574:
        /*0028*/ 	.byte	0x04, 0x17
        /*002a*/ 	.short	(.L_576 - .L_575)
.L_575:
        /*002c*/ 	.word	0x00000000
        /*0030*/ 	.short	0x0006
        /*0032*/ 	.short	0x0024
        /*0034*/ 	.byte	0x00, 0xf0, 0x11, 0x00


	//----- nvinfo : EIATTR_KPARAM_INFO
	.align		4
.L_576:
        /*0038*/ 	.byte	0x04, 0x17
        /*003a*/ 	.short	(.L_578 - .L_577)
.L_577:
        /*003c*/ 	.word	0x00000000
        /*0040*/ 	.short	0x0005
        /*0042*/ 	.short	0x0020
        /*0044*/ 	.byte	0x00, 0xf0, 0x11, 0x00


	//----- nvinfo : EIATTR_KPARAM_INFO
	.align		4
.L_578:
        /*0048*/ 	.byte	0x04, 0x17
        /*004a*/ 	.short	(.L_580 - .L_579)
.L_579:
        /*004c*/ 	.word	0x00000000
        /*0050*/ 	.short	0x0004
        /*0052*/ 	.short	0x001c
        /*0054*/ 	.byte	0x00, 0xf0, 0x11, 0x00


	//----- nvinfo : EIATTR_KPARAM_INFO
	.align		4
.L_580:
        /*0058*/ 	.byte	0x04, 0x17
        /*005a*/ 	.short	(.L_582 - .L_581)
.L_581:
        /*005c*/ 	.word	0x00000000
        /*0060*/ 	.short	0x0003
        /*0062*/ 	.short	0x0018
        /*0064*/ 	.byte	0x00, 0xf0, 0x11, 0x00


	//----- nvinfo : EIATTR_KPARAM_INFO
	.align		4
.L_582:
        /*0068*/ 	.byte	0x04, 0x17
        /*006a*/ 	.short	(.L_584 - .L_583)
.L_583:
        /*006c*/ 	.word	0x00000000
        /*0070*/ 	.short	0x0002
        /*0072*/ 	.short	0x0010
        /*0074*/ 	.byte	0x00, 0xf5, 0x21, 0x00


	//----- nvinfo : EIATTR_KPARAM_INFO
	.align		4
.L_584:
        /*0078*/ 	.byte	0x04, 0x17
        /*007a*/ 	.short	(.L_586 - .L_585)
.L_585:
        /*007c*/ 	.word	0x00000000
        /*0080*/ 	.short	0x0001
        /*0082*/ 	.short	0x0008
        /*0084*/ 	.byte	0x00, 0xf5, 0x21, 0x00


	//----- nvinfo : EIATTR_KPARAM_INFO
	.align		4
.L_586:
        /*0088*/ 	.byte	0x04, 0x17
        /*008a*/ 	.short	(.L_588 - .L_587)
.L_587:
        /*008c*/ 	.word	0x00000000
        /*0090*/ 	.short	0x0000
        /*0092*/ 	.short	0x0000
        /*0094*/ 	.byte	0x00, 0xf5, 0x21, 0x00


	//----- nvinfo : EIATTR_SPARSE_MMA_MASK
	.align		4
.L_588:
        /*0098*/ 	.byte	0x03, 0x50
        /*009a*/ 	.short	0x0000


	//----- nvinfo : EIATTR_MAXREG_COUNT
	.align		4
        /*009c*/ 	.byte	0x03, 0x1b
        /*009e*/ 	.short	0x00ff


	//----- nvinfo : EIATTR_NUM_BARRIERS
	.align		4
        /*00a0*/ 	.byte	0x02, 0x4c
        /*00a2*/ 	.byte	0x01
	.zero		1


	//----- nvinfo : EIATTR_MERCURY_ISA_VERSION
	.align		4
        /*00a4*/ 	.byte	0x03, 0x5f
        /*00a6*/ 	.short	0x0101


	//----- nvinfo : EIATTR_COOP_GROUP_MASK_REGIDS
	.align		4
        /*00a8*/ 	.byte	0x04, 0x29
        /*00aa*/ 	.short	(.L_590 - .L_589)


	//   ....[0]....
.L_589:
        /*00ac*/ 	.word	0xffffffff


	//   ....[1]....
        /*00b0*/ 	.word	0xffffffff


	//   ....[2]....
        /*00b4*/ 	.word	0xffffffff


	//   ....[3]....
        /*00b8*/ 	.word	0xffffffff


	//   ....[4]....
        /*00bc*/ 	.word	0xffffffff


	//   ....[5]....
        /*00c0*/ 	.word	0xffffffff


	//   ....[6]....
        /*00c4*/ 	.word	0xffffffff


	//   ....[7]....
        /*00c8*/ 	.word	0xffffffff


	//   ....[8]....
        /*00cc*/ 	.word	0xffffffff


	//   ....[9]....
        /*00d0*/ 	.word	0xffffffff


	//   ....[10]....
        /*00d4*/ 	.word	0xffffffff


	//   ....[11]....
        /*00d8*/ 	.word	0xffffffff


	//   ....[12]....
        /*00dc*/ 	.word	0xffffffff


	//   ....[13]....
        /*00e0*/ 	.word	0xffffffff


	//   ....[14]....
        /*00e4*/ 	.word	0xffffffff


	//   ....[15]....
        /*00e8*/ 	.word	0xffffffff


	//   ....[16]....
        /*00ec*/ 	.word	0xffffffff


	//   ....[17]....
        /*00f0*/ 	.word	0xffffffff


	//   ....[18]....
        /*00f4*/ 	.word	0xffffffff


	//   ....[19]....
        /*00f8*/ 	.word	0xffffffff


	//   ....[20]....
        /*00fc*/ 	.word	0xffffffff


	//   ....[21]....
        /*0100*/ 	.word	0xffffffff


	//   ....[22]....
        /*0104*/ 	.word	0xffffffff


	//   ....[23]....
        /*0108*/ 	.word	0xffffffff


	//   ....[24]....
        /*010c*/ 	.word	0xffffffff


	//   ....[25]....
        /*0110*/ 	.word	0xffffffff


	//   ....[26]....
        /*0114*/ 	.word	0xffffffff


	//   ....[27]....
        /*0118*/ 	.word	0xffffffff


	//   ....[28]....
        /*011c*/ 	.word	0xffffffff


	//   ....[29]....
        /*0120*/ 	.word	0xffffffff


	//----- nvinfo : EIATTR_COOP_GROUP_INSTR_OFFSETS
	.align		4
.L_590:
        /*0124*/ 	.byte	0x04, 0x28
        /*0126*/ 	.short	(.L_592 - .L_591)


	//   ....[0]....
.L_591:
        /*0128*/ 	.word	0x00000810


	//   ....[1]....
        /*012c*/ 	.word	0x00000830


	//   ....[2]....
        /*0130*/ 	.word	0x00000850


	//   ....[3]....
        /*0134*/ 	.word	0x00000870


	//   ....[4]....
        /*0138*/ 	.word	0x00000890


	//   ....[5]....
        /*013c*/ 	.word	0x000008c0


	//   ....[6]....
        /*0140*/ 	.word	0x00000920


	//   ....[7]....
        /*0144*/ 	.word	0x00000950


	//   ....[8]....
        /*0148*/ 	.word	0x00000970


	//   ....[9]....
        /*014c*/ 	.word	0x00000990


	//   ....[10]....
        /*0150*/ 	.word	0x000009e0


	//   ....[11]....
        /*0154*/ 	.word	0x00000a00


	//   ....[12]....
        /*0158*/ 	.word	0x00000a20


	//   ....[13]....
        /*015c*/ 	.word	0x00000a40


	//   ....[14]....
        /*0160*/ 	.word	0x00000a60


	//   ....[15]....
        /*0164*/ 	.word	0x00000c90


	//   ....[16]....
        /*0168*/ 	.word	0x00000cb0


	//   ....[17]....
        /*016c*/ 	.word	0x00000cd0


	//   ....[18]....
        /*0170*/ 	.word	0x00000cf0


	//   ....[19]....
        /*0174*/ 	.word	0x00000d10


	//   ....[20]....
        /*0178*/ 	.word	0x00000da0


	//   ....[21]....
        /*017c*/ 	.word	0x00000dc0


	//   ....[22]....
        /*0180*/ 	.word	0x00000df0


	//   ....[23]....
        /*0184*/ 	.word	0x00000e10


	//   ....[24]....
        /*0188*/ 	.word	0x00000e30


	//   ....[25]....
        /*018c*/ 	.word	0x00000e90


	//   ....[26]....
        /*0190*/ 	.word	0x00000eb0


	//   ....[27]....
        /*0194*/ 	.word	0x00000ed0


	//   ....[28]....
        /*0198*/ 	.word	0x00000ef0


	//   ....[29]....
        /*019c*/ 	.word	0x00000f10


	//----- nvinfo : EIATTR_VRC_CTA_INIT_COUNT
	.align		4
.L_592:
        /*01a0*/ 	.byte	0x02, 0x4a
	.zero		1
	.zero		1


	//----- nvinfo : EIATTR_EXIT_INSTR_OFFSETS
	.align		4
        /*01a4*/ 	.byte	0x04, 0x1c
        /*01a6*/ 	.short	(.L_594 - .L_593)


	//   ....[0]....
.L_593:
        /*01a8*/ 	.word	0x00000040


	//   ....[1]....
        /*01ac*/ 	.word	0x00001130


	//----- nvinfo : EIATTR_CRS_STACK_SIZE
	.align		4
.L_594:
        /*01b0*/ 	.byte	0x04, 0x1e
        /*01b2*/ 	.short	(.L_596 - .L_595)
.L_595:
        /*01b4*/ 	.word	0x00000000


	//----- nvinfo : EIATTR_CBANK_PARAM_SIZE
	.align		4
.L_596:
        /*01b8*/ 	.byte	0x03, 0x19
        /*01ba*/ 	.short	0x0030


	//----- nvinfo : EIATTR_PARAM_CBANK
	.align		4
        /*01bc*/ 	.byte	0x04, 0x0a
        /*01be*/ 	.short	(.L_598 - .L_597)
	.align		4
.L_597:
        /*01c0*/ 	.word	index@(.nv.constant0._ZN17fastertransformer38softmax_withRelPosBias_element4_kernelINS_5half4E6__halfEEvPT_PKS3_S6_iiiiif)
        /*01c4*/ 	.short	0x0380
        /*01c6*/ 	.short	0x0030


	//----- nvinfo : EIATTR_SW_WAR
	.align		4
.L_598:
        /*01c8*/ 	.byte	0x04, 0x36
        /*01ca*/ 	.short	(.L_600 - .L_599)
.L_599:
        /*01cc*/ 	.word	0x00000008
.L_600:


//--------------------- .nv.info._ZN17fastertransformer38softmax_withRelPosBias_element4_kernelI6float4fEEvPT_PKS2_S5_iiiiif --------------------------
	.section	.nv.info._ZN17fastertransformer38softmax_withRelPosBias_element4_kernelI6float4fEEvPT_PKS2_S5_iiiiif,"",@"SHT_CUDA_INFO"
	.sectionflags	@""
	.align	4


	//----- nvinfo : EIATTR_CUDA_API_VERSION
	.align		4
        /*0000*/ 	.byte	0x04, 0x37
        /*0002*/ 	.short	(.L_602 - .L_601)
.L_601:
        /*0004*/ 	.word	0x00000082


	//----- nvinfo : EIATTR_KPARAM_INFO
	.align		4
.L_602:
        /*0008*/ 	.byte	0x04, 0x17
        /*000a*/ 	.short	(.L_604 - .L_603)
.L_603:
        /*000c*/ 	.word	0x00000000
        /*0010*/ 	.short	0x0008
        /*0012*/ 	.short	0x002c
        /*0014*/ 	.byte	0x00, 0xf0, 0x11, 0x00


	//----- nvinfo : EIATTR_KPARAM_INFO
	.align		4
.L_604:
        /*0018*/ 	.byte	0x04, 0x17
        /*001a*/ 	.short	(.L_606 - .L_605)
.L_605:
        /*001c*/ 	.word	0x00000000
        /*0020*/ 	.short	0x0007
        /*0022*/ 	.short	0x0028
        /*0024*/ 	.byte	0x00, 0xf0, 0x11, 0x00


	//----- nvinfo : EIATTR_KPARAM_INFO
	.align		4
.L_606:
        /*0028*/ 	.byte	0x04, 0x17
        /*002a*/ 	.short	(.L_608 - .L_607)
.L_607:
        /*002c*/ 	.word	0x00000000
        /*0030*/ 	.short	0x0006
        /*0032*/ 	.short	0x0024
        /*0034*/ 	.byte	0x00, 0xf0, 0x11, 0x00


	//----- nvinfo : EIATTR_KPARAM_INFO
	.align		4
.L_608:
        /*0038*/ 	.byte	0x04, 0x17
        /*003a*/ 	.short	(.L_610 - .L_609)
.L_609:
        /*003c*/ 	.word	0x00000000
        /*0040*/ 	.short	0x0005
        /*0042*/ 	.short	0x0020
        /*0044*/ 	.byte	0x00, 0xf0, 0x11, 0x00


	//----- nvinfo : EIATTR_KPARAM_INFO
	.align		4
.L_610:
        /*0048*/ 	.byte	0x04, 0x17
        /*004a*/ 	.short	(.L_612 - .L_611)
.L_611:
        /*004c*/ 	.word	0x00000000
        /*0050*/ 	.short	0x0004
        /*0052*/ 	.short	0x001c
        /*0054*/ 	.byte	0x00, 0xf0, 0x11, 0x00


	//----- nvinfo : EIATTR_KPARAM_INFO
	.align		4
.L_612:
        /*0058*/ 	.byte	0x04, 0x17
        /*005a*/ 	.short	(.L_614 - .L_613)
.L_613:
        /*005c*/ 	.word	0x00000000
        /*0060*/ 	.short	0x0003
        /*0062*/ 	.short	0x0018
        /*0064*/ 	.byte	0x00, 0xf0, 0x11, 0x00


	//----- nvinfo : EIATTR_KPARAM_INFO
	.align		4
.L_614:
        /*0068*/ 	.byte	0x04, 0x17
        /*006a*/ 	.short	(.L_616 - .L_615)
.L_615:
        /*006c*/ 	.word	0x00000000
        /*0070*/ 	.short	0x0002
        /*0072*/ 	.short	0x0010
        /*0074*/ 	.byte	0x00, 0xf5, 0x21, 0x00


	//----- nvinfo : EIATTR_KPARAM_INFO
	.align		4
.L_616:
        /*0078*/ 	.byte	0x04, 0x17
        /*007a*/ 	.short	(.L_618 - .L_617)
.L_617:
        /*007c*/ 	.word	0x00000000
        /*0080*/ 	.short	0x0001
        /*0082*/ 	.short	0x0008
        /*0084*/ 	.byte	0x00, 0xf5, 0x21, 0x00


	//----- nvinfo : EIATTR_KPARAM_INFO
	.align		4
.L_618:
        /*0088*/ 	.byte	0x04, 0x17
        /*008a*/ 	.short	(.L_620 - .L_619)
.L_619:
        /*008c*/ 	.word	0x00000000
        /*0090*/ 	.short	0x0000
        /*0092*/ 	.short	0x0000
        /*0094*/ 	.byte	0x00, 0xf5, 0x21, 0x00


	//----- nvinfo : EIATTR_SPARSE_MMA_MASK
	.align		4
.L_620:
        /*0098*/ 	.byte	0x03, 0x50
        /*009a*/ 	.short	0x0000


	//----- nvinfo : EIATTR_MAXREG_COUNT
	.align		4
        /*009c*/ 	.byte	0x03, 0x1b
        /*009e*/ 	.short	0x00ff


	//----- nvinfo : EIATTR_NUM_BARRIERS
	.align		4
        /*00a0*/ 	.byte	0x02, 0x4c
        /*00a2*/ 	.byte	0x01
	.zero		1


	//----- nvinfo : EIATTR_MERCURY_ISA_VERSION
	.align		4
        /*00a4*/ 	.byte	0x03, 0x5f
        /*00a6*/ 	.short	0x0101


	//----- nvinfo : EIATTR_COOP_GROUP_MASK_REGIDS
	.align		4
        /*00a8*/ 	.byte	0x04, 0x29
        /*00aa*/ 	.short	(.L_622 - .L_621)


	//   ....[0]....
.L_621:
        /*00ac*/ 	.word	0xffffffff


	//   ....[1]....
        /*00b0*/ 	.word	0xffffffff


	//   ....[2]....
        /*00b4*/ 	.word	0xffffffff


	//   ....[3]....
        /*00b8*/ 	.word	0xffffffff


	//   ....[4]....
        /*00bc*/ 	.word	0xffffffff


	//   ....[5]....
        /*00c0*/ 	.word	0xffffffff


	//   ....[6]....
        /*00c4*/ 	.word	0xffffffff


	//   ....[7]....
        /*00c8*/ 	.word	0xffffffff


	//   ....[8]....
        /*00cc*/ 	.word	0xffffffff


	//   ....[9]....
        /*00d0*/ 	.word	0xffffffff


	//   ....[10]....
        /*00d4*/ 	.word	0xffffffff


	//   ....[11]....
        /*00d8*/ 	.word	0xffffffff


	//   ....[12]....
        /*00dc*/ 	.word	0xffffffff


	//   ....[13]....
        /*00e0*/ 	.word	0xffffffff


	//   ....[14]....
        /*00e4*/ 	.word	0xffffffff


	//   ....[15]....
        /*00e8*/ 	.word	0xffffffff


	//   ....[16]....
        /*00ec*/ 	.word	0xffffffff


	//   ....[17]....
        /*00f0*/ 	.word	0xffffffff


	//   ....[18]....
        /*00f4*/ 	.word	0xffffffff


	//   ....[19]....
        /*00f8*/ 	.word	0xffffffff


	//   ....[20]....
        /*00fc*/ 	.word	0xffffffff


	//   ....[21]....
        /*0100*/ 	.word	0xffffffff


	//   ....[22]....
        /*0104*/ 	.word	0xffffffff


	//   ....[23]....
        /*0108*/ 	.word	0xffffffff


	//   ....[24]....
        /*010c*/ 	.word	0xffffffff


	//   ....[25]....
        /*0110*/ 	.word	0xffffffff


	//   ....[26]....
        /*0114*/ 	.word	0xffffffff


	//   ....[27]....
        /*0118*/ 	.word	0xffffffff


	//   ....[28]....
        /*011c*/ 	.word	0xffffffff


	//   ....[29]....
        /*0120*/ 	.word	0xffffffff


	//----- nvinfo : EIATTR_COOP_GROUP_INSTR_OFFSETS
	.align		4
.L_622:
        /*0124*/ 	.byte	0x04, 0x28
        /*0126*/ 	.short	(.L_624 - .L_623)


	//   ....[0]....
.L_623:
        /*0128*/ 	.word	0x00000730


	//   ....[1]....
        /*012c*/ 	.word	0x00000750


	//   ....[2]....
        /*0130*/ 	.word	0x00000770


	//   ....[3]....
        /*0134*/ 	.word	0x00000790


	//   ....[4]....
        /*0138*/ 	.word	0x000007b0


	//   ....[5]....
        /*013c*/ 	.word	0x000007e0


	//   ....[6]....
        /*0140*/ 	.word	0x00000840


	//   ....[7]....
        /*0144*/ 	.word	0x00000860


	//   ....[8]....
        /*0148*/ 	.word	0x00000880


	//   ....[9]....
        /*014c*/ 	.word	0x000008a0


	//   ....[10]....
        /*0150*/ 	.word	0x000008f0


	//   ....[11]....
        /*0154*/ 	.word	0x00000910


	//   ....[12]....
        /*0158*/ 	.word	0x00000930


	//   ....[13]....
        /*015c*/ 	.word	0x00000950


	//   ....[14]....
        /*0160*/ 	.word	0x00000970


	//   ....[15]....
        /*0164*/ 	.word	0x00000b90


	//   ....[16]....
        /*0168*/ 	.word	0x00000bb0


	//   ....[17]....
        /*016c*/ 	.word	0x00000bd0


	//   ....[18]....
        /*0170*/ 	.word	0x00000bf0


	//   ....[19]....
        /*0174*/ 	.word	0x00000c10


	//   ....[20]....
        /*0178*/ 	.word	0x00000ca0


	//   ....[21]....
        /*017c*/ 	.word	0x00000cc0


	//   ....[22]....
        /*0180*/ 	.word	0x00000cf0


	//   ....[23]....
        /*0184*/ 	.word	0x00000d10


	//   ....[24]....
        /*0188*/ 	.word	0x00000d30


	//   ....[25]....
        /*018c*/ 	.word	0x00000d80


	//   ....[26]....
        /*0190*/ 	.word	0x00000da0


	//   ....[27]....
        /*0194*/ 	.word	0x00000dc0


	//   ....[28]....
        /*0198*/ 	.word	0x00000de0


	//   ....[29]....
        /*019c*/ 	.word	0x00000e00


	//----- nvinfo : EIATTR_VRC_CTA_INIT_COUNT
	.align		4
.L_624:
        /*01a0*/ 	.byte	0x02, 0x4a
	.zero		1
	.zero		1


	//----- nvinfo : EIATTR_EXIT_INSTR_OFFSETS
	.align		4
        /*01a4*/ 	.byte	0x04, 0x1c
        /*01a6*/ 	.short	(.L_626 - .L_625)


	//   ....[0]....
.L_625:
        /*01a8*/ 	.word	0x00000040


	//   ....[1]....
        /*01ac*/ 	.word	0x00000ff0


	//----- nvinfo : EIATTR_CRS_STACK_SIZE
	.align		4
.L_626:
        /*01b0*/ 	.byte	0x04, 0x1e
        /*01b2*/ 	.short	(.L_628 - .L_627)
.L_627:
        /*01b4*/ 	.word	0x00000000


	//----- nvinfo : EIATTR_CBANK_PARAM_SIZE
	.align		4
.L_628:
        /*01b8*/ 	.byte	0x03, 0x19
        /*01ba*/ 	.short	0x0030


	//----- nvinfo : EIATTR_PARAM_CBANK
	.align		4
        /*01bc*/ 	.byte	0x04, 0x0a
        /*01be*/ 	.short	(.L_630 - .L_629)
	.align		4
.L_629:
        /*01c0*/ 	.word	index@(.nv.constant0._ZN17fastertransformer38softmax_withRelPosBias_element4_kernelI6float4fEEvPT_PKS2_S5_iiiiif)
        /*01c4*/ 	.short	0x0380
        /*01c6*/ 	.short	0x0030


	//----- nvinfo : EIATTR_SW_WAR
	.align		4
.L_630:
        /*01c8*/ 	.byte	0x04, 0x36
        /*01ca*/ 	.short	(.L_632 - .L_631)
.L_631:
        /*01cc*/ 	.word	0x00000008
.L_632:


//--------------------- .nv.info._ZN17fastertransformer22add_head3Size_QKV_biasI6__halfEEvPKT_S4_PS2_S5_S5_iiiii --------------------------
	.section	.nv.info._ZN17fastertransformer22add_head3Size_QKV_biasI6__halfEEvPKT_S4_PS2_S5_S5_iiiii,"",@"SHT_CUDA_INFO"
	.sectionflags	@""
	.align	4


	//----- nvinfo : EIATTR_CUDA_API_VERSION
	.align		4
        /*0000*/ 	.byte	0x04, 0x37
        /*0002*/ 	.short	(.L_634 - .L_633)
.L_633:
        /*0004*/ 	.word	0x00000082


	//----- nvinfo : EIATTR_KPARAM_INFO
	.align		4
.L_634:
        /*0008*/ 	.byte	0x04, 0x17
        /*000a*/ 	.short	(.L_636 - .L_635)
.L_635:
        /*000c*/ 	.word	0x00000000
        /*0010*/ 	.short	0x0009
        /*0012*/ 	.short	0x0038
        /*0014*/ 	.byte	0x00, 0xf0, 0x11, 0x00


	//----- nvinfo : EIATTR_KPARAM_INFO
	.align		4
.L_636:
        /*0018*/ 	.byte	0x04, 0x17
        /*001a*/ 	.short	(.L_638 - .L_637)
.L_637:
        /*001c*/ 	.word	0x00000000
        /*0020*/ 	.short	0x0008
        /*0022*/ 	.short	0x0034
        /*0024*/ 	.byte	0x00, 0xf0, 0x11, 0x00


	//----- nvinfo : EIATTR_KPARAM_INFO
	.align		4
.L_638:
        /*0028*/ 	.byte	0x04, 0x17
        /*002a*/ 	.short	(.L_640 - .L_639)
.L_639:
        /*002c*/ 	.word	0x00000000
        /*0030*/ 	.short	0x0007
        /*0032*/ 	.short	0x0030
        /*0034*/ 	.byte	0x00, 0xf0, 0x11, 0x00


	//----- nvinfo : EIATTR_KPARAM_INFO
	.align		4
.L_640:
        /*0038*/ 	.byte	0x04, 0x17
        /*003a*/ 	.short	(.L_642 - .L_641)
.L_641:
        /*003c*/ 	.word	0x00000000
        /*0040*/ 	.short	0x0006
        /*0042*/ 	.short	0x002c
        /*0044*/ 	.byte	0x00, 0xf0, 0x11, 0x00


	//----- nvinfo : EIATTR_KPARAM_INFO
	.align		4
.L_642:
        /*0048*/ 	.byte	0x04, 0x17
        /*004a*/ 	.short	(.L_644 - .L_643)
.L_643:
        /*004c*/ 	.word	0x00000000
        /*0050*/ 	.short	0x0005
        /*0052*/ 	.short	0x0028
        /*0054*/ 	.byte	0x00, 0xf0, 0x11, 0x00


	//----- nvinfo : EIATTR_KPARAM_INFO
	.align		4
.L_644:
        /*0058*/ 	.byte	0x04, 0x17
        /*005a*/ 	.short	(.L_646 - .L_645)
.L_645:
        /*005c*/ 	.word	0x00000000
        /*0060*/ 	.short	0x0004
        /*0062*/ 	.short	0x0020
        /*0064*/ 	.byte	0x00, 0xf5, 0x21, 0x00


	//----- nvinfo : EIATTR_KPARAM_INFO
	.align		4
.L_646:
        /*0068*/ 	.byte	0x04, 0x17
        /*006a*/ 	.short	(.L_648 - .L_647)
.L_647:
        /*006c*/ 	.word	0x00000000
        /*0070*/ 	.short	0x0003
        /*0072*/ 	.short	0x0018
        /*0074*/ 	.byte	0x00, 0xf5, 0x21, 0x00


	//----- nvinfo : EIATTR_KPARAM_INFO
	.align		4
.L_648:
        /*0078*/ 	.byte	0x04, 0x17
        /*007a*/ 	.short	(.L_650 - .L_649)
.L_649:
        /*007c*/ 	.word	0x00000000
        /*0080*/ 	.short	0x0002
        /*0082*/ 	.short	0x0010
        /*0084*/ 	.byte	0x00, 0xf5, 0x21, 0x00


	//----- nvinfo : EIATTR_KPARAM_INFO
	.align		4
.L_650:
        /*0088*/ 	.byte	0x04, 0x17
        /*008a*/ 	.short	(.L_652 - .L_651)
.L_651:
        /*008c*/ 	.word	0x00000000
        /*0090*/ 	.short	0x0001
        /*0092*/ 	.short	0x0008
        /*0094*/ 	.byte	0x00, 0xf5, 0x21, 0x00


	//----- nvinfo : EIATTR_KPARAM_INFO
	.align		4
.L_652:
        /*0098*/ 	.byte	0x04, 0x17
        /*009a*/ 	.short	(.L_654 - .L_653)
.L_653:
        /*009c*/ 	.word	0x00000000
        /*00a0*/ 	.short	0x0000
        /*00a2*/ 	.short	0x0000
        /*00a4*/ 	.byte	0x00, 0xf5, 0x21, 0x00


	//----- nvinfo : EIATTR_SPARSE_MMA_MASK
	.align		4
.L_654:
        /*00a8*/ 	.byte	0x03, 0x50
        /*00aa*/ 	.short	0x0000


	//----- nvinfo : EIATTR_MAXREG_COUNT
	.align		4
        /*00ac*/ 	.byte	0x03, 0x1b
        /*00ae*/ 	.short	0x00ff


	//----- nvinfo : EIATTR_MERCURY_ISA_VERSION
	.align		4
        /*00b0*/ 	.byte	0x03, 0x5f
        /*00b2*/ 	.short	0x0101


	//----- nvinfo : EIATTR_VRC_CTA_INIT_COUNT
	.align		4
        /*00b4*/ 	.byte	0x02, 0x4a
	.zero		1
	.zero		1


	//----- nvinfo : EIATTR_EXIT_INSTR_OFFSETS
	.align		4
        /*00b8*/ 	.byte	0x04, 0x1c
        /*00ba*/ 	.short	(.L_656 - .L_655)


	//   ....[0]....
.L_655:
        /*00bc*/ 	.word	0x00000510


	//----- nvinfo : EIATTR_CBANK_PARAM_SIZE
	.align		4
.L_656:
        /*00c0*/ 	.byte	0x03, 0x19
        /*00c2*/ 	.short	0x003c


	//----- nvinfo : EIATTR_PARAM_CBANK
	.align		4
        /*00c4*/ 	.byte	0x04, 0x0a
        /*00c6*/ 	.short	(.L_658 - .L_657)
	.align		4
.L_657:
        /*00c8*/ 	.word	index@(.nv.constant0._ZN17fastertransformer22add_head3Size_QKV_biasI6__halfEEvPKT_S4_PS2_S5_S5_iiiii)
        /*00cc*/ 	.short	0x0380
        /*00ce*/ 	.short	0x003c


	//----- nvinfo : EIATTR_SW_WAR
	.align		4
.L_658:
        /*00d0*/ 	.byte	0x04, 0x36
        /*00d2*/ 	.short	(.L_660 - .L_659)
.L_659:
        /*00d4*/ 	.word	0x00000008
.L_660:


//--------------------- .nv.info._ZN17fastertransformer22add_head3Size_QKV_biasIfEEvPKT_S3_PS1_S4_S4_iiiii --------------------------
	.section	.nv.info._ZN17fastertransformer22add_head3Size_QKV_biasIfEEvPKT_S3_PS1_S4_S4_iiiii,"",@"SHT_CUDA_INFO"
	.sectionflags	@""
	.align	4


	//----- nvinfo : EIATTR_CUDA_API_VERSION
	.align		4
        /*0000*/ 	.byte	0x04, 0x37
        /*0002*/ 	.short	(.L_662 - .L_661)
.L_661:
        /*0004*/ 	.word	0x00000082


	//----- nvinfo : EIATTR_KPARAM_INFO
	.align		4
.L_662:
        /*0008*/ 	.byte	0x04, 0x17
        /*000a*/ 	.short	(.L_664 - .L_663)
.L_663:
        /*000c*/ 	.word	0x00000000
        /*0010*/ 	.short	0x0009
        /*0012*/ 	.short	0x0038
        /*0014*/ 	.byte	0x00, 0xf0, 0x11, 0x00


	//----- nvinfo : EIATTR_KPARAM_INFO
	.align		4
.L_664:
        /*0018*/ 	.byte	0x04, 0x17
        /*001a*/ 	.short	(.L_666 - .L_665)
.L_665:
        /*001c*/ 	.word	0x00000000
        /*0020*/ 	.short	0x0008
        /*0022*/ 	.short	0x0034
        /*0024*/ 	.byte	0x00, 0xf0, 0x11, 0x00


	//----- nvinfo : EIATTR_KPARAM_INFO
	.align		4
.L_666:
        /*0028*/ 	.byte	0x04, 0x17
        /*002a*/ 	.short	(.L_668 - .L_667)
.L_667:
        /*002c*/ 	.word	0x00000000
        /*0030*/ 	.short	0x0007
        /*0032*/ 	.short	0x0030
        /*0034*/ 	.byte	0x00, 0xf0, 0x11, 0x00


	//----- nvinfo : EIATTR_KPARAM_INFO
	.align		4
.L_668:
        /*0038*/ 	.byte	0x04, 0x17
        /*003a*/ 	.short	(.L_670 - .L_669)
.L_669:
        /*003c*/ 	.word	0x00000000
        /*0040*/ 	.short	0x0006
        /*0042*/ 	.short	0x002c
        /*0044*/ 	.byte	0x00, 0xf0, 0x11, 0x00


	//----- nvinfo : EIATTR_KPARAM_INFO
	.align		4
.L_670:
        /*0048*/ 	.byte	0x04, 0x17
        /*004a*/ 	.short	(.L_672 - .L_671)
.L_671:
        /*004c*/ 	.word	0x00000000
        /*0050*/ 	.short	0x0005
        /*0052*/ 	.short	0x0028
        /*0054*/ 	.byte	0x00, 0xf0, 0x11, 0x00


	//----- nvinfo : EIATTR_KPARAM_INFO
	.align		4
.L_672:
        /*0058*/ 	.byte	0x04, 0x17
        /*005a*/ 	.short	(.L_674 - .L_673)
.L_673:
        /*005c*/ 	.word	0x00000000
        /*0060*/ 	.short	0x0004
        /*0062*/ 	.short	0x0020
        /*0064*/ 	.byte	0x00, 0xf5, 0x21, 0x00


	//----- nvinfo : EIATTR_KPARAM_INFO
	.align		4
.L_674:
        /*0068*/ 	.byte	0x04, 0x17
        /*006a*/ 	.short	(.L_676 - .L_675)
.L_675:
        /*006c*/ 	.word	0x00000000
        /*0070*/ 	.short	0x0003
        /*0072*/ 	.short	0x0018
        /*0074*/ 	.byte	0x00, 0xf5, 0x21, 0x00


	//----- nvinfo : EIATTR_KPARAM_INFO
	.align		4
.L_676:
        /*0078*/ 	.byte	0x04, 0x17
        /*007a*/ 	.short	(.L_678 - .L_677)
.L_677:
        /*007c*/ 	.word	0x00000000
        /*0080*/ 	.short	0x0002
        /*0082*/ 	.short	0x0010
        /*0084*/ 	.byte	0x00, 0xf5, 0x21, 0x00


	//----- nvinfo : EIATTR_KPARAM_INFO
	.align		4
.L_678:
        /*0088*/ 	.byte	0x04, 0x17
        /*008a*/ 	.short	(.L_680 - .L_679)
.L_679:
        /*008c*/ 	.word	0x00000000
        /*0090*/ 	.short	0x0001
        /*0092*/ 	.short	0x0008
        /*0094*/ 	.byte	0x00, 0xf5, 0x21, 0x00


	//----- nvinfo : EIATTR_KPARAM_INFO
	.align		4
.L_680:
        /*0098*/ 	.byte	0x04, 0x17
        /*009a*/ 	.short	(.L_682 - .L_681)
.L_681:
        /*009c*/ 	.word	0x00000000
        /*00a0*/ 	.short	0x0000
        /*00a2*/ 	.short	0x0000
        /*00a4*/ 	.byte	0x00, 0xf5, 0x21, 0x00


	//----- nvinfo : EIATTR_SPARSE_MMA_MASK
	.align		4
.L_682:
        /*00a8*/ 	.byte	0x03, 0x50
        /*00aa*/ 	.short	0x0000


	//----- nvinfo : EIATTR_MAXREG_COUNT
	.align		4
        /*00ac*/ 	.byte	0x03, 0x1b
        /*00ae*/ 	.short	0x00ff


	//----- nvinfo : EIATTR_MERCURY_ISA_VERSION
	.align		4
        /*00b0*/ 	.byte	0x03, 0x5f
        /*00b2*/ 	.short	0x0101


	//----- nvinfo : EIATTR_VRC_CTA_INIT_COUNT
	.align		4
        /*00b4*/ 	.byte	0x02, 0x4a
	.zero		1
	.zero		1


	//----- nvinfo : EIATTR_EXIT_INSTR_OFFSETS
	.align		4
        /*00b8*/ 	.byte	0x04, 0x1c
        /*00ba*/ 	.short	(.L_684 - .L_683)


	//   ....[0]....
.L_683:
        /*00bc*/ 	.word	0x00000510


	//----- nvinfo : EIATTR_CBANK_PARAM_SIZE
	.align		4
.L_684:
        /*00c0*/ 	.byte	0x03, 0x19
        /*00c2*/ 	.short	0x003c


	//----- nvinfo : EIATTR_PARAM_CBANK
	.align		4
        /*00c4*/ 	.byte	0x04, 0x0a
        /*00c6*/ 	.short	(.L_686 - .L_685)
	.align		4
.L_685:
        /*00c8*/ 	.word	index@(.nv.constant0._ZN17fastertransformer22add_head3Size_QKV_biasIfEEvPKT_S3_PS1_S4_S4_iiiii)
        /*00cc*/ 	.short	0x0380
        /*00ce*/ 	.short	0x003c


	//----- nvinfo : EIATTR_SW_WAR
	.align		4
.L_686:
        /*00d0*/ 	.byte	0x04, 0x36
        /*00d2*/ 	.short	(.L_688 - .L_687)
.L_687:
        /*00d4*/ 	.word	0x00000008
.L_688:


//--------------------- .nv.info._ZN17fastertransformer24addRelativeAttentionBiasI6__halfEEvPT_PKS2_iii --------------------------
	.section	.nv.info._ZN17fastertransformer24addRelativeAttentionBiasI6__halfEEvPT_PKS2_iii,"",@"SHT_CUDA_INFO"
	.sectionflags	@""
	.align	4


	//----- nvinfo : EIATTR_CUDA_API_VERSION
	.align		4
        /*0000*/ 	.byte	0x04, 0x37
        /*0002*/ 	.short	(.L_690 - .L_689)
.L_689:
        /*0004*/ 	.word	0x00000082


	//----- nvinfo : EIATTR_KPARAM_INFO
	.align		4
.L_690:
        /*0008*/ 	.byte	0x04, 0x17
        /*000a*/ 	.short	(.L_692 - .L_691)
.L_691:
        /*000c*/ 	.word	0x00000000
        /*0010*/ 	.short	0x0004
        /*0012*/ 	.short	0x0018
        /*0014*/ 	.byte	0x00, 0xf0, 0x11, 0x00


	//----- nvinfo : EIATTR_KPARAM_INFO
	.align		4
.L_692:
        /*0018*/ 	.byte	0x04, 0x17
        /*001a*/ 	.short	(.L_694 - .L_693)
.L_693:
        /*001c*/ 	.word	0x00000000
        /*0020*/ 	.short	0x0003
        /*0022*/ 	.short	0x0014
        /*0024*/ 	.byte	0x00, 0xf0, 0x11, 0x00


	//----- nvinfo : EIATTR_KPARAM_INFO
	.align		4
.L_694:
        /*0028*/ 	.byte	0x04, 0x17
        /*002a*/ 	.short	(.L_696 - .L_695)
.L_695:
        /*002c*/ 	.word	0x00000000
        /*0030*/ 	.short	0x0002
        /*0032*/ 	.short	0x0010
        /*0034*/ 	.byte	0x00, 0xf0, 0x11, 0x00


	//----- nvinfo : EIATTR_KPARAM_INFO
	.align		4
.L_696:
        /*0038*/ 	.byte	0x04, 0x17
        /*003a*/ 	.short	(.L_698 - .L_697)
.L_697:
        /*003c*/ 	.word	0x00000000
        /*0040*/ 	.short	0x0001
        /*0042*/ 	.short	0x0008
        /*0044*/ 	.byte	0x00, 0xf5, 0x21, 0x00


	//----- nvinfo : EIATTR_KPARAM_INFO
	.align		4
.L_698:
        /*0048*/ 	.byte	0x04, 0x17
        /*004a*/ 	.short	(.L_700 - .L_699)
.L_699:
        /*004c*/ 	.word	0x00000000
        /*0050*/ 	.short	0x0000
        /*0052*/ 	.short	0x0000
        /*0054*/ 	.byte	0x00, 0xf5, 0x21, 0x00


	//----- nvinfo : EIATTR_SPARSE_MMA_MASK
	.align		4
.L_700:
        /*0058*/ 	.byte	0x03, 0x50
        /*005a*/ 	.short	0x0000


	//----- nvinfo : EIATTR_MAXREG_COUNT
	.align		4
        /*005c*/ 	.byte	0x03, 0x1b
        /*005e*/ 	.short	0x00ff


	//----- nvinfo : EIATTR_MERCURY_ISA_VERSION
	.align		4
        /*0060*/ 	.byte	0x03, 0x5f
        /*0062*/ 	.short	0x0101


	//----- nvinfo : EIATTR_VRC_CTA_INIT_COUNT
	.align		4
        /*0064*/ 	.byte	0x02, 0x4a
	.zero		1
	.zero		1


	//----- nvinfo : EIATTR_EXIT_INSTR_OFFSETS
	.align		4
        /*0068*/ 	.byte	0x04, 0x1c
        /*006a*/ 	.short	(.L_702 - .L_701)


	//   ....[0]....
.L_701:
        /*006c*/ 	.word	0x00000060


	//   ....[1]....
        /*0070*/ 	.word	0x00000360


	//----- nvinfo : EIATTR_CRS_STACK_SIZE
	.align		4
.L_702:
        /*0074*/ 	.byte	0x04, 0x1e
        /*0076*/ 	.short	(.L_704 - .L_703)
.L_703:
        /*0078*/ 	.word	0x00000000


	//----- nvinfo : EIATTR_CBANK_PARAM_SIZE
	.align		4
.L_704:
        /*007c*/ 	.byte	0x03, 0x19
        /*007e*/ 	.short	0x001c


	//----- nvinfo : EIATTR_PARAM_CBANK
	.align		4
        /*0080*/ 	.byte	0x04, 0x0a
        /*0082*/ 	.short	(.L_706 - .L_705)
	.align		4
.L_705:
        /*0084*/ 	.word	index@(.nv.constant0._ZN17fastertransformer24addRelativeAttentionBiasI6__halfEEvPT_PKS2_iii)
        /*0088*/ 	.short	0x0380
        /*008a*/ 	.short	0x001c


	//----- nvinfo : EIATTR_SW_WAR
	.align		4
.L_706:
        /*008c*/ 	.byte	0x04, 0x36
        /*008e*/ 	.short	(.L_708 - .L_707)
.L_707:
        /*0090*/ 	.word	0x00000008
.L_708:


//--------------------- .nv.info._ZN17fastertransformer24addRelativeAttentionBiasIfEEvPT_PKS1_iii --------------------------
	.section	.nv.info._ZN17fastertransformer24addRelativeAttentionBiasIfEEvPT_PKS1_iii,"",@"SHT_CUDA_INFO"
	.sectionflags	@""
	.align	4


	//----- nvinfo : EIATTR_CUDA_API_VERSION
	.align		4
        /*0000*/ 	.byte	0x04, 0x37
        /*0002*/ 	.short	(.L_710 - .L_709)
.L_709:
        /*0004*/ 	.word	0x00000082


	//----- nvinfo : EIATTR_KPARAM_INFO
	.align		4
.L_710:
        /*0008*/ 	.byte	0x04, 0x17
        /*000a*/ 	.short	(.L_712 - .L_711)
.L_711:
        /*000c*/ 	.word	0x00000000
        /*0010*/ 	.short	0x0004
        /*0012*/ 	.short	0x0018
        /*0014*/ 	.byte	0x00, 0xf0, 0x11, 0x00


	//----- nvinfo : EIATTR_KPARAM_INFO
	.align		4
.L_712:
        /*0018*/ 	.byte	0x04, 0x17
        /*001a*/ 	.short	(.L_714 - .L_713)
.L_713:
        /*001c*/ 	.word	0x00000000
        /*0020*/ 	.short	0x0003
        /*0022*/ 	.short	0x0014
        /*0024*/ 	.byte	0x00, 0xf0, 0x11, 0x00


	//----- nvinfo : EIATTR_KPARAM_INFO
	.align		4
.L_714:
        /*0028*/ 	.byte	0x04, 0x17
        /*002a*/ 	.short	(.L_716 - .L_715)
.L_715:
        /*002c*/ 	.word	0x00000000
        /*0030*/ 	.short	0x0002
        /*0032*/ 	.short	0x0010
        /*0034*/ 	.byte	0x00, 0xf0, 0x11, 0x00


	//----- nvinfo : EIATTR_KPARAM_INFO
	.align		4
.L_716:
        /*0038*/ 	.byte	0x04, 0x17
        /*003a*/ 	.short	(.L_718 - .L_717)
.L_717:
        /*003c*/ 	.word	0x00000000
        /*0040*/ 	.short	0x0001
        /*0042*/ 	.short	0x0008
        /*0044*/ 	.byte	0x00, 0xf5, 0x21, 0x00


	//----- nvinfo : EIATTR_KPARAM_INFO
	.align		4
.L_718:
        /*0048*/ 	.byte	0x04, 0x17
        /*004a*/ 	.short	(.L_720 - .L_719)
.L_719:
        /*004c*/ 	.word	0x00000000
        /*0050*/ 	.short	0x0000
        /*0052*/ 	.short	0x0000
        /*0054*/ 	.byte	0x00, 0xf5, 0x21, 0x00


	//----- nvinfo : EIATTR_SPARSE_MMA_MASK
	.align		4
.L_720:
        /*0058*/ 	.byte	0x03, 0x50
        /*005a*/ 	.short	0x0000


	//----- nvinfo : EIATTR_MAXREG_COUNT
	.align		4
        /*005c*/ 	.byte	0x03, 0x1b
        /*005e*/ 	.short	0x00ff


	//----- nvinfo : EIATTR_MERCURY_ISA_VERSION
	.align		4
        /*0060*/ 	.byte	0x03, 0x5f
        /*0062*/ 	.short	0x0101


	//----- nvinfo : EIATTR_VRC_CTA_INIT_COUNT
	.align		4
        /*0064*/ 	.byte	0x02, 0x4a
	.zero		1
	.zero		1


	//----- nvinfo : EIATTR_EXIT_INSTR_OFFSETS
	.align		4
        /*0068*/ 	.byte	0x04, 0x1c
        /*006a*/ 	.short	(.L_722 - .L_721)


	//   ....[0]....
.L_721:
        /*006c*/ 	.word	0x00000060


	//   ....[1]....
        /*0070*/ 	.word	0x00000360


	//----- nvinfo : EIATTR_CRS_STACK_SIZE
	.align		4
.L_722:
        /*0074*/ 	.byte	0x04, 0x1e
        /*0076*/ 	.short	(.L_724 - .L_723)
.L_723:
        /*0078*/ 	.word	0x00000000


	//----- nvinfo : EIATTR_CBANK_PARAM_SIZE
	.align		4
.L_724:
        /*007c*/ 	.byte	0x03, 0x19
        /*007e*/ 	.short	0x001c


	//----- nvinfo : EIATTR_PARAM_CBANK
	.align		4
        /*0080*/ 	.byte	0x04, 0x0a
        /*0082*/ 	.short	(.L_726 - .L_725)
	.align		4
.L_725:
        /*0084*/ 	.word	index@(.nv.constant0._ZN17fastertransformer24addRelativeAttentionBiasIfEEvPT_PKS1_iii)
        /*0088*/ 	.short	0x0380
        /*008a*/ 	.short	0x001c


	//----- nvinfo : EIATTR_SW_WAR
	.align		4
.L_726:
        /*008c*/ 	.byte	0x04, 0x36
        /*008e*/ 	.short	(.L_728 - .L_727)
.L_727:
        /*0090*/ 	.word	0x00000008
.L_728:


//--------------------- .nv.info._ZN17fastertransformer24addRelativeAttentionBiasI7__half2EEvPT_PKS2_iii --------------------------
	.section	.nv.info._ZN17fastertransformer24addRelativeAttentionBiasI7__half2EEvPT_PKS2_iii,"",@"SHT_CUDA_INFO"
	.sectionflags	@""
	.align	4


	//----- nvinfo : EIATTR_CUDA_API_VERSION
	.align		4
        /*0000*/ 	.byte	0x04, 0x37
        /*0002*/ 	.short	(.L_730 - .L_729)
.L_729:
        /*0004*/ 	.word	0x00000082


	//----- nvinfo : EIATTR_KPARAM_INFO
	.align		4
.L_730:
        /*0008*/ 	.byte	0x04, 0x17
        /*000a*/ 	.short	(.L_732 - .L_731)
.L_731:
        /*000c*/ 	.word	0x00000000
        /*0010*/ 	.short	0x0004
        /*0012*/ 	.short	0x0018
        /*0014*/ 	.byte	0x00, 0xf0, 0x11, 0x00


	//----- nvinfo : EIATTR_KPARAM_INFO
	.align		4
.L_732:
        /*0018*/ 	.byte	0x04, 0x17
        /*001a*/ 	.short	(.L_734 - .L_733)
.L_733:
        /*001c*/ 	.word	0x00000000
        /*0020*/ 	.short	0x0003
        /*0022*/ 	.short	0x0014
        /*0024*/ 	.byte	0x00, 0xf0, 0x11, 0x00


	//----- nvinfo : EIATTR_KPARAM_INFO
	.align		4
.L_734:
        /*0028*/ 	.byte	0x04, 0x17
        /*002a*/ 	.short	(.L_736 - .L_735)
.L_735:
        /*002c*/ 	.word	0x00000000
        /*0030*/ 	.short	0x0002
        /*0032*/ 	.short	0x0010
        /*0034*/ 	.byte	0x00, 0xf0, 0x11, 0x00


	//----- nvinfo : EIATTR_KPARAM_INFO
	.align		4
.L_736:
        /*0038*/ 	.byte	0x04, 0x17
        /*003a*/ 	.short	(.L_738 - .L_737)
.L_737:
        /*003c*/ 	.word	0x00000000
        /*0040*/ 	.short	0x0001
        /*0042*/ 	.short	0x0008
        /*0044*/ 	.byte	0x00, 0xf5, 0x21, 0x00


	//----- nvinfo : EIATTR_KPARAM_INFO
	.align		4
.L_738:
        /*0048*/ 	.byte	0x04, 0x17
        /*004a*/ 	.short	(.L_740 - .L_739)
.L_739:
        /*004c*/ 	.word	0x00000000
        /*0050*/ 	.short	0x0000
        /*0052*/ 	.short	0x0000
        /*0054*/ 	.byte	0x00, 0xf5, 0x21, 0x00


	//----- nvinfo : EIATTR_SPARSE_MMA_MASK
	.align		4
.L_740:
        /*0058*/ 	.byte	0x03, 0x50
        /*005a*/ 	.short	0x0000


	//----- nvinfo : EIATTR_MAXREG_COUNT
	.align		4
        /*005c*/ 	.byte	0x03, 0x1b
        /*005e*/ 	.short	0x00ff


	//----- nvinfo : EIATTR_MERCURY_ISA_VERSION
	.align		4
        /*0060*/ 	.byte	0x03, 0x5f
        /*0062*/ 	.short	0x0101


	//----- nvinfo : EIATTR_VRC_CTA_INIT_COUNT
	.align		4
        /*0064*/ 	.byte	0x02, 0x4a
	.zero		1
	.zero		1


	//----- nvinfo : EIATTR_EXIT_INSTR_OFFSETS
	.align		4
        /*0068*/ 	.byte	0x04, 0x1c
        /*006a*/ 	.short	(.L_742 - .L_741)


	//   ....[0]....
.L_741:
        /*006c*/ 	.word	0x00000060


	//   ....[1]....
        /*0070*/ 	.word	0x00000360


	//----- nvinfo : EIATTR_CRS_STACK_SIZE
	.align		4
.L_742:
        /*0074*/ 	.byte	0x04, 0x1e
        /*0076*/ 	.short	(.L_744 - .L_743)
.L_743:
        /*0078*/ 	.word	0x00000000


	//----- nvinfo : EIATTR_CBANK_PARAM_SIZE
	.align		4
.L_744:
        /*007c*/ 	.byte	0x03, 0x19
        /*007e*/ 	.short	0x001c


	//----- nvinfo : EIATTR_PARAM_CBANK
	.align		4
        /*0080*/ 	.byte	0x04, 0x0a
        /*0082*/ 	.short	(.L_746 - .L_745)
	.align		4
.L_745:
        /*0084*/ 	.word	index@(.nv.constant0._ZN17fastertransformer24addRelativeAttentionBiasI7__half2EEvPT_PKS2_iii)
        /*0088*/ 	.short	0x0380
        /*008a*/ 	.short	0x001c


	//----- nvinfo : EIATTR_SW_WAR
	.align		4
.L_746:
        /*008c*/ 	.byte	0x04, 0x36
        /*008e*/ 	.short	(.L_748 - .L_747)
.L_747:
        /*0090*/ 	.word	0x00000008
.L_748:


//--------------------- .nv.info._ZN17fastertransformer32transpose_4d_batch_major_v_cacheI6__halfEEvPT_PKS2_iiii --------------------------
	.section	.nv.info._ZN17fastertransformer32transpose_4d_batch_major_v_cacheI6__halfEEvPT_PKS2_iiii,"",@"SHT_CUDA_INFO"
	.sectionflags	@""
	.align	4


	//----- nvinfo : EIATTR_CUDA_API_VERSION
	.align		4
        /*0000*/ 	.byte	0x04, 0x37
        /*0002*/ 	.short	(.L_750 - .L_749)
.L_749:
        /*0004*/ 	.word	0x00000082


	//----- nvinfo : EIATTR_KPARAM_INFO
	.align		4
.L_750:
        /*0008*/ 	.byte	0x04, 0x17
        /*000a*/ 	.short	(.L_752 - .L_751)
.L_751:
        /*000c*/ 	.word	0x00000000
        /*0010*/ 	.short	0x0005
        /*0012*/ 	.short	0x001c
        /*0014*/ 	.byte	0x00, 0xf0, 0x11, 0x00


	//----- nvinfo : EIATTR_KPARAM_INFO
	.align		4
.L_752:
        /*0018*/ 	.byte	0x04, 0x17
        /*001a*/ 	.short	(.L_754 - .L_753)
.L_753:
        /*001c*/ 	.word	0x00000000
        /*0020*/ 	.short	0x0004
        /*0022*/ 	.short	0x0018
        /*0024*/ 	.byte	0x00, 0xf0, 0x11, 0x00


	//----- nvinfo : EIATTR_KPARAM_INFO
	.align		4
.L_754:
        /*0028*/ 	.byte	0x04, 0x17
        /*002a*/ 	.short	(.L_756 - .L_755)
.L_755:
        /*002c*/ 	.word	0x00000000
        /*0030*/ 	.short	0x0003
        /*0032*/ 	.short	0x0014
        /*0034*/ 	.byte	0x00, 0xf0, 0x11, 0x00


	//----- nvinfo : EIATTR_KPARAM_INFO
	.align		4
.L_756:
        /*0038*/ 	.byte	0x04, 0x17
        /*003a*/ 	.short	(.L_758 - .L_757)
.L_757:
        /*003c*/ 	.word	0x00000000
        /*0040*/ 	.short	0x0002
        /*0042*/ 	.short	0x0010
        /*0044*/ 	.byte	0x00, 0xf0, 0x11, 0x00


	//----- nvinfo : EIATTR_KPARAM_INFO
	.align		4
.L_758:
        /*0048*/ 	.byte	0x04, 0x17
        /*004a*/ 	.short	(.L_760 - .L_759)
.L_759:
        /*004c*/ 	.word	0x00000000
        /*0050*/ 	.short	0x0001
        /*0052*/ 	.short	0x0008
        /*0054*/ 	.byte	0x00, 0xf5, 0x21, 0x00


	//----- nvinfo : EIATTR_KPARAM_INFO
	.align		4
.L_760:
        /*0058*/ 	.byte	0x04, 0x17
        /*005a*/ 	.short	(.L_762 - .L_761)
.L_761:
        /*005c*/ 	.word	0x00000000
        /*0060*/ 	.short	0x0000
        /*0062*/ 	.short	0x0000
        /*0064*/ 	.byte	0x00, 0xf5, 0x21, 0x00


	//----- nvinfo : EIATTR_SPARSE_MMA_MASK
	.align		4
.L_762:
        /*0068*/ 	.byte	0x03, 0x50
        /*006a*/ 	.short	0x0000


	//----- nvinfo : EIATTR_MAXREG_COUNT
	.align		4
        /*006c*/ 	.byte	0x03, 0x1b
        /*006e*/ 	.short	0x00ff


	//----- nvinfo : EIATTR_MERCURY_ISA_VERSION
	.align		4
        /*0070*/ 	.byte	0x03, 0x5f
        /*0072*/ 	.short	0x0101


	//----- nvinfo : EIATTR_VRC_CTA_INIT_COUNT
	.align		4
        /*0074*/ 	.byte	0x02, 0x4a
	.zero		1
	.zero		1


	//----- nvinfo : EIATTR_EXIT_INSTR_OFFSETS
	.align		4
        /*0078*/ 	.byte	0x04, 0x1c
        /*007a*/ 	.short	(.L_764 - .L_763)


	//   ....[0]....
.L_763:
        /*007c*/ 	.word	0x000001f0


	//   ....[1]....
        /*0080*/ 	.word	0x00000290


	//----- nvinfo : EIATTR_CBANK_PARAM_SIZE
	.align		4
.L_764:
        /*0084*/ 	.byte	0x03, 0x19
        /*0086*/ 	.short	0x0020


	//----- nvinfo : EIATTR_PARAM_CBANK
	.align		4
        /*0088*/ 	.byte	0x04, 0x0a
        /*008a*/ 	.short	(.L_766 - .L_765)
	.align		4
.L_765:
        /*008c*/ 	.word	index@(.nv.constant0._ZN17fastertransformer32transpose_4d_batch_major_v_cacheI6__halfEEvPT_PKS2_iiii)
        /*0090*/ 	.short	0x0380
        /*0092*/ 	.short	0x0020


	//----- nvinfo : EIATTR_SW_WAR
	.align		4
.L_766:
        /*0094*/ 	.byte	0x04, 0x36
        /*0096*/ 	.short	(.L_768 - .L_767)
.L_767:
        /*0098*/ 	.word	0x00000008
.L_768:


//--------------------- .nv.info._ZN17fastertransformer32transpose_4d_batch_major_k_cacheI6__halfEEvPT_PKS2_iiii --------------------------
	.section	.nv.info._ZN17fastertransformer32transpose_4d_batch_major_k_cacheI6__halfEEvPT_PKS2_iiii,"",@"SHT_CUDA_INFO"
	.sectionflags	@""
	.align	4


	//----- nvinfo : EIATTR_CUDA_API_VERSION
	.align		4
        /*0000*/ 	.byte	0x04, 0x37
        /*0002*/ 	.short	(.L_770 - .L_769)
.L_769:
        /*0004*/ 	.word	0x00000082


	//----- nvinfo : EIATTR_KPARAM_INFO
	.align		4
.L_770:
        /*0008*/ 	.byte	0x04, 0x17
        /*000a*/ 	.short	(.L_772 - .L_771)
.L_771:
        /*000c*/ 	.word	0x00000000
        /*0010*/ 	.short	0x0005
        /*0012*/ 	.short	0x001c
        /*0014*/ 	.byte	0x00, 0xf0, 0x11, 0x00


	//----- nvinfo : EIATTR_KPARAM_INFO
	.align		4
.L_772:
        /*0018*/ 	.byte	0x04, 0x17
        /*001a*/ 	.short	(.L_774 - .L_773)
.L_773:
        /*001c*/ 	.word	0x00000000
        /*0020*/ 	.short	0x0004
        /*0022*/ 	.short	0x0018
        /*0024*/ 	.byte	0x00, 0xf0, 0x11, 0x00


	//----- nvinfo : EIATTR_KPARAM_INFO
	.align		4
.L_774:
        /*0028*/ 	.byte	0x04, 0x17
        /*002a*/ 	.short	(.L_776 - .L_775)
.L_775:
        /*002c*/ 	.word	0x00000000
        /*0030*/ 	.short	0x0003
        /*0032*/ 	.short	0x0014
        /*0034*/ 	.byte	0x00, 0xf0, 0x11, 0x00


	//----- nvinfo : EIATTR_KPARAM_INFO
	.align		4
.L_776:
        /*0038*/ 	.byte	0x04, 0x17
        /*003a*/ 	.short	(.L_778 - .L_777)
.L_777:
        /*003c*/ 	.word	0x00000000
        /*0040*/ 	.short	0x0002
        /*0042*/ 	.short	0x0010
        /*0044*/ 	.byte	0x00, 0xf0, 0x11, 0x00


	//----- nvinfo : EIATTR_KPARAM_INFO
	.align		4
.L_778:
        /*0048*/ 	.byte	0x04, 0x17
        /*004a*/ 	.short	(.L_780 - .L_779)
.L_779:
        /*004c*/ 	.word	0x00000000
        /*0050*/ 	.short	0x0001
        /*0052*/ 	.short	0x0008
        /*0054*/ 	.byte	0x00, 0xf5, 0x21, 0x00


	//----- nvinfo : EIATTR_KPARAM_INFO
	.align		4
.L_780:
        /*0058*/ 	.byte	0x04, 0x17
        /*005a*/ 	.short	(.L_782 - .L_781)
.L_781:
        /*005c*/ 	.word	0x00000000
        /*0060*/ 	.short	0x0000
        /*0062*/ 	.short	0x0000
        /*0064*/ 	.byte	0x00, 0xf5, 0x21, 0x00


	//----- nvinfo : EIATTR_SPARSE_MMA_MASK
	.align		4
.L_782:
        /*0068*/ 	.byte	0x03, 0x50
        /*006a*/ 	.short	0x0000


	//----- nvinfo : EIATTR_MAXREG_COUNT
	.align		4
        /*006c*/ 	.byte	0x03, 0x1b
        /*006e*/ 	.short	0x00ff


	//----- nvinfo : EIATTR_MERCURY_ISA_VERSION
	.align		4
        /*0070*/ 	.byte	0x03, 0x5f
        /*0072*/ 	.short	0x0101


	//----- nvinfo : EIATTR_VRC_CTA_INIT_COUNT
	.align		4
        /*0074*/ 	.byte	0x02, 0x4a
	.zero		1
	.zero		1


	//----- nvinfo : EIATTR_EXIT_INSTR_OFFSETS
	.align		4
        /*0078*/ 	.byte	0x04, 0x1c
        /*007a*/ 	.short	(.L_784 - .L_783)


	//   ....[0]....
.L_783:
        /*007c*/ 	.word	0x00000100


	//   ....[1]....
        /*0080*/ 	.word	0x000002b0


	//   ....[2]....
        /*0084*/ 	.word	0x00000590


	//----- nvinfo : EIATTR_CBANK_PARAM_SIZE
	.align		4
.L_784:
        /*0088*/ 	.byte	0x03, 0x19
        /*008a*/ 	.short	0x0020


	//----- nvinfo : EIATTR_PARAM_CBANK
	.align		4
        /*008c*/ 	.byte	0x04, 0x0a
        /*008e*/ 	.short	(.L_786 - .L_785)
	.align		4
.L_785:
        /*0090*/ 	.word	index@(.nv.constant0._ZN17fastertransformer32transpose_4d_batch_major_k_cacheI6__halfEEvPT_PKS2_iiii)
        /*0094*/ 	.short	0x0380
        /*0096*/ 	.short	0x0020


	//----- nvinfo : EIATTR_SW_WAR
	.align		4
.L_786:
        /*0098*/ 	.byte	0x04, 0x36
        /*009a*/ 	.short	(.L_788 - .L_787)
.L_787:
        /*009c*/ 	.word	0x00000008
.L_788:


//--------------------- .nv.info._ZN17fastertransformer32transpose_4d_batch_major_v_cacheIfEEvPT_PKS1_iiii --------------------------
	.section	.nv.info._ZN17fastertransformer32transpose_4d_batch_major_v_cacheIfEEvPT_PKS1_iiii,"",@"SHT_CUDA_INFO"
	.sectionflags	@""
	.align	4


	//----- nvinfo : EIATTR_CUDA_API_VERSION
	.align		4
        /*0000*/ 	.byte	0x04, 0x37
        /*0002*/ 	.short	(.L_790 - .L_789)
.L_789:
        /*0004*/ 	.word	0x00000082


	//----- nvinfo : EIATTR_KPARAM_INFO
	.align		4
.L_790:
        /*0008*/ 	.byte	0x04, 0x17
        /*000a*/ 	.short	(.L_792 - .L_791)
.L_791:
        /*000c*/ 	.word	0x00000000
        /*0010*/ 	.short	0x0005
        /*0012*/ 	.short	0x001c
        /*0014*/ 	.byte	0x00, 0xf0, 0x11, 0x00


	//----- nvinfo : EIATTR_KPARAM_INFO
	.align		4
.L_792:
        /*0018*/ 	.byte	0x04, 0x17
        /*001a*/ 	.short	(.L_794 - .L_793)
.L_793:
        /*001c*/ 	.word	0x00000000
        /*0020*/ 	.short	0x0004
        /*0022*/ 	.short	0x0018
        /*0024*/ 	.byte	0x00, 0xf0, 0x11, 0x00


	//----- nvinfo : EIATTR_KPARAM_INFO
	.align		4
.L_794:
        /*0028*/ 	.byte	0x04, 0x17
        /*002a*/ 	.short	(.L_796 - .L_795)
.L_795:
        /*002c*/ 	.word	0x00000000
        /*0030*/ 	.short	0x0003
        /*0032*/ 	.short	0x0014
        /*0034*/ 	.byte	0x00, 0xf0, 0x11, 0x00


	//----- nvinfo : EIATTR_KPARAM_INFO
	.align		4
.L_796:
        /*0038*/ 	.byte	0x04, 0x17
        /*003a*/ 	.short	(.L_798 - .L_797)
.L_797:
        /*003c*/ 	.word	0x00000000
        /*0040*/ 	.short	0x0002
        /*0042*/ 	.short	0x0010
        /*0044*/ 	.byte	0x00, 0xf0, 0x11, 0x00


	//----- nvinfo : EIATTR_KPARAM_INFO
	.align		4
.L_798:
        /*0048*/ 	.byte	0x04, 0x17
        /*004a*/ 	.short	(.L_800 - .L_799)
.L_799:
        /*004c*/ 	.word	0x00000000
        /*0050*/ 	.short	0x0001
        /*0052*/ 	.short	0x0008
        /*0054*/ 	.byte	0x00, 0xf5, 0x21, 0x00


	//----- nvinfo : EIATTR_KPARAM_INFO
	.align		4
.L_800:
        /*0058*/ 	.byte	0x04, 0x17
        /*005a*/ 	.short	(.L_802 - .L_801)
.L_801:
        /*005c*/ 	.word	0x00000000
        /*0060*/ 	.short	0x0000
        /*0062*/ 	.short	0x0000
        /*0064*/ 	.byte	0x00, 0xf5, 0x21, 0x00


	//----- nvinfo : EIATTR_SPARSE_MMA_MASK
	.align		4
.L_802:
        /*0068*/ 	.byte	0x03, 0x50
        /*006a*/ 	.short	0x0000


	//----- nvinfo : EIATTR_MAXREG_COUNT
	.align		4
        /*006c*/ 	.byte	0x03, 0x1b
        /*006e*/ 	.short	0x00ff


	//----- nvinfo : EIATTR_MERCURY_ISA_VERSION
	.align		4
        /*0070*/ 	.byte	0x03, 0x5f
        /*0072*/ 	.short	0x0101


	//----- nvinfo : EIATTR_VRC_CTA_INIT_COUNT
	.align		4
        /*0074*/ 	.byte	0x02, 0x4a
	.zero		1
	.zero		1


	//----- nvinfo : EIATTR_EXIT_INSTR_OFFSETS
	.align		4
        /*0078*/ 	.byte	0x04, 0x1c
        /*007a*/ 	.short	(.L_804 - .L_803)


	//   ....[0]....
.L_803:
        /*007c*/ 	.word	0x000001f0


	//   ....[1]....
        /*0080*/ 	.word	0x00000290


	//----- nvinfo : EIATTR_CBANK_PARAM_SIZE
	.align		4
.L_804:
        /*0084*/ 	.byte	0x03, 0x19
        /*0086*/ 	.short	0x0020


	//----- nvinfo : EIATTR_PARAM_CBANK
	.align		4
        /*0088*/ 	.byte	0x04, 0x0a
        /*008a*/ 	.short	(.L_806 - .L_805)
	.align		4
.L_805:
        /*008c*/ 	.word	index@(.nv.constant0._ZN17fastertransformer32transpose_4d_batch_major_v_cacheIfEEvPT_PKS1_iiii)
        /*0090*/ 	.short	0x0380
        /*0092*/ 	.short	0x0020


	//----- nvinfo : EIATTR_SW_WAR
	.align		4
.L_806:
        /*0094*/ 	.byte	0x04, 0x36
        /*0096*/ 	.short	(.L_808 - .L_807)
.L_807:
        /*0098*/ 	.word	0x00000008
.L_808:


//--------------------- .nv.info._ZN17fastertransformer32transpose_4d_batch_major_k_cacheIfEEvPT_PKS1_iiii --------------------------
	.section	.nv.info._ZN17fastertransformer32transpose_4d_batch_major_k_cacheIfEEvPT_PKS1_iiii,"",@"SHT_CUDA_INFO"
	.sectionflags	@""
	.align	4


	//----- nvinfo : EIATTR_CUDA_API_VERSION
	.align		4
        /*0000*/ 	.byte	0x04, 0x37
        /*0002*/ 	.short	(.L_810 - .L_809)
.L_809:
        /*0004*/ 	.word	0x00000082


	//----- nvinfo : EIATTR_KPARAM_INFO
	.align		4
.L_810:
        /*0008*/ 	.byte	0x04, 0x17
        /*000a*/ 	.short	(.L_812 - .L_811)
.L_811:
        /*000c*/ 	.word	0x00000000
        /*0010*/ 	.short	0x0005
        /*0012*/ 	.short	0x001c
        /*0014*/ 	.byte	0x00, 0xf0, 0x11, 0x00


	//----- nvinfo : EIATTR_KPARAM_INFO
	.align		4
.L_812:
        /*0018*/ 	.byte	0x04, 0x17
        /*001a*/ 	.short	(.L_814 - .L_813)
.L_813:
        /*001c*/ 	.word	0x00000000
        /*0020*/ 	.short	0x0004
        /*0022*/ 	.short	0x0018
        /*0024*/ 	.byte	0x00, 0xf0, 0x11, 0x00


	//----- nvinfo : EIATTR_KPARAM_INFO
	.align		4
.L_814:
        /*0028*/ 	.byte	0x04, 0x17
        /*002a*/ 	.short	(.L_816 - .L_815)
.L_815:
        /*002c*/ 	.word	0x00000000
        /*0030*/ 	.short	0x0003
        /*0032*/ 	.short	0x0014
        /*0034*/ 	.byte	0x00, 0xf0, 0x11, 0x00


	//----- nvinfo : EIATTR_KPARAM_INFO
	.align		4
.L_816:
        /*0038*/ 	.byte	0x04, 0x17
        /*003a*/ 	.short	(.L_818 - .L_817)
.L_817:
        /*003c*/ 	.word	0x00000000
        /*0040*/ 	.short	0x0002
        /*0042*/ 	.short	0x0010
        /*0044*/ 	.byte	0x00, 0xf0, 0x11, 0x00


	//----- nvinfo : EIATTR_KPARAM_INFO
	.align		4
.L_818:
        /*0048*/ 	.byte	0x04, 0x17
        /*004a*/ 	.short	(.L_820 - .L_819)
.L_819:
        /*004c*/ 	.word	0x00000000
        /*0050*/ 	.short	0x0001
        /*0052*/ 	.short	0x0008
        /*0054*/ 	.byte	0x00, 0xf5, 0x21, 0x00


	//----- nvinfo : EIATTR_KPARAM_INFO
	.align		4
.L_820:
        /*0058*/ 	.byte	0x04, 0x17
        /*005a*/ 	.short	(.L_822 - .L_821)
.L_821:
        /*005c*/ 	.word	0x00000000
        /*0060*/ 	.short	0x0000
        /*0062*/ 	.short	0x0000
        /*0064*/ 	.byte	0x00, 0xf5, 0x21, 0x00


	//----- nvinfo : EIATTR_SPARSE_MMA_MASK
	.align		4
.L_822:
        /*0068*/ 	.byte	0x03, 0x50
        /*006a*/ 	.short	0x0000


	//----- nvinfo : EIATTR_MAXREG_COUNT
	.align		4
        /*006c*/ 	.byte	0x03, 0x1b
        /*006e*/ 	.short	0x00ff


	//----- nvinfo : EIATTR_MERCURY_ISA_VERSION
	.align		4
        /*0070*/ 	.byte	0x03, 0x5f
        /*0072*/ 	.short	0x0101


	//----- nvinfo : EIATTR_VRC_CTA_INIT_COUNT
	.align		4
        /*0074*/ 	.byte	0x02, 0x4a
	.zero		1
	.zero		1


	//----- nvinfo : EIATTR_EXIT_INSTR_OFFSETS
	.align		4
        /*0078*/ 	.byte	0x04, 0x1c
        /*007a*/ 	.short	(.L_824 - .L_823)


	//   ....[0]....
.L_823:
        /*007c*/ 	.word	0x00000100


	//   ....[1]....
        /*0080*/ 	.word	0x000002b0


	//   ....[2]....
        /*0084*/ 	.word	0x00000590


	//----- nvinfo : EIATTR_CBANK_PARAM_SIZE
	.align		4
.L_824:
        /*0088*/ 	.byte	0x03, 0x19
        /*008a*/ 	.short	0x0020


	//----- nvinfo : EIATTR_PARAM_CBANK
	.align		4
        /*008c*/ 	.byte	0x04, 0x0a
        /*008e*/ 	.short	(.L_826 - .L_825)
	.align		4
.L_825:
        /*0090*/ 	.word	index@(.nv.constant0._ZN17fastertransformer32transpose_4d_batch_major_k_cacheIfEEvPT_PKS1_iiii)
        /*0094*/ 	.short	0x0380
        /*0096*/ 	.short	0x0020


	//----- nvinfo : EIATTR_SW_WAR
	.align		4
.L_826:
        /*0098*/ 	.byte	0x04, 0x36
        /*009a*/ 	.short	(.L_828 - .L_827)
.L_827:
        /*009c*/ 	.word	0x00000008
.L_828:


//--------------------- .nv.info._ZN17fastertransformer12transpose_4dIfEEvPT_S2_iiiiii --------------------------
	.section	.nv.info._ZN17fastertransformer12transpose_4dIfEEvPT_S2_iiiiii,"",@"SHT_CUDA_INFO"
	.sectionflags	@""
	.align	4


	//----- nvinfo : EIATTR_CUDA_API_VERSION
	.align		4
        /*0000*/ 	.byte	0x04, 0x37
        /*0002*/ 	.short	(.L_830 - .L_829)
.L_829:
        /*0004*/ 	.word	0x00000082


	//----- nvinfo : EIATTR_KPARAM_INFO
	.align		4
.L_830:
        /*0008*/ 	.byte	0x04, 0x17
        /*000a*/ 	.short	(.L_832 - .L_831)
.L_831:
        /*000c*/ 	.word	0x00000000
        /*0010*/ 	.short	0x0007
        /*0012*/ 	.short	0x0024
        /*0014*/ 	.byte	0x00, 0xf0, 0x11, 0x00


	//----- nvinfo : EIATTR_KPARAM_INFO
	.align		4
.L_832:
        /*0018*/ 	.byte	0x04, 0x17
        /*001a*/ 	.short	(.L_834 - .L_833)
.L_833:
        /*001c*/ 	.word	0x00000000
        /*0020*/ 	.short	0x0006
        /*0022*/ 	.short	0x0020
        /*0024*/ 	.byte	0x00, 0xf0, 0x11, 0x00


	//----- nvinfo : EIATTR_KPARAM_INFO
	.align		4
.L_834:
        /*0028*/ 	.byte	0x04, 0x17
        /*002a*/ 	.short	(.L_836 - .L_835)
.L_835:
        /*002c*/ 	.word	0x00000000
        /*0030*/ 	.short	0x0005
        /*0032*/ 	.short	0x001c
        /*0034*/ 	.byte	0x00, 0xf0, 0x11, 0x00


	//----- nvinfo : EIATTR_KPARAM_INFO
	.align		4
.L_836:
        /*0038*/ 	.byte	0x04, 0x17
        /*003a*/ 	.short	(.L_838 - .L_837)
.L_837:
        /*003c*/ 	.word	0x00000000
        /*0040*/ 	.short	0x0004
        /*0042*/ 	.short	0x0018
        /*0044*/ 	.byte	0x00, 0xf0, 0x11, 0x00


	//----- nvinfo : EIATTR_KPARAM_INFO
	.align		4
.L_838:
        /*0048*/ 	.byte	0x04, 0x17
        /*004a*/ 	.short	(.L_840 - .L_839)
.L_839:
        /*004c*/ 	.word	0x00000000
        /*0050*/ 	.short	0x0003
        /*0052*/ 	.short	0x0014
        /*0054*/ 	.byte	0x00, 0xf0, 0x11, 0x00


	//----- nvinfo : EIATTR_KPARAM_INFO
	.align		4
.L_840:
        /*0058*/ 	.byte	0x04, 0x17
        /*005a*/ 	.short	(.L_842 - .L_841)
.L_841:
        /*005c*/ 	.word	0x00000000
        /*0060*/ 	.short	0x0002
        /*0062*/ 	.short	0x0010
        /*0064*/ 	.byte	0x00, 0xf0, 0x11, 0x00


	//----- nvinfo : EIATTR_KPARAM_INFO
	.align		4
.L_842:
        /*0068*/ 	.byte	0x04, 0x17
        /*006a*/ 	.short	(.L_844 - .L_843)
.L_843:
        /*006c*/ 	.word	0x00000000
        /*0070*/ 	.short	0x0001
        /*0072*/ 	.short	0x0008
        /*0074*/ 	.byte	0x00, 0xf5, 0x21, 0x00


	//----- nvinfo : EIATTR_KPARAM_INFO
	.align		4
.L_844:
        /*0078*/ 	.byte	0x04, 0x17
        /*007a*/ 	.short	(.L_846 - .L_845)
.L_845:
        /*007c*/ 	.word	0x00000000
        /*0080*/ 	.short	0x0000
        /*0082*/ 	.short	0x0000
        /*0084*/ 	.byte	0x00, 0xf5, 0x21, 0x00


	//----- nvinfo : EIATTR_SPARSE_MMA_MASK
	.align		4
.L_846:
        /*0088*/ 	.byte	0x03, 0x50
        /*008a*/ 	.short	0x0000


	//----- nvinfo : EIATTR_MAXREG_COUNT
	.align		4
        /*008c*/ 	.byte	0x03, 0x1b
        /*008e*/ 	.short	0x00ff


	//----- nvinfo : EIATTR_MERCURY_ISA_VERSION
	.align		4
        /*0090*/ 	.byte	0x03, 0x5f
        /*0092*/ 	.short	0x0101


	//----- nvinfo : EIATTR_VRC_CTA_INIT_COUNT
	.align		4
        /*0094*/ 	.byte	0x02, 0x4a
	.zero		1
	.zero		1


	//----- nvinfo : EIATTR_EXIT_INSTR_OFFSETS
	.align		4
        /*0098*/ 	.byte	0x04, 0x1c
        /*009a*/ 	.short	(.L_848 - .L_847)


	//   ....[0]....
.L_847:
        /*009c*/ 	.word	0x000000b0


	//   ....[1]....
        /*00a0*/ 	.word	0x000008b0


	//----- nvinfo : EIATTR_CRS_STACK_SIZE
	.align		4
.L_848:
        /*00a4*/ 	.byte	0x04, 0x1e
        /*00a6*/ 	.short	(.L_850 - .L_849)
.L_849:
        /*00a8*/ 	.word	0x00000000


	//----- nvinfo : EIATTR_CBANK_PARAM_SIZE
	.align		4
.L_850:
        /*00ac*/ 	.byte	0x03, 0x19
        /*00ae*/ 	.short	0x0028


	//----- nvinfo : EIATTR_PARAM_CBANK
	.align		4
        /*00b0*/ 	.byte	0x04, 0x0a
        /*00b2*/ 	.short	(.L_852 - .L_851)
	.align		4
.L_851:
        /*00b4*/ 	.word	index@(.nv.constant0._ZN17fastertransformer12transpose_4dIfEEvPT_S2_iiiiii)
        /*00b8*/ 	.short	0x0380
        /*00ba*/ 	.short	0x0028


	//----- nvinfo : EIATTR_SW_WAR
	.align		4
.L_852:
        /*00bc*/ 	.byte	0x04, 0x36
        /*00be*/ 	.short	(.L_854 - .L_853)
.L_853:
        /*00c0*/ 	.word	0x00000008
.L_854:


//--------------------- .nv.info._ZN17fastertransformer34add_fusedQKV_bias_transpose_kernelI6__halfLb1EEEvPT_S3_S3_NS_29PrefixPromptBatchWeightsParamIS2_EES3_PKS2_PKiiiiiib --------------------------
	.section	.nv.info._ZN17fastertransformer34add_fusedQKV_bias_transpose_kernelI6__halfLb1EEEvPT_S3_S3_NS_29PrefixPromptBatchWeightsParamIS2_EES3_PKS2_PKiiiiiib,"",@"SHT_CUDA_INFO"
	.sectionflags	@""
	.align	4


	//----- nvinfo : EIATTR_CUDA_API_VERSION
	.align		4
        /*0000*/ 	.byte	0x04, 0x37
        /*0002*/ 	.short	(.L_856 - .L_855)
.L_855:
        /*0004*/ 	.word	0x00000082


	//----- nvinfo : EIATTR_KPARAM_INFO
	.align		4
.L_856:
        /*0008*/ 	.byte	0x04, 0x17
        /*000a*/ 	.short	(.L_858 - .L_857)
.L_857:
        /*000c*/ 	.word	0x00000000
        /*0010*/ 	.short	0x000c
        /*0012*/ 	.short	0x0064
        /*0014*/ 	.byte	0x00, 0xf0, 0x05, 0x00


	//----- nvinfo : EIATTR_KPARAM_INFO
	.align		4
.L_858:
        /*0018*/ 	.byte	0x04, 0x17
        /*001a*/ 	.short	(.L_860 - .L_859)
.L_859:
        /*001c*/ 	.word	0x00000000
        /*0020*/ 	.short	0x000b
        /*0022*/ 	.short	0x0060
        /*0024*/ 	.byte	0x00, 0xf0, 0x11, 0x00


	//----- nvinfo : EIATTR_KPARAM_INFO
	.align		4
.L_860:
        /*0028*/ 	.byte	0x04, 0x17
        /*002a*/ 	.short	(.L_862 - .L_861)
.L_861:
        /*002c*/ 	.word	0x00000000
        /*0030*/ 	.short	0x000a
        /*0032*/ 	.short	0x005c
        /*0034*/ 	.byte	0x00, 0xf0, 0x11, 0x00


	//----- nvinfo : EIATTR_KPARAM_INFO
	.align		4
.L_862:
        /*0038*/ 	.byte	0x04, 0x17
        /*003a*/ 	.short	(.L_864 - .L_863)
.L_863:
        /*003c*/ 	.word	0x00000000
        /*0040*/ 	.short	0x0009
        /*0042*/ 	.short	0x0058
        /*0044*/ 	.byte	0x00, 0xf0, 0x11, 0x00


	//----- nvinfo : EIATTR_KPARAM_INFO
	.align		4
.L_864:
        /*0048*/ 	.byte	0x04, 0x17
        /*004a*/ 	.short	(.L_866 - .L_865)
.L_865:
        /*004c*/ 	.word	0x00000000
        /*0050*/ 	.short	0x0008
        /*0052*/ 	.short	0x0054
        /*0054*/ 	.byte	0x00, 0xf0, 0x11, 0x00


	//----- nvinfo : EIATTR_KPARAM_INFO
	.align		4
.L_866:
        /*0058*/ 	.byte	0x04, 0x17
        /*005a*/ 	.short	(.L_868 - .L_867)
.L_867:
        /*005c*/ 	.word	0x00000000
        /*0060*/ 	.short	0x0007
        /*0062*/ 	.short	0x0050
        /*0064*/ 	.byte	0x00, 0xf0, 0x11, 0x00


	//----- nvinfo : EIATTR_KPARAM_INFO
	.align		4
.L_868:
        /*0068*/ 	.byte	0x04, 0x17
        /*006a*/ 	.short	(.L_870 - .L_869)
.L_869:
        /*006c*/ 	.word	0x00000000
        /*0070*/ 	.short	0x0006
        /*0072*/ 	.short	0x0048
        /*0074*/ 	.byte	0x00, 0xf5, 0x21, 0x00


	//----- nvinfo : EIATTR_KPARAM_INFO
	.align		4
.L_870:
        /*0078*/ 	.byte	0x04, 0x17
        /*007a*/ 	.short	(.L_872 - .L_871)
.L_871:
        /*007c*/ 	.word	0x00000000
        /*0080*/ 	.short	0x0005
        /*0082*/ 	.short	0x0040
        /*0084*/ 	.byte	0x00, 0xf5, 0x21, 0x00


	//----- nvinfo : EIATTR_KPARAM_INFO
	.align		4
.L_872:
        /*0088*/ 	.byte	0x04, 0x17
        /*008a*/ 	.short	(.L_874 - .L_873)
.L_873:
        /*008c*/ 	.word	0x00000000
        /*0090*/ 	.short	0x0004
        /*0092*/ 	.short	0x0038
        /*0094*/ 	.byte	0x00, 0xf5, 0x21, 0x00


	//----- nvinfo : EIATTR_KPARAM_INFO
	.align		4
.L_874:
        /*0098*/ 	.byte	0x04, 0x17
        /*009a*/ 	.short	(.L_876 - .L_875)
.L_875:
        /*009c*/ 	.word	0x00000000
        /*00a0*/ 	.short	0x0003
        /*00a2*/ 	.short	0x0018
        /*00a4*/ 	.byte	0x00, 0xf0, 0x81, 0x00


	//----- nvinfo : EIATTR_KPARAM_INFO
	.align		4
.L_876:
        /*00a8*/ 	.byte	0x04, 0x17
        /*00aa*/ 	.short	(.L_878 - .L_877)
.L_877:
        /*00ac*/ 	.word	0x00000000
        /*00b0*/ 	.short	0x0002
        /*00b2*/ 	.short	0x0010
        /*00b4*/ 	.byte	0x00, 0xf5, 0x21, 0x00


	//----- nvinfo : EIATTR_KPARAM_INFO
	.align		4
.L_878:
        /*00b8*/ 	.byte	0x04, 0x17
        /*00ba*/ 	.short	(.L_880 - .L_879)
.L_879:
        /*00bc*/ 	.word	0x00000000
        /*00c0*/ 	.short	0x0001
        /*00c2*/ 	.short	0x0008
        /*00c4*/ 	.byte	0x00, 0xf5, 0x21, 0x00


	//----- nvinfo : EIATTR_KPARAM_INFO
	.align		4
.L_880:
        /*00c8*/ 	.byte	0x04, 0x17
        /*00ca*/ 	.short	(.L_882 - .L_881)
.L_881:
        /*00cc*/ 	.word	0x00000000
        /*00d0*/ 	.short	0x0000
        /*00d2*/ 	.short	0x0000
        /*00d4*/ 	.byte	0x00, 0xf5, 0x21, 0x00


	//----- nvinfo : EIATTR_SPARSE_MMA_MASK
	.align		4
.L_882:
        /*00d8*/ 	.byte	0x03, 0x50
        /*00da*/ 	.short	0x0000


	//----- nvinfo : EIATTR_MAXREG_COUNT
	.align		4
        /*00dc*/ 	.byte	0x03, 0x1b
        /*00de*/ 	.short	0x00ff


	//----- nvinfo : EIATTR_NUM_BARRIERS
	.align		4
        /*00e0*/ 	.byte	0x02, 0x4c
        /*00e2*/ 	.byte	0x01
	.zero		1


	//----- nvinfo : EIATTR_MERCURY_ISA_VERSION
	.align		4
        /*00e4*/ 	.byte	0x03, 0x5f
        /*00e6*/ 	.short	0x0101


	//----- nvinfo : EIATTR_VRC_CTA_INIT_COUNT
	.align		4
        /*00e8*/ 	.byte	0x02, 0x4a
	.zero		1
	.zero		1


	//----- nvinfo : EIATTR_EXIT_INSTR_OFFSETS
	.align		4
        /*00ec*/ 	.byte	0x04, 0x1c
        /*00ee*/ 	.short	(.L_884 - .L_883)


	//   ....[0]....
.L_883:
        /*00f0*/ 	.word	0x00000550


	//   ....[1]....
        /*00f4*/ 	.word	0x00000630


	//   ....[2]....
        /*00f8*/ 	.word	0x00000760


	//   ....[3]....
        /*00fc*/ 	.word	0x00001350


	//   ....[4]....
        /*0100*/ 	.word	0x000013f0


	//----- nvinfo : EIATTR_CRS_STACK_SIZE
	.align		4
.L_884:
        /*0104*/ 	.byte	0x04, 0x1e
        /*0106*/ 	.short	(.L_886 - .L_885)
.L_885:
        /*0108*/ 	.word	0x00000000


	//----- nvinfo : EIATTR_CBANK_PARAM_SIZE
	.align		4
.L_886:
        /*010c*/ 	.byte	0x03, 0x19
        /*010e*/ 	.short	0x0065


	//----- nvinfo : EIATTR_PARAM_CBANK
	.align		4
        /*0110*/ 	.byte	0x04, 0x0a
        /*0112*/ 	.short	(.L_888 - .L_887)
	.align		4
.L_887:
        /*0114*/ 	.word	index@(.nv.constant0._ZN17fastertransformer34add_fusedQKV_bias_transpose_kernelI6__halfLb1EEEvPT_S3_S3_NS_29PrefixPromptBatchWeightsParamIS2_EES3_PKS2_PKiiiiiib)
        /*0118*/ 	.short	0x0380
        /*011a*/ 	.short	0x0065


	//----- nvinfo : EIATTR_SW_WAR
	.align		4
.L_888:
        /*011c*/ 	.byte	0x04, 0x36
        /*011e*/ 	.short	(.L_890 - .L_889)
.L_889:
        /*0120*/ 	.word	0x00000008
.L_890:


//--------------------- .nv.info._ZN17fastertransformer34add_fusedQKV_bias_transpose_kernelI6__halfLb0EEEvPT_S3_S3_NS_29PrefixPromptBatchWeightsParamIS2_EES3_PKS2_PKiiiiiib --------------------------
	.section	.nv.info._ZN17fastertransformer34add_fusedQKV_bias_transpose_kernelI6__halfLb0EEEvPT_S3_S3_NS_29PrefixPromptBatchWeightsParamIS2_EES3_PKS2_PKiiiiiib,"",@"SHT_CUDA_INFO"
	.sectionflags	@""
	.align	4


	//----- nvinfo : EIATTR_CUDA_API_VERSION
	.align		4
        /*0000*/ 	.byte	0x04, 0x37
        /*0002*/ 	.short	(.L_892 - .L_891)
.L_891:
        /*0004*/ 	.word	0x00000082


	//----- nvinfo : EIATTR_KPARAM_INFO
	.align		4
.L_892:
        /*0008*/ 	.byte	0x04, 0x17
        /*000a*/ 	.short	(.L_894 - .L_893)
.L_893:
        /*000c*/ 	.word	0x00000000
        /*0010*/ 	.short	0x000c
        /*0012*/ 	.short	0x0064
        /*0014*/ 	.byte	0x00, 0xf0, 0x05, 0x00


	//----- nvinfo : EIATTR_KPARAM_INFO
	.align		4
.L_894:
        /*0018*/ 	.byte	0x04, 0x17
        /*001a*/ 	.short	(.L_896 - .L_895)
.L_895:
        /*001c*/ 	.word	0x00000000
        /*0020*/ 	.short	0x000b
        /*0022*/ 	.short	0x0060
        /*0024*/ 	.byte	0x00, 0xf0, 0x11, 0x00


	//----- nvinfo : EIATTR_KPARAM_INFO
	.align		4
.L_896:
        /*0028*/ 	.byte	0x04, 0x17
        /*002a*/ 	.short	(.L_898 - .L_897)
.L_897:
        /*002c*/ 	.word	0x00000000
        /*0030*/ 	.short	0x000a
        /*0032*/ 	.short	0x005c
        /*0034*/ 	.byte	0x00, 0xf0, 0x11, 0x00


	//----- nvinfo : EIATTR_KPARAM_INFO
	.align		4
.L_898:
        /*0038*/ 	.byte	0x04, 0x17
        /*003a*/ 	.short	(.L_900 - .L_899)
.L_899:
        /*003c*/ 	.word	0x00000000
        /*0040*/ 	.short	0x0009
        /*0042*/ 	.short	0x0058
        /*0044*/ 	.byte	0x00, 0xf0, 0x11, 0x00


	//----- nvinfo : EIATTR_KPARAM_INFO
	.align		4
.L_900:
        /*0048*/ 	.byte	0x04, 0x17
        /*004a*/ 	.short	(.L_902 - .L_901)
.L_901:
        /*004c*/ 	.word	0x00000000
        /*0050*/ 	.short	0x0008
        /*0052*/ 	.short	0x0054
        /*0054*/ 	.byte	0x00, 0xf0, 0x11, 0x00


	//----- nvinfo : EIATTR_KPARAM_INFO
	.align		4
.L_902:
        /*0058*/ 	.byte	0x04, 0x17
        /*005a*/ 	.short	(.L_904 - .L_903)
.L_903:
        /*005c*/ 	.word	0x00000000
        /*0060*/ 	.short	0x0007
        /*0062*/ 	.short	0x0050
        /*0064*/ 	.byte	0x00, 0xf0, 0x11, 0x00


	//----- nvinfo : EIATTR_KPARAM_INFO
	.align		4
.L_904:
        /*0068*/ 	.byte	0x04, 0x17
        /*006a*/ 	.short	(.L_906 - .L_905)
.L_905:
        /*006c*/ 	.word	0x00000000
        /*0070*/ 	.short	0x0006
        /*0072*/ 	.short	0x0048
        /*0074*/ 	.byte	0x00, 0xf5, 0x21, 0x00


	//----- nvinfo : EIATTR_KPARAM_INFO
	.align		4
.L_906:
        /*0078*/ 	.byte	0x04, 0x17
        /*007a*/ 	.short	(.L_908 - .L_907)
.L_907:
        /*007c*/ 	.word	0x00000000
        /*0080*/ 	.short	0x0005
        /*0082*/ 	.short	0x0040
        /*0084*/ 	.byte	0x00, 0xf5, 0x21, 0x00


	//----- nvinfo : EIATTR_KPARAM_INFO
	.align		4
.L_908:
        /*0088*/ 	.byte	0x04, 0x17
        /*008a*/ 	.short	(.L_910 - .L_909)
.L_909:
        /*008c*/ 	.word	0x00000000
        /*0090*/ 	.short	0x0004
        /*0092*/ 	.short	0x0038
        /*0094*/ 	.byte	0x00, 0xf5, 0x21, 0x00


	//----- nvinfo : EIATTR_KPARAM_INFO
	.align		4
.L_910:
        /*0098*/ 	.byte	0x04, 0x17
        /*009a*/ 	.short	(.L_912 - .L_911)
.L_911:
        /*009c*/ 	.word	0x00000000
        /*00a0*/ 	.short	0x0003
        /*00a2*/ 	.short	0x0018
        /*00a4*/ 	.byte	0x00, 0xf0, 0x81, 0x00


	//----- nvinfo : EIATTR_KPARAM_INFO
	.align		4
.L_912:
        /*00a8*/ 	.byte	0x04, 0x17
        /*00aa*/ 	.short	(.L_914 - .L_913)
.L_913:
        /*00ac*/ 	.word	0x00000000
        /*00b0*/ 	.short	0x0002
        /*00b2*/ 	.short	0x0010
        /*00b4*/ 	.byte	0x00, 0xf5, 0x21, 0x00


	//----- nvinfo : EIATTR_KPARAM_INFO
	.align		4
.L_914:
        /*00b8*/ 	.byte	0x04, 0x17
        /*00ba*/ 	.short	(.L_916 - .L_915)
.L_915:
        /*00bc*/ 	.word	0x00000000
        /*00c0*/ 	.short	0x0001
        /*00c2*/ 	.short	0x0008
        /*00c4*/ 	.byte	0x00, 0xf5, 0x21, 0x00


	//----- nvinfo : EIATTR_KPARAM_INFO
	.align		4
.L_916:
        /*00c8*/ 	.byte	0x04, 0x17
        /*00ca*/ 	.short	(.L_918 - .L_917)
.L_917:
        /*00cc*/ 	.word	0x00000000
        /*00d0*/ 	.short	0x0000
        /*00d2*/ 	.short	0x0000
        /*00d4*/ 	.byte	0x00, 0xf5, 0x21, 0x00


	//----- nvinfo : EIATTR_SPARSE_MMA_MASK
	.align		4
.L_918:
        /*00d8*/ 	.byte	0x03, 0x50
        /*00da*/ 	.short	0x0000


	//----- nvinfo : EIATTR_MAXREG_COUNT
	.align		4
        /*00dc*/ 	.byte	0x03, 0x1b
        /*00de*/ 	.short	0x00ff


	//----- nvinfo : EIATTR_NUM_BARRIERS
	.align		4
        /*00e0*/ 	.byte	0x02, 0x4c
        /*00e2*/ 	.byte	0x01
	.zero		1


	//----- nvinfo : EIATTR_MERCURY_ISA_VERSION
	.align		4
        /*00e4*/ 	.byte	0x03, 0x5f
        /*00e6*/ 	.short	0x0101


	//----- nvinfo : EIATTR_VRC_CTA_INIT_COUNT
	.align		4
        /*00e8*/ 	.byte	0x02, 0x4a
	.zero		1
	.zero		1


	//----- nvinfo : EIATTR_EXIT_INSTR_OFFSETS
	.align		4
        /*00ec*/ 	.byte	0x04, 0x1c
        /*00ee*/ 	.short	(.L_920 - .L_919)


	//   ....[0]....
.L_919:
        /*00f0*/ 	.word	0x00000f20


	//   ....[1]....
        /*00f4*/ 	.word	0x00000fc0


	//----- nvinfo : EIATTR_CRS_STACK_SIZE
	.align		4
.L_920:
        /*00f8*/ 	.byte	0x04, 0x1e
        /*00fa*/ 	.short	(.L_922 - .L_921)
.L_921:
        /*00fc*/ 	.word	0x00000000


	//----- nvinfo : EIATTR_CBANK_PARAM_SIZE
	.align		4
.L_922:
        /*0100*/ 	.byte	0x03, 0x19
        /*0102*/ 	.short	0x0065


	//----- nvinfo : EIATTR_PARAM_CBANK
	.align		4
        /*0104*/ 	.byte	0x04, 0x0a
        /*0106*/ 	.short	(.L_924 - .L_923)
	.align		4
.L_923:
        /*0108*/ 	.word	index@(.nv.constant0._ZN17fastertransformer34add_fusedQKV_bias_transpose_kernelI6__halfLb0EEEvPT_S3_S3_NS_29PrefixPromptBatchWeightsParamIS2_EES3_PKS2_PKiiiiiib)
        /*010c*/ 	.short	0x0380
        /*010e*/ 	.short	0x0065


	//----- nvinfo : EIATTR_SW_WAR
	.align		4
.L_924:
        /*0110*/ 	.byte	0x04, 0x36
        /*0112*/ 	.short	(.L_926 - .L_925)
.L_925:
        /*0114*/ 	.word	0x00000008
.L_926:


//--------------------- .nv.info._ZN17fastertransformer34add_fusedQKV_bias_transpose_kernelI6__halfEEvPT_S3_S3_S3_PKS2_PKiiiiiiPKfi --------------------------
	.section	.nv.info._ZN17fastertransformer34add_fusedQKV_bias_transpose_kernelI6__halfEEvPT_S3_S3_S3_PKS2_PKiiiiiiPKfi,"",@"SHT_CUDA_INFO"
	.sectionflags	@""
	.align	4


	//----- nvinfo : EIATTR_CUDA_API_VERSION
	.align		4
        /*0000*/ 	.byte	0x04, 0x37
        /*0002*/ 	.short	(.L_928 - .L_927)
.L_927:
        /*0004*/ 	.word	0x00000082


	//----- nvinfo : EIATTR_KPARAM_INFO
	.align		4
.L_928:
        /*0008*/ 	.byte	0x04, 0x17
        /*000a*/ 	.short	(.L_930 - .L_929)
.L_929:
        /*000c*/ 	.word	0x00000000
        /*0010*/ 	.short	0x000c
        /*0012*/ 	.short	0x0050
        /*0014*/ 	.byte	0x00, 0xf0, 0x11, 0x00


	//----- nvinfo : EIATTR_KPARAM_INFO
	.align		4
.L_930:
        /*0018*/ 	.byte	0x04, 0x17
        /*001a*/ 	.short	(.L_932 - .L_931)
.L_931:
        /*001c*/ 	.word	0x00000000
        /*0020*/ 	.short	0x000b
        /*0022*/ 	.short	0x0048
        /*0024*/ 	.byte	0x00, 0xf5, 0x21, 0x00


	//----- nvinfo : EIATTR_KPARAM_INFO
	.align		4
.L_932:
        /*0028*/ 	.byte	0x04, 0x17
        /*002a*/ 	.short	(.L_934 - .L_933)
.L_933:
        /*002c*/ 	.word	0x00000000
        /*0030*/ 	.short	0x000a
        /*0032*/ 	.short	0x0040
        /*0034*/ 	.byte	0x00, 0xf0, 0x11, 0x00


	//----- nvinfo : EIATTR_KPARAM_INFO
	.align		4
.L_934:
        /*0038*/ 	.byte	0x04, 0x17
        /*003a*/ 	.short	(.L_936 - .L_935)
.L_935:
        /*003c*/ 	.word	0x00000000
        /*0040*/ 	.short	0x0009
        /*0042*/ 	.short	0x003c
        /*0044*/ 	.byte	0x00, 0xf0, 0x11, 0x00


	//----- nvinfo : EIATTR_KPARAM_INFO
	.align		4
.L_936:
        /*0048*/ 	.byte	0x04, 0x17
        /*004a*/ 	.short	(.L_938 - .L_937)
.L_937:
        /*004c*/ 	.word	0x00000000
        /*0050*/ 	.short	0x0008
        /*0052*/ 	.short	0x0038
        /*0054*/ 	.byte	0x00, 0xf0, 0x11, 0x00


	//----- nvinfo : EIATTR_KPARAM_INFO
	.align		4
.L_938:
        /*0058*/ 	.byte	0x04, 0x17
        /*005a*/ 	.short	(.L_940 - .L_939)
.L_939:
        /*005c*/ 	.word	0x00000000
        /*0060*/ 	.short	0x0007
        /*0062*/ 	.short	0x0034
        /*0064*/ 	.byte	0x00, 0xf0, 0x11, 0x00


	//----- nvinfo : EIATTR_KPARAM_INFO
	.align		4
.L_940:
        /*0068*/ 	.byte	0x04, 0x17
        /*006a*/ 	.short	(.L_942 - .L_941)
.L_941:
        /*006c*/ 	.word	0x00000000
        /*0070*/ 	.short	0x0006
        /*0072*/ 	.short	0x0030
        /*0074*/ 	.byte	0x00, 0xf0, 0x11, 0x00


	//----- nvinfo : EIATTR_KPARAM_INFO
	.align		4
.L_942:
        /*0078*/ 	.byte	0x04, 0x17
        /*007a*/ 	.short	(.L_944 - .L_943)
.L_943:
        /*007c*/ 	.word	0x00000000
        /*0080*/ 	.short	0x0005
        /*0082*/ 	.short	0x0028
        /*0084*/ 	.byte	0x00, 0xf5, 0x21, 0x00


	//----- nvinfo : EIATTR_KPARAM_INFO
	.align		4
.L_944:
        /*0088*/ 	.byte	0x04, 0x17
        /*008a*/ 	.short	(.L_946 - .L_945)
.L_945:
        /*008c*/ 	.word	0x00000000
        /*0090*/ 	.short	0x0004
        /*0092*/ 	.short	0x0020
        /*0094*/ 	.byte	0x00, 0xf5, 0x21, 0x00


	//----- nvinfo : EIATTR_KPARAM_INFO
	.align		4
.L_946:
        /*0098*/ 	.byte	0x04, 0x17
        /*009a*/ 	.short	(.L_948 - .L_947)
.L_947:
        /*009c*/ 	.word	0x00000000
        /*00a0*/ 	.short	0x0003
        /*00a2*/ 	.short	0x0018
        /*00a4*/ 	.byte	0x00, 0xf5, 0x21, 0x00


	//----- nvinfo : EIATTR_KPARAM_INFO
	.align		4
.L_948:
        /*00a8*/ 	.byte	0x04, 0x17
        /*00aa*/ 	.short	(.L_950 - .L_949)
.L_949:
        /*00ac*/ 	.word	0x00000000
        /*00b0*/ 	.short	0x0002
        /*00b2*/ 	.short	0x0010
        /*00b4*/ 	.byte	0x00, 0xf5, 0x21, 0x00


	//----- nvinfo : EIATTR_KPARAM_INFO
	.align		4
.L_950:
        /*00b8*/ 	.byte	0x04, 0x17
        /*00ba*/ 	.short	(.L_952 - .L_951)
.L_951:
        /*00bc*/ 	.word	0x00000000
        /*00c0*/ 	.short	0x0001
        /*00c2*/ 	.short	0x0008
        /*00c4*/ 	.byte	0x00, 0xf5, 0x21, 0x00


	//----- nvinfo : EIATTR_KPARAM_INFO
	.align		4
.L_952:
        /*00c8*/ 	.byte	0x04, 0x17
        /*00ca*/ 	.short	(.L_954 - .L_953)
.L_953:
        /*00cc*/ 	.word	0x00000000
        /*00d0*/ 	.short	0x0000
        /*00d2*/ 	.short	0x0000
        /*00d4*/ 	.byte	0x00, 0xf5, 0x21, 0x00


	//----- nvinfo : EIATTR_SPARSE_MMA_MASK
	.align		4
.L_954:
        /*00d8*/ 	.byte	0x03, 0x50
        /*00da*/ 	.short	0x0000


	//----- nvinfo : EIATTR_MAXREG_COUNT
	.align		4
        /*00dc*/ 	.byte	0x03, 0x1b
        /*00de*/ 	.short	0x00ff


	//----- nvinfo : EIATTR_MERCURY_ISA_VERSION
	.align		4
        /*00e0*/ 	.byte	0x03, 0x5f
        /*00e2*/ 	.short	0x0101


	//----- nvinfo : EIATTR_VRC_CTA_INIT_COUNT
	.align		4
        /*00e4*/ 	.byte	0x02, 0x4a
	.zero		1
	.zero		1


	//----- nvinfo : EIATTR_EXIT_INSTR_OFFSETS
	.align		4
        /*00e8*/ 	.byte	0x04, 0x1c
        /*00ea*/ 	.short	(.L_956 - .L_955)


	//   ....[0]....
.L_955:
        /*00ec*/ 	.word	0x00000120


	//   ....[1]....
        /*00f0*/ 	.word	0x00000b40


	//   ....[2]....
        /*00f4*/ 	.word	0x00001470


	//   ....[3]....
        /*00f8*/ 	.word	0x00001de0


	//   ....[4]....
        /*00fc*/ 	.word	0x000026e0


	//----- nvinfo : EIATTR_CRS_STACK_SIZE
	.align		4
.L_956:
        /*0100*/ 	.byte	0x04, 0x1e
        /*0102*/ 	.short	(.L_958 - .L_957)
.L_957:
        /*0104*/ 	.word	0x00000000


	//----- nvinfo : EIATTR_CBANK_PARAM_SIZE
	.align		4
.L_958:
        /*0108*/ 	.byte	0x03, 0x19
        /*010a*/ 	.short	0x0054


	//----- nvinfo : EIATTR_PARAM_CBANK
	.align		4
        /*010c*/ 	.byte	0x04, 0x0a
        /*010e*/ 	.short	(.L_960 - .L_959)
	.align		4
.L_959:
        /*0110*/ 	.word	index@(.nv.constant0._ZN17fastertransformer34add_fusedQKV_bias_transpose_kernelI6__halfEEvPT_S3_S3_S3_PKS2_PKiiiiiiPKfi)
        /*0114*/ 	.short	0x0380
        /*0116*/ 	.short	0x0054


	//----- nvinfo : EIATTR_SW_WAR
	.align		4
.L_960:
        /*0118*/ 	.byte	0x04, 0x36
        /*011a*/ 	.short	(.L_962 - .L_961)
.L_961:
        /*011c*/ 	.word	0x00000008
.L_962:


//--------------------- .nv.info._ZN17fastertransformer34add_fusedQKV_bias_transpose_kernelIfLb1EEEvPT_S2_S2_NS_29PrefixPromptBatchWeightsParamIS1_EES2_PKS1_PKiiiiiib --------------------------
	.section	.nv.info._ZN17fastertransformer34add_fusedQKV_bias_transpose_kernelIfLb1EEEvPT_S2_S2_NS_29PrefixPromptBatchWeightsParamIS1_EES2_PKS1_PKiiiiiib,"",@"SHT_CUDA_INFO"
	.sectionflags	@""
	.align	4


	//----- nvinfo : EIATTR_CUDA_API_VERSION
	.align		4
        /*0000*/ 	.byte	0x04, 0x37
        /*0002*/ 	.short	(.L_964 - .L_963)
.L_963:
        /*0004*/ 	.word	0x00000082


	//----- nvinfo : EIATTR_KPARAM_INFO
	.align		4
.L_964:
        /*0008*/ 	.byte	0x04, 0x17
        /*000a*/ 	.short	(.L_966 - .L_965)
.L_965:
        /*000c*/ 	.word	0x00000000
        /*0010*/ 	.short	0x000c
        /*0012*/ 	.short	0x0064
        /*0014*/ 	.byte	0x00, 0xf0, 0x05, 0x00


	//----- nvinfo : EIATTR_KPARAM_INFO
	.align		4
.L_966:
        /*0018*/ 	.byte	0x04, 0x17
        /*001a*/ 	.short	(.L_968 - .L_967)
.L_967:
        /*001c*/ 	.word	0x00000000
        /*0020*/ 	.short	0x000b
        /*0022*/ 	.short	0x0060
        /*0024*/ 	.byte	0x00, 0xf0, 0x11, 0x00


	//----- nvinfo : EIATTR_KPARAM_INFO
	.align		4
.L_968:
        /*0028*/ 	.byte	0x04, 0x17
        /*002a*/ 	.short	(.L_970 - .L_969)
.L_969:
        /*002c*/ 	.word	0x00000000
        /*0030*/ 	.short	0x000a
        /*0032*/ 	.short	0x005c
        /*0034*/ 	.byte	0x00, 0xf0, 0x11, 0x00


	//----- nvinfo : EIATTR_KPARAM_INFO
	.align		4
.L_970:
        /*0038*/ 	.byte	0x04, 0x17
        /*003a*/ 	.short	(.L_972 - .L_971)
.L_971:
        /*003c*/ 	.word	0x00000000
        /*0040*/ 	.short	0x0009
        /*0042*/ 	.short	0x0058
        /*0044*/ 	.byte	0x00, 0xf0, 0x11, 0x00


	//----- nvinfo : EIATTR_KPARAM_INFO
	.align		4
.L_972:
        /*0048*/ 	.byte	0x04, 0x17
        /*004a*/ 	.short	(.L_974 - .L_973)
.L_973:
        /*004c*/ 	.word	0x00000000
        /*0050*/ 	.short	0x0008
        /*0052*/ 	.short	0x0054
        /*0054*/ 	.byte	0x00, 0xf0, 0x11, 0x00


	//----- nvinfo : EIATTR_KPARAM_INFO
	.align		4
.L_974:
        /*0058*/ 	.byte	0x04, 0x17
        /*005a*/ 	.short	(.L_976 - .L_975)
.L_975:
        /*005c*/ 	.word	0x00000000
        /*0060*/ 	.short	0x0007
        /*0062*/ 	.short	0x0050
        /*0064*/ 	.byte	0x00, 0xf0, 0x11, 0x00


	//----- nvinfo : EIATTR_KPARAM_INFO
	.align		4
.L_976:
        /*0068*/ 	.byte	0x04, 0x17
        /*006a*/ 	.short	(.L_978 - .L_977)
.L_977:
        /*006c*/ 	.word	0x00000000
        /*0070*/ 	.short	0x0006
        /*0072*/ 	.short	0x0048
        /*0074*/ 	.byte	0x00, 0xf5, 0x21, 0x00


	//----- nvinfo : EIATTR_KPARAM_INFO
	.align		4
.L_978:
        /*0078*/ 	.byte	0x04, 0x17
        /*007a*/ 	.short	(.L_980 - .L_979)
.L_979:
        /*007c*/ 	.word	0x00000000
        /*0080*/ 	.short	0x0005
        /*0082*/ 	.short	0x0040
        /*0084*/ 	.byte	0x00, 0xf5, 0x21, 0x00


	//----- nvinfo : EIATTR_KPARAM_INFO
	.align		4
.L_980:
        /*0088*/ 	.byte	0x04, 0x17
        /*008a*/ 	.short	(.L_982 - .L_981)
.L_981:
        /*008c*/ 	.word	0x00000000
        /*0090*/ 	.short	0x0004
        /*0092*/ 	.short	0x0038
        /*0094*/ 	.byte	0x00, 0xf5, 0x21, 0x00


	//----- nvinfo : EIATTR_KPARAM_INFO
	.align		4
.L_982:
        /*0098*/ 	.byte	0x04, 0x17
        /*009a*/ 	.short	(.L_984 - .L_983)
.L_983:
        /*009c*/ 	.word	0x00000000
        /*00a0*/ 	.short	0x0003
        /*00a2*/ 	.short	0x0018
        /*00a4*/ 	.byte	0x00, 0xf0, 0x81, 0x00


	//----- nvinfo : EIATTR_KPARAM_INFO
	.align		4
.L_984:
        /*00a8*/ 	.byte	0x04, 0x17
        /*00aa*/ 	.short	(.L_986 - .L_985)
.L_985:
        /*00ac*/ 	.word	0x00000000
        /*00b0*/ 	.short	0x0002
        /*00b2*/ 	.short	0x0010
        /*00b4*/ 	.byte	0x00, 0xf5, 0x21, 0x00


	//----- nvinfo : EIATTR_KPARAM_INFO
	.align		4
.L_986:
        /*00b8*/ 	.byte	0x04, 0x17
        /*00ba*/ 	.short	(.L_988 - .L_987)
.L_987:
        /*00bc*/ 	.word	0x00000000
        /*00c0*/ 	.short	0x0001
        /*00c2*/ 	.short	0x0008
        /*00c4*/ 	.byte	0x00, 0xf5, 0x21, 0x00


	//----- nvinfo : EIATTR_KPARAM_INFO
	.align		4
.L_988:
        /*00c8*/ 	.byte	0x04, 0x17
        /*00ca*/ 	.short	(.L_990 - .L_989)
.L_989:
        /*00cc*/ 	.word	0x00000000
        /*00d0*/ 	.short	0x0000
        /*00d2*/ 	.short	0x0000
        /*00d4*/ 	.byte	0x00, 0xf5, 0x21, 0x00


	//----- nvinfo : EIATTR_SPARSE_MMA_MASK
	.align		4
.L_990:
        /*00d8*/ 	.byte	0x03, 0x50
        /*00da*/ 	.short	0x0000


	//----- nvinfo : EIATTR_MAXREG_COUNT
	.align		4
        /*00dc*/ 	.byte	0x03, 0x1b
        /*00de*/ 	.short	0x00ff


	//----- nvinfo : EIATTR_NUM_BARRIERS
	.align		4
        /*00e0*/ 	.byte	0x02, 0x4c
        /*00e2*/ 	.byte	0x01
	.zero		1


	//----- nvinfo : EIATTR_MERCURY_ISA_VERSION
	.align		4
        /*00e4*/ 	.byte	0x03, 0x5f
        /*00e6*/ 	.short	0x0101


	//----- nvinfo : EIATTR_VRC_CTA_INIT_COUNT
	.align		4
        /*00e8*/ 	.byte	0x02, 0x4a
	.zero		1
	.zero		1


	//----- nvinfo : EIATTR_EXIT_INSTR_OFFSETS
	.align		4
        /*00ec*/ 	.byte	0x04, 0x1c
        /*00ee*/ 	.short	(.L_992 - .L_991)


	//   ....[0]....
.L_991:
        /*00f0*/ 	.word	0x00000550


	//   ....[1]....
        /*00f4*/ 	.word	0x00000630


	//   ....[2]....
        /*00f8*/ 	.word	0x00000760


	//   ....[3]....
        /*00fc*/ 	.word	0x00001270


	//   ....[4]....
        /*0100*/ 	.word	0x00001310


	//----- nvinfo : EIATTR_CRS_STACK_SIZE
	.align		4
.L_992:
        /*0104*/ 	.byte	0x04, 0x1e
        /*0106*/ 	.short	(.L_994 - .L_993)
.L_993:
        /*0108*/ 	.word	0x00000000


	//----- nvinfo : EIATTR_CBANK_PARAM_SIZE
	.align		4
.L_994:
        /*010c*/ 	.byte	0x03, 0x19
        /*010e*/ 	.short	0x0065


	//----- nvinfo : EIATTR_PARAM_CBANK
	.align		4
        /*0110*/ 	.byte	0x04, 0x0a
        /*0112*/ 	.short	(.L_996 - .L_995)
	.align		4
.L_995:
        /*0114*/ 	.word	index@(.nv.constant0._ZN17fastertransformer34add_fusedQKV_bias_transpose_kernelIfLb1EEEvPT_S2_S2_NS_29PrefixPromptBatchWeightsParamIS1_EES2_PKS1_PKiiiiiib)
        /*0118*/ 	.short	0x0380
        /*011a*/ 	.short	0x0065


	//----- nvinfo : EIATTR_SW_WAR
	.align		4
.L_996:
        /*011c*/ 	.byte	0x04, 0x36
        /*011e*/ 	.short	(.L_998 - .L_997)
.L_997:
        /*0120*/ 	.word	0x00000008
.L_998:


//--------------------- .nv.info._ZN17fastertransformer34add_fusedQKV_bias_transpose_kernelIfLb0EEEvPT_S2_S2_NS_29PrefixPromptBatchWeightsParamIS1_EES2_PKS1_PKiiiiiib --------------------------
	.section	.nv.info._ZN17fastertransformer34add_fusedQKV_bias_transpose_kernelIfLb0EEEvPT_S2_S2_NS_29PrefixPromptBatchWeightsParamIS1_EES2_PKS1_PKiiiiiib,"",@"SHT_CUDA_INFO"
	.sectionflags	@""
	.align	4


	//----- nvinfo : EIATTR_CUDA_API_VERSION
	.align		4
        /*0000*/ 	.byte	0x04, 0x37
        /*0002*/ 	.short	(.L_1000 - .L_999)
.L_999:
        /*0004*/ 	.word	0x00000082


	//----- nvinfo : EIATTR_KPARAM_INFO
	.align		4
.L_1000:
        /*0008*/ 	.byte	0x04, 0x17
        /*000a*/ 	.short	(.L_1002 - .L_1001)
.L_1001:
        /*000c*/ 	.word	0x00000000
        /*0010*/ 	.short	0x000c
        /*0012*/ 	.short	0x0064
        /*0014*/ 	.byte	0x00, 0xf0, 0x05, 0x00


	//----- nvinfo : EIATTR_KPARAM_INFO
	.align		4
.L_1002:
        /*0018*/ 	.byte	0x04, 0x17
        /*001a*/ 	.short	(.L_1004 - .L_1003)
.L_1003:
        /*001c*/ 	.word	0x00000000
        /*0020*/ 	.short	0x000b
        /*0022*/ 	.short	0x0060
        /*0024*/ 	.byte	0x00, 0xf0, 0x11, 0x00


	//----- nvinfo : EIATTR_KPARAM_INFO
	.align		4
.L_1004:
        /*0028*/ 	.byte	0x04, 0x17
        /*002a*/ 	.short	(.L_1006 - .L_1005)
.L_1005:
        /*002c*/ 	.word	0x00000000
        /*0030*/ 	.short	0x000a
        /*0032*/ 	.short	0x005c
        /*0034*/ 	.byte	0x00, 0xf0, 0x11, 0x00


	//----- nvinfo : EIATTR_KPARAM_INFO
	.align		4
.L_1006:
        /*0038*/ 	.byte	0x04, 0x17
        /*003a*/ 	.short	(.L_1008 - .L_1007)
.L_1007:
        /*003c*/ 	.word	0x00000000
        /*0040*/ 	.short	0x0009
        /*0042*/ 	.short	0x0058
        /*0044*/ 	.byte	0x00, 0xf0, 0x11, 0x00


	//----- nvinfo : EIATTR_KPARAM_INFO
	.align		4
.L_1008:
        /*0048*/ 	.byte	0x04, 0x17
        /*004a*/ 	.short	(.L_1010 - .L_1009)
.L_1009:
        /*004c*/ 	.word	0x00000000
        /*0050*/ 	.short	0x0008
        /*0052*/ 	.short	0x0054
        /*0054*/ 	.byte	0x00, 0xf0, 0x11, 0x00


	//----- nvinfo : EIATTR_KPARAM_INFO
	.align		4
.L_1010:
        /*0058*/ 	.byte	0x04, 0x17
        /*005a*/ 	.short	(.L_1012 - .L_1011)
.L_1011:
        /*005c*/ 	.word	0x00000000
        /*0060*/ 	.short	0x0007
        /*0062*/ 	.short	0x0050
        /*0064*/ 	.byte	0x00, 0xf0, 0x11, 0x00


	//----- nvinfo : EIATTR_KPARAM_INFO
	.align		4
.L_1012:
        /*0068*/ 	.byte	0x04, 0x17
        /*006a*/ 	.short	(.L_1014 - .L_1013)
.L_1013:
        /*006c*/ 	.word	0x00000000
        /*0070*/ 	.short	0x0006
        /*0072*/ 	.short	0x0048
        /*0074*/ 	.byte	0x00, 0xf5, 0x21, 0x00


	//----- nvinfo : EIATTR_KPARAM_INFO
	.align		4
.L_1014:
        /*0078*/ 	.byte	0x04, 0x17
        /*007a*/ 	.short	(.L_1016 - .L_1015)
.L_1015:
        /*007c*/ 	.word	0x00000000
        /*0080*/ 	.short	0x0005
        /*0082*/ 	.short	0x0040
        /*0084*/ 	.byte	0x00, 0xf5, 0x21, 0x00


	//----- nvinfo : EIATTR_KPARAM_INFO
	.align		4
.L_1016:
        /*0088*/ 	.byte	0x04, 0x17
        /*008a*/ 	.short	(.L_1018 - .L_1017)
.L_1017:
        /*008c*/ 	.word	0x00000000
        /*0090*/ 	.short	0x0004
        /*0092*/ 	.short	0x0038
        /*0094*/ 	.byte	0x00, 0xf5, 0x21, 0x00


	//----- nvinfo : EIATTR_KPARAM_INFO
	.align		4
.L_1018:
        /*0098*/ 	.byte	0x04, 0x17
        /*009a*/ 	.short	(.L_1020 - .L_1019)
.L_1019:
        /*009c*/ 	.word	0x00000000
        /*00a0*/ 	.short	0x0003
        /*00a2*/ 	.short	0x0018
        /*00a4*/ 	.byte	0x00, 0xf0, 0x81, 0x00


	//----- nvinfo : EIATTR_KPARAM_INFO
	.align		4
.L_1020:
        /*00a8*/ 	.byte	0x04, 0x17
        /*00aa*/ 	.short	(.L_1022 - .L_1021)
.L_1021:
        /*00ac*/ 	.word	0x00000000
        /*00b0*/ 	.short	0x0002
        /*00b2*/ 	.short	0x0010
        /*00b4*/ 	.byte	0x00, 0xf5, 0x21, 0x00


	//----- nvinfo : EIATTR_KPARAM_INFO
	.align		4
.L_1022:
        /*00b8*/ 	.byte	0x04, 0x17
        /*00ba*/ 	.short	(.L_1024 - .L_1023)
.L_1023:
        /*00bc*/ 	.word	0x00000000
        /*00c0*/ 	.short	0x0001
        /*00c2*/ 	.short	0x0008
        /*00c4*/ 	.byte	0x00, 0xf5, 0x21, 0x00


	//----- nvinfo : EIATTR_KPARAM_INFO
	.align		4
.L_1024:
        /*00c8*/ 	.byte	0x04, 0x17
        /*00ca*/ 	.short	(.L_1026 - .L_1025)
.L_1025:
        /*00cc*/ 	.word	0x00000000
        /*00d0*/ 	.short	0x0000
        /*00d2*/ 	.short	0x0000
        /*00d4*/ 	.byte	0x00, 0xf5, 0x21, 0x00


	//----- nvinfo : EIATTR_SPARSE_MMA_MASK
	.align		4
.L_1026:
        /*00d8*/ 	.byte	0x03, 0x50
        /*00da*/ 	.short	0x0000


	//----- nvinfo : EIATTR_MAXREG_COUNT
	.align		4
        /*00dc*/ 	.byte	0x03, 0x1b
        /*00de*/ 	.short	0x00ff


	//----- nvinfo : EIATTR_NUM_BARRIERS
	.align		4
        /*00e0*/ 	.byte	0x02, 0x4c
        /*00e2*/ 	.byte	0x01
	.zero		1


	//----- nvinfo : EIATTR_MERCURY_ISA_VERSION
	.align		4
        /*00e4*/ 	.byte	0x03, 0x5f
        /*00e6*/ 	.short	0x0101


	//----- nvinfo : EIATTR_VRC_CTA_INIT_COUNT
	.align		4
        /*00e8*/ 	.byte	0x02, 0x4a
	.zero		1
	.zero		1


	//----- nvinfo : EIATTR_EXIT_INSTR_OFFSETS
	.align		4
        /*00ec*/ 	.byte	0x04, 0x1c
        /*00ee*/ 	.short	(.L_1028 - .L_1027)


	//   ....[0]....
.L_1027:
        /*00f0*/ 	.word	0x00000e60


	//   ....[1]....
        /*00f4*/ 	.word	0x00000f00


	//----- nvinfo : EIATTR_CRS_STACK_SIZE
	.align		4
.L_1028:
        /*00f8*/ 	.byte	0x04, 0x1e
        /*00fa*/ 	.short	(.L_1030 - .L_1029)
.L_1029:
        /*00fc*/ 	.word	0x00000000


	//----- nvinfo : EIATTR_CBANK_PARAM_SIZE
	.align		4
.L_1030:
        /*0100*/ 	.byte	0x03, 0x19
        /*0102*/ 	.short	0x0065


	//----- nvinfo : EIATTR_PARAM_CBANK
	.align		4
        /*0104*/ 	.byte	0x04, 0x0a
        /*0106*/ 	.short	(.L_1032 - .L_1031)
	.align		4
.L_1031:
        /*0108*/ 	.word	index@(.nv.constant0._ZN17fastertransformer34add_fusedQKV_bias_transpose_kernelIfLb0EEEvPT_S2_S2_NS_29PrefixPromptBatchWeightsParamIS1_EES2_PKS1_PKiiiiiib)
        /*010c*/ 	.short	0x0380
        /*010e*/ 	.short	0x0065


	//----- nvinfo : EIATTR_SW_WAR
	.align		4
.L_1032:
        /*0110*/ 	.byte	0x04, 0x36
        /*0112*/ 	.short	(.L_1034 - .L_1033)
.L_1033:
        /*0114*/ 	.word	0x00000008
.L_1034:


//--------------------- .nv.info._ZN17fastertransformer34add_fusedQKV_bias_transpose_kernelIfEEvPT_S2_S2_S2_PKS1_PKiiiiiiPKfi --------------------------
	.section	.nv.info._ZN17fastertransformer34add_fusedQKV_bias_transpose_kernelIfEEvPT_S2_S2_S2_PKS1_PKiiiiiiPKfi,"",@"SHT_CUDA_INFO"
	.sectionflags	@""
	.align	4


	//----- nvinfo : EIATTR_CUDA_API_VERSION
	.align		4
        /*0000*/ 	.byte	0x04, 0x37
        /*0002*/ 	.short	(.L_1036 - .L_1035)
.L_1035:
        /*0004*/ 	.word	0x00000082


	//----- nvinfo : EIATTR_KPARAM_INFO
	.align		4
.L_1036:
        /*0008*/ 	.byte	0x04, 0x17
        /*000a*/ 	.short	(.L_1038 - .L_1037)
.L_1037:
        /*000c*/ 	.word	0x00000000
        /*0010*/ 	.short	0x000c
        /*0012*/ 	.short	0x0050
        /*0014*/ 	.byte	0x00, 0xf0, 0x11, 0x00


	//----- nvinfo : EIATTR_KPARAM_INFO
	.align		4
.L_1038:
        /*0018*/ 	.byte	0x04, 0x17
        /*001a*/ 	.short	(.L_1040 - .L_1039)
.L_1039:
        /*001c*/ 	.word	0x00000000
        /*0020*/ 	.short	0x000b
        /*0022*/ 	.short	0x0048
        /*0024*/ 	.byte	0x00, 0xf5, 0x21, 0x00


	//----- nvinfo : EIATTR_KPARAM_INFO
	.align		4
.L_1040:
        /*0028*/ 	.byte	0x04, 0x17
        /*002a*/ 	.short	(.L_1042 - .L_1041)
.L_1041:
        /*002c*/ 	.word	0x00000000
        /*0030*/ 	.short	0x000a
        /*0032*/ 	.short	0x0040
        /*0034*/ 	.byte	0x00, 0xf0, 0x11, 0x00


	//----- nvinfo : EIATTR_KPARAM_INFO
	.align		4
.L_1042:
        /*0038*/ 	.byte	0x04, 0x17
        /*003a*/ 	.short	(.L_1044 - .L_1043)
.L_1043:
        /*003c*/ 	.word	0x00000000
        /*0040*/ 	.short	0x0009
        /*0042*/ 	.short	0x003c
        /*0044*/ 	.byte	0x00, 0xf0, 0x11, 0x00


	//----- nvinfo : EIATTR_KPARAM_INFO
	.align		4
.L_1044:
        /*0048*/ 	.byte	0x04, 0x17
        /*004a*/ 	.short	(.L_1046 - .L_1045)
.L_1045:
        /*004c*/ 	.word	0x00000000
        /*0050*/ 	.short	0x0008
        /*0052*/ 	.short	0x0038
        /*0054*/ 	.byte	0x00, 0xf0, 0x11, 0x00


	//----- nvinfo : EIATTR_KPARAM_INFO
	.align		4
.L_1046:
        /*0058*/ 	.byte	0x04, 0x17
        /*005a*/ 	.short	(.L_1048 - .L_1047)
.L_1047:
        /*005c*/ 	.word	0x00000000
        /*0060*/ 	.short	0x0007
        /*0062*/ 	.short	0x0034
        /*0064*/ 	.byte	0x00, 0xf0, 0x11, 0x00


	//----- nvinfo : EIATTR_KPARAM_INFO
	.align		4
.L_1048:
        /*0068*/ 	.byte	0x04, 0x17
        /*006a*/ 	.short	(.L_1050 - .L_1049)
.L_1049:
        /*006c*/ 	.word	0x00000000
        /*0070*/ 	.short	0x0006
        /*0072*/ 	.short	0x0030
        /*0074*/ 	.byte	0x00, 0xf0, 0x11, 0x00


	//----- nvinfo : EIATTR_KPARAM_INFO
	.align		4
.L_1050:
        /*0078*/ 	.byte	0x04, 0x17
        /*007a*/ 	.short	(.L_1052 - .L_1051)
.L_1051:
        /*007c*/ 	.word	0x00000000
        /*0080*/ 	.short	0x0005
        /*0082*/ 	.short	0x0028
        /*0084*/ 	.byte	0x00, 0xf5, 0x21, 0x00


	//----- nvinfo : EIATTR_KPARAM_INFO
	.align		4
.L_1052:
        /*0088*/ 	.byte	0x04, 0x17
        /*008a*/ 	.short	(.L_1054 - .L_1053)
.L_1053:
        /*008c*/ 	.word	0x00000000
        /*0090*/ 	.short	0x0004
        /*0092*/ 	.short	0x0020
        /*0094*/ 	.byte	0x00, 0xf5, 0x21, 0x00


	//----- nvinfo : EIATTR_KPARAM_INFO
	.align		4
.L_1054:
        /*0098*/ 	.byte	0x04, 0x17
        /*009a*/ 	.short	(.L_1056 - .L_1055)
.L_1055:
        /*009c*/ 	.word	0x00000000
        /*00a0*/ 	.short	0x0003
        /*00a2*/ 	.short	0x0018
        /*00a4*/ 	.byte	0x00, 0xf5, 0x21, 0x00


	//----- nvinfo : EIATTR_KPARAM_INFO
	.align		4
.L_1056:
        /*00a8*/ 	.byte	0x04, 0x17
        /*00aa*/ 	.short	(.L_1058 - .L_1057)
.L_1057:
        /*00ac*/ 	.word	0x00000000
        /*00b0*/ 	.short	0x0002
        /*00b2*/ 	.short	0x0010
        /*00b4*/ 	.byte	0x00, 0xf5, 0x21, 0x00


	//----- nvinfo : EIATTR_KPARAM_INFO
	.align		4
.L_1058:
        /*00b8*/ 	.byte	0x04, 0x17
        /*00ba*/ 	.short	(.L_1060 - .L_1059)
.L_1059:
        /*00bc*/ 	.word	0x00000000
        /*00c0*/ 	.short	0x0001
        /*00c2*/ 	.short	0x0008
        /*00c4*/ 	.byte	0x00, 0xf5, 0x21, 0x00


	//----- nvinfo : EIATTR_KPARAM_INFO
	.align		4
.L_1060:
        /*00c8*/ 	.byte	0x04, 0x17
        /*00ca*/ 	.short	(.L_1062 - .L_1061)
.L_1061:
        /*00cc*/ 	.word	0x00000000
        /*00d0*/ 	.short	0x0000
        /*00d2*/ 	.short	0x0000
        /*00d4*/ 	.byte	0x00, 0xf5, 0x21, 0x00


	//----- nvinfo : EIATTR_SPARSE_MMA_MASK
	.align		4
.L_1062:
        /*00d8*/ 	.byte	0x03, 0x50
        /*00da*/ 	.short	0x0000


	//----- nvinfo : EIATTR_MAXREG_COUNT
	.align		4
        /*00dc*/ 	.byte	0x03, 0x1b
        /*00de*/ 	.short	0x00ff


	//----- nvinfo : EIATTR_MERCURY_ISA_VERSION
	.align		4
        /*00e0*/ 	.byte	0x03, 0x5f
        /*00e2*/ 	.short	0x0101


	//----- nvinfo : EIATTR_VRC_CTA_INIT_COUNT
	.align		4
        /*00e4*/ 	.byte	0x02, 0x4a
	.zero		1
	.zero		1


	//----- nvinfo : EIATTR_EXIT_INSTR_OFFSETS
	.align		4
        /*00e8*/ 	.byte	0x04, 0x1c
        /*00ea*/ 	.short	(.L_1064 - .L_1063)


	//   ....[0]....
.L_1063:
        /*00ec*/ 	.word	0x00000120


	//   ....[1]....
        /*00f0*/ 	.word	0x00000b90


	//----- nvinfo : EIATTR_CRS_STACK_SIZE
	.align		4
.L_1064:
        /*00f4*/ 	.byte	0x04, 0x1e
        /*00f6*/ 	.short	(.L_1066 - .L_1065)
.L_1065:
        /*00f8*/ 	.word	0x00000000


	//----- nvinfo : EIATTR_CBANK_PARAM_SIZE
	.align		4
.L_1066:
        /*00fc*/ 	.byte	0x03, 0x19
        /*00fe*/ 	.short	0x0054


	//----- nvinfo : EIATTR_PARAM_CBANK
	.align		4
        /*0100*/ 	.byte	0x04, 0x0a
        /*0102*/ 	.short	(.L_1068 - .L_1067)
	.align		4
.L_1067:
        /*0104*/ 	.word	index@(.nv.constant0._ZN17fastertransformer34add_fusedQKV_bias_transpose_kernelIfEEvPT_S2_S2_S2_PKS1_PKiiiiiiPKfi)
        /*0108*/ 	.short	0x0380
        /*010a*/ 	.short	0x0054


	//----- nvinfo : EIATTR_SW_WAR
	.align		4
.L_1068:
        /*010c*/ 	.byte	0x04, 0x36
        /*010e*/ 	.short	(.L_1070 - .L_1069)
.L_1069:
        /*0110*/ 	.word	0x00000008
.L_1070:


//--------------------- .nv.info._ZN17fastertransformer24transpose_remove_paddingI6__halfEEvPKT_PS2_iiiiPKiPKfi --------------------------
	.section	.nv.info._ZN17fastertransformer24transpose_remove_paddingI6__halfEEvPKT_PS2_iiiiPKiPKfi,"",@"SHT_CUDA_INFO"
	.sectionflags	@""
	.align	4


	//----- nvinfo : EIATTR_CUDA_API_VERSION
	.align		4
        /*0000*/ 	.byte	0x04, 0x37
        /*0002*/ 	.short	(.L_1072 - .L_1071)
.L_1071:
        /*0004*/ 	.word	0x00000082


	//----- nvinfo : EIATTR_KPARAM_INFO
	.align		4
.L_1072:
        /*0008*/ 	.byte	0x04, 0x17
        /*000a*/ 	.short	(.L_1074 - .L_1073)
.L_1073:
        /*000c*/ 	.word	0x00000000
        /*0010*/ 	.short	0x0008
        /*0012*/ 	.short	0x0030
        /*0014*/ 	.byte	0x00, 0xf0, 0x11, 0x00


	//----- nvinfo : EIATTR_KPARAM_INFO
	.align		4
.L_1074:
        /*0018*/ 	.byte	0x04, 0x17
        /*001a*/ 	.short	(.L_1076 - .L_1075)
.L_1075:
        /*001c*/ 	.word	0x00000000
        /*0020*/ 	.short	0x0007
        /*0022*/ 	.short	0x0028
        /*0024*/ 	.byte	0x00, 0xf5, 0x21, 0x00


	//----- nvinfo : EIATTR_KPARAM_INFO
	.align		4
.L_1076:
        /*0028*/ 	.byte	0x04, 0x17
        /*002a*/ 	.short	(.L_1078 - .L_1077)
.L_1077:
        /*002c*/ 	.word	0x00000000
        /*0030*/ 	.short	0x0006
        /*0032*/ 	.short	0x0020
        /*0034*/ 	.byte	0x00, 0xf5, 0x21, 0x00


	//----- nvinfo : EIATTR_KPARAM_INFO
	.align		4
.L_1078:
        /*0038*/ 	.byte	0x04, 0x17
        /*003a*/ 	.short	(.L_1080 - .L_1079)
.L_1079:
        /*003c*/ 	.word	0x00000000
        /*0040*/ 	.short	0x0005
        /*0042*/ 	.short	0x001c
        /*0044*/ 	.byte	0x00, 0xf0, 0x11, 0x00


	//----- nvinfo : EIATTR_KPARAM_INFO
	.align		4
.L_1080:
        /*0048*/ 	.byte	0x04, 0x17
        /*004a*/ 	.short	(.L_1082 - .L_1081)
.L_1081:
        /*004c*/ 	.word	0x00000000
        /*0050*/ 	.short	0x0004
        /*0052*/ 	.short	0x0018
        /*0054*/ 	.byte	0x00, 0xf0, 0x11, 0x00


	//----- nvinfo : EIATTR_KPARAM_INFO
	.align		4
.L_1082:
        /*0058*/ 	.byte	0x04, 0x17
        /*005a*/ 	.short	(.L_1084 - .L_1083)
.L_1083:
        /*005c*/ 	.word	0x00000000
        /*0060*/ 	.short	0x0003
        /*0062*/ 	.short	0x0014
        /*0064*/ 	.byte	0x00, 0xf0, 0x11, 0x00


	//----- nvinfo : EIATTR_KPARAM_INFO
	.align		4
.L_1084:
        /*0068*/ 	.byte	0x04, 0x17
        /*006a*/ 	.short	(.L_1086 - .L_1085)
.L_1085:
        /*006c*/ 	.word	0x00000000
        /*0070*/ 	.short	0x0002
        /*0072*/ 	.short	0x0010
        /*0074*/ 	.byte	0x00, 0xf0, 0x11, 0x00


	//----- nvinfo : EIATTR_KPARAM_INFO
	.align		4
.L_1086:
        /*0078*/ 	.byte	0x04, 0x17
        /*007a*/ 	.short	(.L_1088 - .L_1087)
.L_1087:
        /*007c*/ 	.word	0x00000000
        /*0080*/ 	.short	0x0001
        /*0082*/ 	.short	0x0008
        /*0084*/ 	.byte	0x00, 0xf5, 0x21, 0x00


	//----- nvinfo : EIATTR_KPARAM_INFO
	.align		4
.L_1088:
        /*0088*/ 	.byte	0x04, 0x17
        /*008a*/ 	.short	(.L_1090 - .L_1089)
.L_1089:
        /*008c*/ 	.word	0x00000000
        /*0090*/ 	.short	0x0000
        /*0092*/ 	.short	0x0000
        /*0094*/ 	.byte	0x00, 0xf5, 0x21, 0x00


	//----- nvinfo : EIATTR_SPARSE_MMA_MASK
	.align		4
.L_1090:
        /*0098*/ 	.byte	0x03, 0x50
        /*009a*/ 	.short	0x0000


	//----- nvinfo : EIATTR_MAXREG_COUNT
	.align		4
        /*009c*/ 	.byte	0x03, 0x1b
        /*009e*/ 	.short	0x00ff


	//----- nvinfo : EIATTR_MERCURY_ISA_VERSION
	.align		4
        /*00a0*/ 	.byte	0x03, 0x5f
        /*00a2*/ 	.short	0x0101


	//----- nvinfo : EIATTR_VRC_CTA_INIT_COUNT
	.align		4
        /*00a4*/ 	.byte	0x02, 0x4a
	.zero		1
	.zero		1


	//----- nvinfo : EIATTR_EXIT_INSTR_OFFSETS
	.align		4
        /*00a8*/ 	.byte	0x04, 0x1c
        /*00aa*/ 	.short	(.L_1092 - .L_1091)


	//   ....[0]....
.L_1091:
        /*00ac*/ 	.word	0x000000c0


	//   ....[1]....
        /*00b0*/ 	.word	0x00000610


	//----- nvinfo : EIATTR_CRS_STACK_SIZE
	.align		4
.L_1092:
        /*00b4*/ 	.byte	0x04, 0x1e
        /*00b6*/ 	.short	(.L_1094 - .L_1093)
.L_1093:
        /*00b8*/ 	.word	0x00000000


	//----- nvinfo : EIATTR_CBANK_PARAM_SIZE
	.align		4
.L_1094:
        /*00bc*/ 	.byte	0x03, 0x19
        /*00be*/ 	.short	0x0034


	//----- nvinfo : EIATTR_PARAM_CBANK
	.align		4
        /*00c0*/ 	.byte	0x04, 0x0a
        /*00c2*/ 	.short	(.L_1096 - .L_1095)
	.align		4
.L_1095:
        /*00c4*/ 	.word	index@(.nv.constant0._ZN17fastertransformer24transpose_remove_paddingI6__halfEEvPKT_PS2_iiiiPKiPKfi)
        /*00c8*/ 	.short	0x0380
        /*00ca*/ 	.short	0x0034


	//----- nvinfo : EIATTR_SW_WAR
	.align		4
.L_1096:
        /*00cc*/ 	.byte	0x04, 0x36
        /*00ce*/ 	.short	(.L_1098 - .L_1097)
.L_1097:
        /*00d0*/ 	.word	0x00000008
.L_1098:


//--------------------- .nv.info._ZN17fastertransformer24transpose_remove_paddingIfEEvPKT_PS1_iiiiPKiPKfi --------------------------
	.section	.nv.info._ZN17fastertransformer24transpose_remove_paddingIfEEvPKT_PS1_iiiiPKiPKfi,"",@"SHT_CUDA_INFO"
	.sectionflags	@""
	.align	4


	//----- nvinfo : EIATTR_CUDA_API_VERSION
	.align		4
        /*0000*/ 	.byte	0x04, 0x37
        /*0002*/ 	.short	(.L_1100 - .L_1099)
.L_1099:
        /*0004*/ 	.word	0x00000082


	//----- nvinfo : EIATTR_KPARAM_INFO
	.align		4
.L_1100:
        /*0008*/ 	.byte	0x04, 0x17
        /*000a*/ 	.short	(.L_1102 - .L_1101)
.L_1101:
        /*000c*/ 	.word	0x00000000
        /*0010*/ 	.short	0x0008
        /*0012*/ 	.short	0x0030
        /*0014*/ 	.byte	0x00, 0xf0, 0x11, 0x00


	//----- nvinfo : EIATTR_KPARAM_INFO
	.align		4
.L_1102:
        /*0018*/ 	.byte	0x04, 0x17
        /*001a*/ 	.short	(.L_1104 - .L_1103)
.L_1103:
        /*001c*/ 	.word	0x00000000
        /*0020*/ 	.short	0x0007
        /*0022*/ 	.short	0x0028
        /*0024*/ 	.byte	0x00, 0xf5, 0x21, 0x00


	//----- nvinfo : EIATTR_KPARAM_INFO
	.align		4
.L_1104:
        /*0028*/ 	.byte	0x04, 0x17
        /*002a*/ 	.short	(.L_1106 - .L_1105)
.L_1105:
        /*002c*/ 	.word	0x00000000
        /*0030*/ 	.short	0x0006
        /*0032*/ 	.short	0x0020
        /*0034*/ 	.byte	0x00, 0xf5, 0x21, 0x00


	//----- nvinfo : EIATTR_KPARAM_INFO
	.align		4
.L_1106:
        /*0038*/ 	.byte	0x04, 0x17
        /*003a*/ 	.short	(.L_1108 - .L_1107)
.L_1107:
        /*003c*/ 	.word	0x00000000
        /*0040*/ 	.short	0x0005
        /*0042*/ 	.short	0x001c
        /*0044*/ 	.byte	0x00, 0xf0, 0x11, 0x00


	//----- nvinfo : EIATTR_KPARAM_INFO
	.align		4
.L_1108:
        /*0048*/ 	.byte	0x04, 0x17
        /*004a*/ 	.short	(.L_1110 - .L_1109)
.L_1109:
        /*004c*/ 	.word	0x00000000
        /*0050*/ 	.short	0x0004
        /*0052*/ 	.short	0x0018
        /*0054*/ 	.byte	0x00, 0xf0, 0x11, 0x00


	//----- nvinfo : EIATTR_KPARAM_INFO
	.align		4
.L_1110:
        /*0058*/ 	.byte	0x04, 0x17
        /*005a*/ 	.short	(.L_1112 - .L_1111)
.L_1111:
        /*005c*/ 	.word	0x00000000
        /*0060*/ 	.short	0x0003
        /*0062*/ 	.short	0x0014
        /*0064*/ 	.byte	0x00, 0xf0, 0x11, 0x00


	//----- nvinfo : EIATTR_KPARAM_INFO
	.align		4
.L_1112:
        /*0068*/ 	.byte	0x04, 0x17
        /*006a*/ 	.short	(.L_1114 - .L_1113)
.L_1113:
        /*006c*/ 	.word	0x00000000
        /*0070*/ 	.short	0x0002
        /*0072*/ 	.short	0x0010
        /*0074*/ 	.byte	0x00, 0xf0, 0x11, 0x00


	//----- nvinfo : EIATTR_KPARAM_INFO
	.align		4
.L_1114:
        /*0078*/ 	.byte	0x04, 0x17
        /*007a*/ 	.short	(.L_1116 - .L_1115)
.L_1115:
        /*007c*/ 	.word	0x00000000
        /*0080*/ 	.short	0x0001
        /*0082*/ 	.short	0x0008
        /*0084*/ 	.byte	0x00, 0xf5, 0x21, 0x00


	//----- nvinfo : EIATTR_KPARAM_INFO
	.align		4
.L_1116:
        /*0088*/ 	.byte	0x04, 0x17
        /*008a*/ 	.short	(.L_1118 - .L_1117)
.L_1117:
        /*008c*/ 	.word	0x00000000
        /*0090*/ 	.short	0x0000
        /*0092*/ 	.short	0x0000
        /*0094*/ 	.byte	0x00, 0xf5, 0x21, 0x00


	//----- nvinfo : EIATTR_SPARSE_MMA_MASK
	.align		4
.L_1118:
        /*0098*/ 	.byte	0x03, 0x50
        /*009a*/ 	.short	0x0000


	//----- nvinfo : EIATTR_MAXREG_COUNT
	.align		4
        /*009c*/ 	.byte	0x03, 0x1b
        /*009e*/ 	.short	0x00ff


	//----- nvinfo : EIATTR_MERCURY_ISA_VERSION
	.align		4
        /*00a0*/ 	.byte	0x03, 0x5f
        /*00a2*/ 	.short	0x0101


	//----- nvinfo : EIATTR_VRC_CTA_INIT_COUNT
	.align		4
        /*00a4*/ 	.byte	0x02, 0x4a
	.zero		1
	.zero		1


	//----- nvinfo : EIATTR_EXIT_INSTR_OFFSETS
	.align		4
        /*00a8*/ 	.byte	0x04, 0x1c
        /*00aa*/ 	.short	(.L_1120 - .L_1119)


	//   ....[0]....
.L_1119:
        /*00ac*/ 	.word	0x000000c0


	//   ....[1]....
        /*00b0*/ 	.word	0x00000600


	//----- nvinfo : EIATTR_CRS_STACK_SIZE
	.align		4
.L_1120:
        /*00b4*/ 	.byte	0x04, 0x1e
        /*00b6*/ 	.short	(.L_1122 - .L_1121)
.L_1121:
        /*00b8*/ 	.word	0x00000000


	//----- nvinfo : EIATTR_CBANK_PARAM_SIZE
	.align		4
.L_1122:
        /*00bc*/ 	.byte	0x03, 0x19
        /*00be*/ 	.short	0x0034


	//----- nvinfo : EIATTR_PARAM_CBANK
	.align		4
        /*00c0*/ 	.byte	0x04, 0x0a
        /*00c2*/ 	.short	(.L_1124 - .L_1123)
	.align		4
.L_1123:
        /*00c4*/ 	.word	index@(.nv.constant0._ZN17fastertransformer24transpose_remove_paddingIfEEvPKT_PS1_iiiiPKiPKfi)
        /*00c8*/ 	.short	0x0380
        /*00ca*/ 	.short	0x0034


	//----- nvinfo : EIATTR_SW_WAR
	.align		4
.L_1124:
        /*00cc*/ 	.byte	0x04, 0x36
        /*00ce*/ 	.short	(.L_1126 - .L_1125)
.L_1125:
        /*00d0*/ 	.word	0x00000008
.L_1126:


//--------------------- .nv.info._ZN17fastertransformer24transpose_remove_paddingI7__half2EEvPKT_PS2_iiiiPKiPKfi --------------------------
	.section	.nv.info._ZN17fastertransformer24transpose_remove_paddingI7__half2EEvPKT_PS2_iiiiPKiPKfi,"",@"SHT_CUDA_INFO"
	.sectionflags	@""
	.align	4


	//----- nvinfo : EIATTR_CUDA_API_VERSION
	.align		4
        /*0000*/ 	.byte	0x04, 0x37
        /*0002*/ 	.short	(.L_1128 - .L_1127)
.L_1127:
        /*0004*/ 	.word	0x00000082


	//----- nvinfo : EIATTR_KPARAM_INFO
	.align		4
.L_1128:
        /*0008*/ 	.byte	0x04, 0x17
        /*000a*/ 	.short	(.L_1130 - .L_1129)
.L_1129:
        /*000c*/ 	.word	0x00000000
        /*0010*/ 	.short	0x0008
        /*0012*/ 	.short	0x0030
        /*0014*/ 	.byte	0x00, 0xf0, 0x11, 0x00


	//----- nvinfo : EIATTR_KPARAM_INFO
	.align		4
.L_1130:
        /*0018*/ 	.byte	0x04, 0x17
        /*001a*/ 	.short	(.L_1132 - .L_1131)
.L_1131:
        /*001c*/ 	.word	0x00000000
        /*0020*/ 	.short	0x0007
        /*0022*/ 	.short	0x0028
        /*0024*/ 	.byte	0x00, 0xf5, 0x21, 0x00


	//----- nvinfo : EIATTR_KPARAM_INFO
	.align		4
.L_1132:
        /*0028*/ 	.byte	0x04, 0x17
        /*002a*/ 	.short	(.L_1134 - .L_1133)
.L_1133:
        /*002c*/ 	.word	0x00000000
        /*0030*/ 	.short	0x0006
        /*0032*/ 	.short	0x0020
        /*0034*/ 	.byte	0x00, 0xf5, 0x21, 0x00


	//----- nvinfo : EIATTR_KPARAM_INFO
	.align		4
.L_1134:
        /*0038*/ 	.byte	0x04, 0x17
        /*003a*/ 	.short	(.L_1136 - .L_1135)
.L_1135:
        /*003c*/ 	.word	0x00000000
        /*0040*/ 	.short	0x0005
        /*0042*/ 	.short	0x001c
        /*0044*/ 	.byte	0x00, 0xf0, 0x11, 0x00


	//----- nvinfo : EIATTR_KPARAM_INFO
	.align		4
.L_1136:
        /*0048*/ 	.byte	0x04, 0x17
        /*004a*/ 	.short	(.L_1138 - .L_1137)
.L_1137:
        /*004c*/ 	.word	0x00000000
        /*0050*/ 	.short	0x0004
        /*0052*/ 	.short	0x0018
        /*0054*/ 	.byte	0x00, 0xf0, 0x11, 0x00


	//----- nvinfo : EIATTR_KPARAM_INFO
	.align		4
.L_1138:
        /*0058*/ 	.byte	0x04, 0x17
        /*005a*/ 	.short	(.L_1140 - .L_1139)
.L_1139:
        /*005c*/ 	.word	0x00000000
        /*0060*/ 	.short	0x0003
        /*0062*/ 	.short	0x0014
        /*0064*/ 	.byte	0x00, 0xf0, 0x11, 0x00


	//----- nvinfo : EIATTR_KPARAM_INFO
	.align		4
.L_1140:
        /*0068*/ 	.byte	0x04, 0x17
        /*006a*/ 	.short	(.L_1142 - .L_1141)
.L_1141:
        /*006c*/ 	.word	0x00000000
        /*0070*/ 	.short	0x0002
        /*0072*/ 	.short	0x0010
        /*0074*/ 	.byte	0x00, 0xf0, 0x11, 0x00


	//----- nvinfo : EIATTR_KPARAM_INFO
	.align		4
.L_1142:
        /*0078*/ 	.byte	0x04, 0x17
        /*007a*/ 	.short	(.L_1144 - .L_1143)
.L_1143:
        /*007c*/ 	.word	0x00000000
        /*0080*/ 	.short	0x0001
        /*0082*/ 	.short	0x0008
        /*0084*/ 	.byte	0x00, 0xf5, 0x21, 0x00


	//----- nvinfo : EIATTR_KPARAM_INFO
	.align		4
.L_1144:
        /*0088*/ 	.byte	0x04, 0x17
        /*008a*/ 	.short	(.L_1146 - .L_1145)
.L_1145:
        /*008c*/ 	.word	0x00000000
        /*0090*/ 	.short	0x0000
        /*0092*/ 	.short	0x0000
        /*0094*/ 	.byte	0x00, 0xf5, 0x21, 0x00


	//----- nvinfo : EIATTR_SPARSE_MMA_MASK
	.align		4
.L_1146:
        /*0098*/ 	.byte	0x03, 0x50
        /*009a*/ 	.short	0x0000


	//----- nvinfo : EIATTR_MAXREG_COUNT
	.align		4
        /*009c*/ 	.byte	0x03, 0x1b
        /*009e*/ 	.short	0x00ff


	//----- nvinfo : EIATTR_MERCURY_ISA_VERSION
	.align		4
        /*00a0*/ 	.byte	0x03, 0x5f
        /*00a2*/ 	.short	0x0101


	//----- nvinfo : EIATTR_VRC_CTA_INIT_COUNT
	.align		4
        /*00a4*/ 	.byte	0x02, 0x4a
	.zero		1
	.zero		1


	//----- nvinfo : EIATTR_EXIT_INSTR_OFFSETS
	.align		4
        /*00a8*/ 	.byte	0x04, 0x1c
        /*00aa*/ 	.short	(.L_1148 - .L_1147)


	//   ....[0]....
.L_1147:
        /*00ac*/ 	.word	0x000000c0


	//   ....[1]....
        /*00b0*/ 	.word	0x00000630


	//----- nvinfo : EIATTR_CRS_STACK_SIZE
	.align		4
.L_1148:
        /*00b4*/ 	.byte	0x04, 0x1e
        /*00b6*/ 	.short	(.L_1150 - .L_1149)
.L_1149:
        /*00b8*/ 	.word	0x00000000


	//----- nvinfo : EIATTR_CBANK_PARAM_SIZE
	.align		4
.L_1150:
        /*00bc*/ 	.byte	0x03, 0x19
        /*00be*/ 	.short	0x0034


	//----- nvinfo : EIATTR_PARAM_CBANK
	.align		4
        /*00c0*/ 	.byte	0x04, 0x0a
        /*00c2*/ 	.short	(.L_1152 - .L_1151)
	.align		4
.L_1151:
        /*00c4*/ 	.word	index@(.nv.constant0._ZN17fastertransformer24transpose_remove_paddingI7__half2EEvPKT_PS2_iiiiPKiPKfi)
        /*00c8*/ 	.short	0x0380
        /*00ca*/ 	.short	0x0034


	//----- nvinfo : EIATTR_SW_WAR
	.align		4
.L_1152:
        /*00cc*/ 	.byte	0x04, 0x36
        /*00ce*/ 	.short	(.L_1154 - .L_1153)
.L_1153:
        /*00d0*/ 	.word	0x00000008
.L_1154:


//--------------------- .nv.info._ZN17fastertransformer32add_QKV_bias_rebuild_padding_ia3I6__halfEEvPKT_S4_S4_S4_S4_S4_PS2_S5_S5_PKiS4_S4_iiiiS7_ --------------------------
	.section	.nv.info._ZN17fastertransformer32add_QKV_bias_rebuild_padding_ia3I6__halfEEvPKT_S4_S4_S4_S4_S4_PS2_S5_S5_PKiS4_S4_iiiiS7_,"",@"SHT_CUDA_INFO"
	.sectionflags	@""
	.align	4


	//----- nvinfo : EIATTR_CUDA_API_VERSION
	.align		4
        /*0000*/ 	.byte	0x04, 0x37
        /*0002*/ 	.short	(.L_1156 - .L_1155)
.L_1155:
        /*0004*/ 	.word	0x00000082


	//----- nvinfo : EIATTR_KPARAM_INFO
	.align		4
.L_1156:
        /*0008*/ 	.byte	0x04, 0x17
        /*000a*/ 	.short	(.L_1158 - .L_1157)
.L_1157:
        /*000c*/ 	.word	0x00000000
        /*0010*/ 	.short	0x0010
        /*0012*/ 	.short	0x0070
        /*0014*/ 	.byte	0x00, 0xf5, 0x21, 0x00


	//----- nvinfo : EIATTR_KPARAM_INFO
	.align		4
.L_1158:
        /*0018*/ 	.byte	0x04, 0x17
        /*001a*/ 	.short	(.L_1160 - .L_1159)
.L_1159:
        /*001c*/ 	.word	0x00000000
        /*0020*/ 	.short	0x000f
        /*0022*/ 	.short	0x006c
        /*0024*/ 	.byte	0x00, 0xf0, 0x11, 0x00


	//----- nvinfo : EIATTR_KPARAM_INFO
	.align		4
.L_1160:
        /*0028*/ 	.byte	0x04, 0x17
        /*002a*/ 	.short	(.L_1162 - .L_1161)
.L_1161:
        /*002c*/ 	.word	0x00000000
        /*0030*/ 	.short	0x000e
        /*0032*/ 	.short	0x0068
        /*0034*/ 	.byte	0x00, 0xf0, 0x11, 0x00


	//----- nvinfo : EIATTR_KPARAM_INFO
	.align		4
.L_1162:
        /*0038*/ 	.byte	0x04, 0x17
        /*003a*/ 	.short	(.L_1164 - .L_1163)
.L_1163:
        /*003c*/ 	.word	0x00000000
        /*0040*/ 	.short	0x000d
        /*0042*/ 	.short	0x0064
        /*0044*/ 	.byte	0x00, 0xf0, 0x11, 0x00


	//----- nvinfo : EIATTR_KPARAM_INFO
	.align		4
.L_1164:
        /*0048*/ 	.byte	0x04, 0x17
        /*004a*/ 	.short	(.L_1166 - .L_1165)
.L_1165:
        /*004c*/ 	.word	0x00000000
        /*0050*/ 	.short	0x000c
        /*0052*/ 	.short	0x0060
        /*0054*/ 	.byte	0x00, 0xf0, 0x11, 0x00


	//----- nvinfo : EIATTR_KPARAM_INFO
	.align		4
.L_1166:
        /*0058*/ 	.byte	0x04, 0x17
        /*005a*/ 	.short	(.L_1168 - .L_1167)
.L_1167:
        /*005c*/ 	.word	0x00000000
        /*0060*/ 	.short	0x000b
        /*0062*/ 	.short	0x0058
        /*0064*/ 	.byte	0x00, 0xf5, 0x21, 0x00


	//----- nvinfo : EIATTR_KPARAM_INFO
	.align		4
.L_1168:
        /*0068*/ 	.byte	0x04, 0x17
        /*006a*/ 	.short	(.L_1170 - .L_1169)
.L_1169:
        /*006c*/ 	.word	0x00000000
        /*0070*/ 	.short	0x000a
        /*0072*/ 	.short	0x0050
        /*0074*/ 	.byte	0x00, 0xf5, 0x21, 0x00


	//----- nvinfo : EIATTR_KPARAM_INFO
	.align		4
.L_1170:
        /*0078*/ 	.byte	0x04, 0x17
        /*007a*/ 	.short	(.L_1172 - .L_1171)
.L_1171:
        /*007c*/ 	.word	0x00000000
        /*0080*/ 	.short	0x0009
        /*0082*/ 	.short	0x0048
        /*0084*/ 	.byte	0x00, 0xf5, 0x21, 0x00


	//----- nvinfo : EIATTR_KPARAM_INFO
	.align		4
.L_1172:
        /*0088*/ 	.byte	0x04, 0x17
        /*008a*/ 	.short	(.L_1174 - .L_1173)
.L_1173:
        /*008c*/ 	.word	0x00000000
        /*0090*/ 	.short	0x0008
        /*0092*/ 	.short	0x0040
        /*0094*/ 	.byte	0x00, 0xf5, 0x21, 0x00


	//----- nvinfo : EIATTR_KPARAM_INFO
	.align		4
.L_1174:
        /*0098*/ 	.byte	0x04, 0x17
        /*009a*/ 	.short	(.L_1176 - .L_1175)
.L_1175:
        /*009c*/ 	.word	0x00000000
        /*00a0*/ 	.short	0x0007
        /*00a2*/ 	.short	0x0038
        /*00a4*/ 	.byte	0x00, 0xf5, 0x21, 0x00


	//----- nvinfo : EIATTR_KPARAM_INFO
	.align		4
.L_1176:
        /*00a8*/ 	.byte	0x04, 0x17
        /*00aa*/ 	.short	(.L_1178 - .L_1177)
.L_1177:
        /*00ac*/ 	.word	0x00000000
        /*00b0*/ 	.short	0x0006
        /*00b2*/ 	.short	0x0030
        /*00b4*/ 	.byte	0x00, 0xf5, 0x21, 0x00


	//----- nvinfo : EIATTR_KPARAM_INFO
	.align		4
.L_1178:
        /*00b8*/ 	.byte	0x04, 0x17
        /*00ba*/ 	.short	(.L_1180 - .L_1179)
.L_1179:
        /*00bc*/ 	.word	0x00000000
        /*00c0*/ 	.short	0x0005
        /*00c2*/ 	.short	0x0028
        /*00c4*/ 	.byte	0x00, 0xf5, 0x21, 0x00


	//----- nvinfo : EIATTR_KPARAM_INFO
	.align		4
.L_1180:
        /*00c8*/ 	.byte	0x04, 0x17
        /*00ca*/ 	.short	(.L_1182 - .L_1181)
.L_1181:
        /*00cc*/ 	.word	0x00000000
        /*00d0*/ 	.short	0x0004
        /*00d2*/ 	.short	0x0020
        /*00d4*/ 	.byte	0x00, 0xf5, 0x21, 0x00


	//----- nvinfo : EIATTR_KPARAM_INFO
	.align		4
.L_1182:
        /*00d8*/ 	.byte	0x04, 0x17
        /*00da*/ 	.short	(.L_1184 - .L_1183)
.L_1183:
        /*00dc*/ 	.word	0x00000000
        /*00e0*/ 	.short	0x0003
        /*00e2*/ 	.short	0x0018
        /*00e4*/ 	.byte	0x00, 0xf5, 0x21, 0x00


	//----- nvinfo : EIATTR_KPARAM_INFO
	.align		4
.L_1184:
        /*00e8*/ 	.byte	0x04, 0x17
        /*00ea*/ 	.short	(.L_1186 - .L_1185)
.L_1185:
        /*00ec*/ 	.word	0x00000000
        /*00f0*/ 	.short	0x0002
        /*00f2*/ 	.short	0x0010
        /*00f4*/ 	.byte	0x00, 0xf5, 0x21, 0x00


	//----- nvinfo : EIATTR_KPARAM_INFO
	.align		4
.L_1186:
        /*00f8*/ 	.byte	0x04, 0x17
        /*00fa*/ 	.short	(.L_1188 - .L_1187)
.L_1187:
        /*00fc*/ 	.word	0x00000000
        /*0100*/ 	.short	0x0001
        /*0102*/ 	.short	0x0008
        /*0104*/ 	.byte	0x00, 0xf5, 0x21, 0x00


	//----- nvinfo : EIATTR_KPARAM_INFO
	.align		4
.L_1188:
        /*0108*/ 	.byte	0x04, 0x17
        /*010a*/ 	.short	(.L_1190 - .L_1189)
.L_1189:
        /*010c*/ 	.word	0x00000000
        /*0110*/ 	.short	0x0000
        /*0112*/ 	.short	0x0000
        /*0114*/ 	.byte	0x00, 0xf5, 0x21, 0x00


	//----- nvinfo : EIATTR_SPARSE_MMA_MASK
	.align		4
.L_1190:
        /*0118*/ 	.byte	0x03, 0x50
        /*011a*/ 	.short	0x0000


	//----- nvinfo : EIATTR_MAXREG_COUNT
	.align		4
        /*011c*/ 	.byte	0x03, 0x1b
        /*011e*/ 	.short	0x00ff


	//----- nvinfo : EIATTR_MERCURY_ISA_VERSION
	.align		4
        /*0120*/ 	.byte	0x03, 0x5f
        /*0122*/ 	.short	0x0101


	//----- nvinfo : EIATTR_VRC_CTA_INIT_COUNT
	.align		4
        /*0124*/ 	.byte	0x02, 0x4a
	.zero		1
	.zero		1


	//----- nvinfo : EIATTR_EXIT_INSTR_OFFSETS
	.align		4
        /*0128*/ 	.byte	0x04, 0x1c
        /*012a*/ 	.short	(.L_1192 - .L_1191)


	//   ....[0]....
.L_1191:
        /*012c*/ 	.word	0x000002f0


	//   ....[1]....
        /*0130*/ 	.word	0x00000820


	//   ....[2]....
        /*0134*/ 	.word	0x00000cf0


	//   ....[3]....
        /*0138*/ 	.word	0x00001160


	//   ....[4]....
        /*013c*/ 	.word	0x000015f0


	//----- nvinfo : EIATTR_CRS_STACK_SIZE
	.align		4
.L_1192:
        /*0140*/ 	.byte	0x04, 0x1e
        /*0142*/ 	.short	(.L_1194 - .L_1193)
.L_1193:
        /*0144*/ 	.word	0x00000000


	//----- nvinfo : EIATTR_CBANK_PARAM_SIZE
	.align		4
.L_1194:
        /*0148*/ 	.byte	0x03, 0x19
        /*014a*/ 	.short	0x0078


	//----- nvinfo : EIATTR_PARAM_CBANK
	.align		4
        /*014c*/ 	.byte	0x04, 0x0a
        /*014e*/ 	.short	(.L_1196 - .L_1195)
	.align		4
.L_1195:
        /*0150*/ 	.word	index@(.nv.constant0._ZN17fastertransformer32add_QKV_bias_rebuild_padding_ia3I6__halfEEvPKT_S4_S4_S4_S4_S4_PS2_S5_S5_PKiS4_S4_iiiiS7_)
        /*0154*/ 	.short	0x0380
        /*0156*/ 	.short	0x0078


	//----- nvinfo : EIATTR_SW_WAR
	.align		4
.L_1196:
        /*0158*/ 	.byte	0x04, 0x36
        /*015a*/ 	.short	(.L_1198 - .L_1197)
.L_1197:
        /*015c*/ 	.word	0x00000008
.L_1198:


//--------------------- .nv.info._ZN17fastertransformer19rebuild_padding_ia3I6__halfEEvPKT_S4_S4_PS2_S5_S5_PKiS4_S4_iiiiS7_ --------------------------
	.section	.nv.info._ZN17fastertransformer19rebuild_padding_ia3I6__halfEEvPKT_S4_S4_PS2_S5_S5_PKiS4_S4_iiiiS7_,"",@"SHT_CUDA_INFO"
	.sectionflags	@""
	.align	4


	//----- nvinfo : EIATTR_CUDA_API_VERSION
	.align		4
        /*0000*/ 	.byte	0x04, 0x37
        /*0002*/ 	.short	(.L_1200 - .L_1199)
.L_1199:
        /*0004*/ 	.word	0x00000082


	//----- nvinfo : EIATTR_KPARAM_INFO
	.align		4
.L_1200:
        /*0008*/ 	.byte	0x04, 0x17
        /*000a*/ 	.short	(.L_1202 - .L_1201)
.L_1201:
        /*000c*/ 	.word	0x00000000
        /*0010*/ 	.short	0x000d
        /*0012*/ 	.short	0x0058
        /*0014*/ 	.byte	0x00, 0xf5, 0x21, 0x00


	//----- nvinfo : EIATTR_KPARAM_INFO
	.align		4
.L_1202:
        /*0018*/ 	.byte	0x04, 0x17
        /*001a*/ 	.short	(.L_1204 - .L_1203)
.L_1203:
        /*001c*/ 	.word	0x00000000
        /*0020*/ 	.short	0x000c
        /*0022*/ 	.short	0x0054
        /*0024*/ 	.byte	0x00, 0xf0, 0x11, 0x00


	//----- nvinfo : EIATTR_KPARAM_INFO
	.align		4
.L_1204:
        /*0028*/ 	.byte	0x04, 0x17
        /*002a*/ 	.short	(.L_1206 - .L_1205)
.L_1205:
        /*002c*/ 	.word	0x00000000
        /*0030*/ 	.short	0x000b
        /*0032*/ 	.short	0x0050
        /*0034*/ 	.byte	0x00, 0xf0, 0x11, 0x00


	//----- nvinfo : EIATTR_KPARAM_INFO
	.align		4
.L_1206:
        /*0038*/ 	.byte	0x04, 0x17
        /*003a*/ 	.short	(.L_1208 - .L_1207)
.L_1207:
        /*003c*/ 	.word	0x00000000
        /*0040*/ 	.short	0x000a
        /*0042*/ 	.short	0x004c
        /*0044*/ 	.byte	0x00, 0xf0, 0x11, 0x00


	//----- nvinfo : EIATTR_KPARAM_INFO
	.align		4
.L_1208:
        /*0048*/ 	.byte	0x04, 0x17
        /*004a*/ 	.short	(.L_1210 - .L_1209)
.L_1209:
        /*004c*/ 	.word	0x00000000
        /*0050*/ 	.short	0x0009
        /*0052*/ 	.short	0x0048
        /*0054*/ 	.byte	0x00, 0xf0, 0x11, 0x00


	//----- nvinfo : EIATTR_KPARAM_INFO
	.align		4
.L_1210:
        /*0058*/ 	.byte	0x04, 0x17
        /*005a*/ 	.short	(.L_1212 - .L_1211)
.L_1211:
        /*005c*/ 	.word	0x00000000
        /*0060*/ 	.short	0x0008
        /*0062*/ 	.short	0x0040
        /*0064*/ 	.byte	0x00, 0xf5, 0x21, 0x00


	//----- nvinfo : EIATTR_KPARAM_INFO
	.align		4
.L_1212:
        /*0068*/ 	.byte	0x04, 0x17
        /*006a*/ 	.short	(.L_1214 - .L_1213)
.L_1213:
        /*006c*/ 	.word	0x00000000
        /*0070*/ 	.short	0x0007
        /*0072*/ 	.short	0x0038
        /*0074*/ 	.byte	0x00, 0xf5, 0x21, 0x00


	//----- nvinfo : EIATTR_KPARAM_INFO
	.align		4
.L_1214:
        /*0078*/ 	.byte	0x04, 0x17
        /*007a*/ 	.short	(.L_1216 - .L_1215)
.L_1215:
        /*007c*/ 	.word	0x00000000
        /*0080*/ 	.short	0x0006
        /*0082*/ 	.short	0x0030
        /*0084*/ 	.byte	0x00, 0xf5, 0x21, 0x00


	//----- nvinfo : EIATTR_KPARAM_INFO
	.align		4
.L_1216:
        /*0088*/ 	.byte	0x04, 0x17
        /*008a*/ 	.short	(.L_1218 - .L_1217)
.L_1217:
        /*008c*/ 	.word	0x00000000
        /*0090*/ 	.short	0x0005
        /*0092*/ 	.short	0x0028
        /*0094*/ 	.byte	0x00, 0xf5, 0x21, 0x00


	//----- nvinfo : EIATTR_KPARAM_INFO
	.align		4
.L_1218:
        /*0098*/ 	.byte	0x04, 0x17
        /*009a*/ 	.short	(.L_1220 - .L_1219)
.L_1219:
        /*009c*/ 	.word	0x00000000
        /*00a0*/ 	.short	0x0004
        /*00a2*/ 	.short	0x0020
        /*00a4*/ 	.byte	0x00, 0xf5, 0x21, 0x00


	//----- nvinfo : EIATTR_KPARAM_INFO
	.align		4
.L_1220:
        /*00a8*/ 	.byte	0x04, 0x17
        /*00aa*/ 	.short	(.L_1222 - .L_1221)
.L_1221:
        /*00ac*/ 	.word	0x00000000
        /*00b0*/ 	.short	0x0003
        /*00b2*/ 	.short	0x0018
        /*00b4*/ 	.byte	0x00, 0xf5, 0x21, 0x00


	//----- nvinfo : EIATTR_KPARAM_INFO
	.align		4
.L_1222:
        /*00b8*/ 	.byte	0x04, 0x17
        /*00ba*/ 	.short	(.L_1224 - .L_1223)
.L_1223:
        /*00bc*/ 	.word	0x00000000
        /*00c0*/ 	.short	0x0002
        /*00c2*/ 	.short	0x0010
        /*00c4*/ 	.byte	0x00, 0xf5, 0x21, 0x00


	//----- nvinfo : EIATTR_KPARAM_INFO
	.align		4
.L_1224:
        /*00c8*/ 	.byte	0x04, 0x17
        /*00ca*/ 	.short	(.L_1226 - .L_1225)
.L_1225:
        /*00cc*/ 	.word	0x00000000
        /*00d0*/ 	.short	0x0001
        /*00d2*/ 	.short	0x0008
        /*00d4*/ 	.byte	0x00, 0xf5, 0x21, 0x00


	//----- nvinfo : EIATTR_KPARAM_INFO
	.align		4
.L_1226:
        /*00d8*/ 	.byte	0x04, 0x17
        /*00da*/ 	.short	(.L_1228 - .L_1227)
.L_1227:
        /*00dc*/ 	.word	0x00000000
        /*00e0*/ 	.short	0x0000
        /*00e2*/ 	.short	0x0000
        /*00e4*/ 	.byte	0x00, 0xf5, 0x21, 0x00


	//----- nvinfo : EIATTR_SPARSE_MMA_MASK
	.align		4
.L_1228:
        /*00e8*/ 	.byte	0x03, 0x50
        /*00ea*/ 	.short	0x0000


	//----- nvinfo : EIATTR_MAXREG_COUNT
	.align		4
        /*00ec*/ 	.byte	0x03, 0x1b
        /*00ee*/ 	.short	0x00ff


	//----- nvinfo : EIATTR_MERCURY_ISA_VERSION
	.align		4
        /*00f0*/ 	.byte	0x03, 0x5f
        /*00f2*/ 	.short	0x0101


	//----- nvinfo : EIATTR_VRC_CTA_INIT_COUNT
	.align		4
        /*00f4*/ 	.byte	0x02, 0x4a
	.zero		1
	.zero		1


	//----- nvinfo : EIATTR_EXIT_INSTR_OFFSETS
	.align		4
        /*00f8*/ 	.byte	0x04, 0x1c
        /*00fa*/ 	.short	(.L_1230 - .L_1229)


	//   ....[0]....
.L_1229:
        /*00fc*/ 	.word	0x000002f0


	//   ....[1]....
        /*0100*/ 	.word	0x00000760


	//   ....[2]....
        /*0104*/ 	.word	0x00000b70


	//   ....[3]....
        /*0108*/ 	.word	0x00000f00


	//   ....[4]....
        /*010c*/ 	.word	0x000012d0


	//----- nvinfo : EIATTR_CRS_STACK_SIZE
	.align		4
.L_1230:
        /*0110*/ 	.byte	0x04, 0x1e
        /*0112*/ 	.short	(.L_1232 - .L_1231)
.L_1231:
        /*0114*/ 	.word	0x00000000


	//----- nvinfo : EIATTR_CBANK_PARAM_SIZE
	.align		4
.L_1232:
        /*0118*/ 	.byte	0x03, 0x19
        /*011a*/ 	.short	0x0060


	//----- nvinfo : EIATTR_PARAM_CBANK
	.align		4
        /*011c*/ 	.byte	0x04, 0x0a
        /*011e*/ 	.short	(.L_1234 - .L_1233)
	.align		4
.L_1233:
        /*0120*/ 	.word	index@(.nv.constant0._ZN17fastertransformer19rebuild_padding_ia3I6__halfEEvPKT_S4_S4_PS2_S5_S5_PKiS4_S4_iiiiS7_)
        /*0124*/ 	.short	0x0380
        /*0126*/ 	.short	0x0060


	//----- nvinfo : EIATTR_SW_WAR
	.align		4
.L_1234:
        /*0128*/ 	.byte	0x04, 0x36
        /*012a*/ 	.short	(.L_1236 - .L_1235)
.L_1235:
        /*012c*/ 	.word	0x00000008
.L_1236:


//--------------------- .nv.info._ZN17fastertransformer32add_QKV_bias_rebuild_padding_ia3IfEEvPKT_S3_S3_S3_S3_S3_PS1_S4_S4_PKiS3_S3_iiiiS6_ --------------------------
	.section	.nv.info._ZN17fastertransformer32add_QKV_bias_rebuild_padding_ia3IfEEvPKT_S3_S3_S3_S3_S3_PS1_S4_S4_PKiS3_S3_iiiiS6_,"",@"SHT_CUDA_INFO"
	.sectionflags	@""
	.align	4


	//----- nvinfo : EIATTR_CUDA_API_VERSION
	.align		4
        /*0000*/ 	.byte	0x04, 0x37
        /*0002*/ 	.short	(.L_1238 - .L_1237)
.L_1237:
        /*0004*/ 	.word	0x00000082


	//----- nvinfo : EIATTR_KPARAM_INFO
	.align		4
.L_1238:
        /*0008*/ 	.byte	0x04, 0x17
        /*000a*/ 	.short	(.L_1240 - .L_1239)
.L_1239:
        /*000c*/ 	.word	0x00000000
        /*0010*/ 	.short	0x0010
        /*0012*/ 	.short	0x0070
        /*0014*/ 	.byte	0x00, 0xf5, 0x21, 0x00


	//----- nvinfo : EIATTR_KPARAM_INFO
	.align		4
.L_1240:
        /*0018*/ 	.byte	0x04, 0x17
        /*001a*/ 	.short	(.L_1242 - .L_1241)
.L_1241:
        /*001c*/ 	.word	0x00000000
        /*0020*/ 	.short	0x000f
        /*0022*/ 	.short	0x006c
        /*0024*/ 	.byte	0x00, 0xf0, 0x11, 0x00


	//----- nvinfo : EIATTR_KPARAM_INFO
	.align		4
.L_1242:
        /*0028*/ 	.byte	0x04, 0x17
        /*002a*/ 	.short	(.L_1244 - .L_1243)
.L_1243:
        /*002c*/ 	.word	0x00000000
        /*0030*/ 	.short	0x000e
        /*0032*/ 	.short	0x0068
        /*0034*/ 	.byte	0x00, 0xf0, 0x11, 0x00


	//----- nvinfo : EIATTR_KPARAM_INFO
	.align		4
.L_1244:
        /*0038*/ 	.byte	0x04, 0x17
        /*003a*/ 	.short	(.L_1246 - .L_1245)
.L_1245:
        /*003c*/ 	.word	0x00000000
        /*0040*/ 	.short	0x000d
        /*0042*/ 	.short	0x0064
        /*0044*/ 	.byte	0x00, 0xf0, 0x11, 0x00


	//----- nvinfo : EIATTR_KPARAM_INFO
	.align		4
.L_1246:
        /*0048*/ 	.byte	0x04, 0x17
        /*004a*/ 	.short	(.L_1248 - .L_1247)
.L_1247:
        /*004c*/ 	.word	0x00000000
        /*0050*/ 	.short	0x000c
        /*0052*/ 	.short	0x0060
        /*0054*/ 	.byte	0x00, 0xf0, 0x11, 0x00


	//----- nvinfo : EIATTR_KPARAM_INFO
	.align		4
.L_1248:
        /*0058*/ 	.byte	0x04, 0x17
        /*005a*/ 	.short	(.L_1250 - .L_1249)
.L_1249:
        /*005c*/ 	.word	0x00000000
        /*0060*/ 	.short	0x000b
        /*0062*/ 	.short	0x0058
        /*0064*/ 	.byte	0x00, 0xf5, 0x21, 0x00


	//----- nvinfo : EIATTR_KPARAM_INFO
	.align		4
.L_1250:
        /*0068*/ 	.byte	0x04, 0x17
        /*006a*/ 	.short	(.L_1252 - .L_1251)
.L_1251:
        /*006c*/ 	.word	0x00000000
        /*0070*/ 	.short	0x000a
        /*0072*/ 	.short	0x0050
        /*0074*/ 	.byte	0x00, 0xf5, 0x21, 0x00


	//----- nvinfo : EIATTR_KPARAM_INFO
	.align		4
.L_1252:
        /*0078*/ 	.byte	0x04, 0x17
        /*007a*/ 	.short	(.L_1254 - .L_1253)
.L_1253:
        /*007c*/ 	.word	0x00000000
        /*0080*/ 	.short	0x0009
        /*0082*/ 	.short	0x0048
        /*0084*/ 	.byte	0x00, 0xf5, 0x21, 0x00


	//----- nvinfo : EIATTR_KPARAM_INFO
	.align		4
.L_1254:
        /*0088*/ 	.byte	0x04, 0x17
        /*008a*/ 	.short	(.L_1256 - .L_1255)
.L_1255:
        /*008c*/ 	.word	0x00000000
        /*0090*/ 	.short	0x0008
        /*0092*/ 	.short	0x0040
        /*0094*/ 	.byte	0x00, 0xf5, 0x21, 0x00


	//----- nvinfo : EIATTR_KPARAM_INFO
	.align		4
.L_1256:
        /*0098*/ 	.byte	0x04, 0x17
        /*009a*/ 	.short	(.L_1258 - .L_1257)
.L_1257:
        /*009c*/ 	.word	0x00000000
        /*00a0*/ 	.short	0x0007
        /*00a2*/ 	.short	0x0038
        /*00a4*/ 	.byte	0x00, 0xf5, 0x21, 0x00


	//----- nvinfo : EIATTR_KPARAM_INFO
	.align		4
.L_1258:
        /*00a8*/ 	.byte	0x04, 0x17
        /*00aa*/ 	.short	(.L_1260 - .L_1259)
.L_1259:
        /*00ac*/ 	.word	0x00000000
        /*00b0*/ 	.short	0x0006
        /*00b2*/ 	.short	0x0030
        /*00b4*/ 	.byte	0x00, 0xf5, 0x21, 0x00


	//----- nvinfo : EIATTR_KPARAM_INFO
	.align		4
.L_1260:
        /*00b8*/ 	.byte	0x04, 0x17
        /*00ba*/ 	.short	(.L_1262 - .L_1261)
.L_1261:
        /*00bc*/ 	.word	0x00000000
        /*00c0*/ 	.short	0x0005
        /*00c2*/ 	.short	0x0028
        /*00c4*/ 	.byte	0x00, 0xf5, 0x21, 0x00


	//----- nvinfo : EIATTR_KPARAM_INFO
	.align		4
.L_1262:
        /*00c8*/ 	.byte	0x04, 0x17
        /*00ca*/ 	.short	(.L_1264 - .L_1263)
.L_1263:
        /*00cc*/ 	.word	0x00000000
        /*00d0*/ 	.short	0x0004
        /*00d2*/ 	.short	0x0020
        /*00d4*/ 	.byte	0x00, 0xf5, 0x21, 0x00


	//----- nvinfo : EIATTR_KPARAM_INFO
	.align		4
.L_1264:
        /*00d8*/ 	.byte	0x04, 0x17
        /*00da*/ 	.short	(.L_1266 - .L_1265)
.L_1265:
        /*00dc*/ 	.word	0x00000000
        /*00e0*/ 	.short	0x0003
        /*00e2*/ 	.short	0x0018
        /*00e4*/ 	.byte	0x00, 0xf5, 0x21, 0x00


	//----- nvinfo : EIATTR_KPARAM_INFO
	.align		4
.L_1266:
        /*00e8*/ 	.byte	0x04, 0x17
        /*00ea*/ 	.short	(.L_1268 - .L_1267)
.L_1267:
        /*00ec*/ 	.word	0x00000000
        /*00f0*/ 	.short	0x0002
        /*00f2*/ 	.short	0x0010
        /*00f4*/ 	.byte	0x00, 0xf5, 0x21, 0x00


	//----- nvinfo : EIATTR_KPARAM_INFO
	.align		4
.L_1268:
        /*00f8*/ 	.byte	0x04, 0x17
        /*00fa*/ 	.short	(.L_1270 - .L_1269)
.L_1269:
        /*00fc*/ 	.word	0x00000000
        /*0100*/ 	.short	0x0001
        /*0102*/ 	.short	0x0008
        /*0104*/ 	.byte	0x00, 0xf5, 0x21, 0x00


	//----- nvinfo : EIATTR_KPARAM_INFO
	.align		4
.L_1270:
        /*0108*/ 	.byte	0x04, 0x17
        /*010a*/ 	.short	(.L_1272 - .L_1271)
.L_1271:
        /*010c*/ 	.word	0x00000000
        /*0110*/ 	.short	0x0000
        /*0112*/ 	.short	0x0000
        /*0114*/ 	.byte	0x00, 0xf5, 0x21, 0x00


	//----- nvinfo : EIATTR_SPARSE_MMA_MASK
	.align		4
.L_1272:
        /*0118*/ 	.byte	0x03, 0x50
        /*011a*/ 	.short	0x0000


	//----- nvinfo : EIATTR_MAXREG_COUNT
	.align		4
        /*011c*/ 	.byte	0x03, 0x1b
        /*011e*/ 	.short	0x00ff


	//----- nvinfo : EIATTR_MERCURY_ISA_VERSION
	.align		4
        /*0120*/ 	.byte	0x03, 0x5f
        /*0122*/ 	.short	0x0101


	//----- nvinfo : EIATTR_VRC_CTA_INIT_COUNT
	.align		4
        /*0124*/ 	.byte	0x02, 0x4a
	.zero		1
	.zero		1


	//----- nvinfo : EIATTR_EXIT_INSTR_OFFSETS
	.align		4
        /*0128*/ 	.byte	0x04, 0x1c
        /*012a*/ 	.short	(.L_1274 - .L_1273)


	//   ....[0]....
.L_1273:
        /*012c*/ 	.word	0x000002b0


	//   ....[1]....
        /*0130*/ 	.word	0x000008b0


	//----- nvinfo : EIATTR_CRS_STACK_SIZE
	.align		4
.L_1274:
        /*0134*/ 	.byte	0x04, 0x1e
        /*0136*/ 	.short	(.L_1276 - .L_1275)
.L_1275:
        /*0138*/ 	.word	0x00000000


	//----- nvinfo : EIATTR_CBANK_PARAM_SIZE
	.align		4
.L_1276:
        /*013c*/ 	.byte	0x03, 0x19
        /*013e*/ 	.short	0x0078


	//----- nvinfo : EIATTR_PARAM_CBANK
	.align		4
        /*0140*/ 	.byte	0x04, 0x0a
        /*0142*/ 	.short	(.L_1278 - .L_1277)
	.align		4
.L_1277:
        /*0144*/ 	.word	index@(.nv.constant0._ZN17fastertransformer32add_QKV_bias_rebuild_padding_ia3IfEEvPKT_S3_S3_S3_S3_S3_PS1_S4_S4_PKiS3_S3_iiiiS6_)
        /*0148*/ 	.short	0x0380
        /*014a*/ 	.short	0x0078


	//----- nvinfo : EIATTR_SW_WAR
	.align		4
.L_1278:
        /*014c*/ 	.byte	0x04, 0x36
        /*014e*/ 	.short	(.L_1280 - .L_1279)
.L_1279:
        /*0150*/ 	.word	0x00000008
.L_1280:


//--------------------- .nv.info._ZN17fastertransformer32add_QKV_bias_rebuild_padding_ia3I7__half2EEvPKT_S4_S4_S4_S4_S4_PS2_S5_S5_PKiS4_S4_iiiiS7_ --------------------------
	.section	.nv.info._ZN17fastertransformer32add_QKV_bias_rebuild_padding_ia3I7__half2EEvPKT_S4_S4_S4_S4_S4_PS2_S5_S5_PKiS4_S4_iiiiS7_,"",@"SHT_CUDA_INFO"
	.sectionflags	@""
	.align	4


	//----- nvinfo : EIATTR_CUDA_API_VERSION
	.align		4
        /*0000*/ 	.byte	0x04, 0x37
        /*0002*/ 	.short	(.L_1282 - .L_1281)
.L_1281:
        /*0004*/ 	.word	0x00000082


	//----- nvinfo : EIATTR_KPARAM_INFO
	.align		4
.L_1282:
        /*0008*/ 	.byte	0x04, 0x17
        /*000a*/ 	.short	(.L_1284 - .L_1283)
.L_1283:
        /*000c*/ 	.word	0x00000000
        /*0010*/ 	.short	0x0010
        /*0012*/ 	.short	0x0070
        /*0014*/ 	.byte	0x00, 0xf5, 0x21, 0x00


	//----- nvinfo : EIATTR_KPARAM_INFO
	.align		4
.L_1284:
        /*0018*/ 	.byte	0x04, 0x17
        /*001a*/ 	.short	(.L_1286 - .L_1285)
.L_1285:
        /*001c*/ 	.word	0x00000000
        /*0020*/ 	.short	0x000f
        /*0022*/ 	.short	0x006c
        /*0024*/ 	.byte	0x00, 0xf0, 0x11, 0x00


	//----- nvinfo : EIATTR_KPARAM_INFO
	.align		4
.L_1286:
        /*0028*/ 	.byte	0x04, 0x17
        /*002a*/ 	.short	(.L_1288 - .L_1287)
.L_1287:
        /*002c*/ 	.word	0x00000000
        /*0030*/ 	.short	0x000e
        /*0032*/ 	.short	0x0068
        /*0034*/ 	.byte	0x00, 0xf0, 0x11, 0x00


	//----- nvinfo : EIATTR_KPARAM_INFO
	.align		4
.L_1288:
        /*0038*/ 	.byte	0x04, 0x17
        /*003a*/ 	.short	(.L_1290 - .L_1289)
.L_1289:
        /*003c*/ 	.word	0x00000000
        /*0040*/ 	.short	0x000d
        /*0042*/ 	.short	0x0064
        /*0044*/ 	.byte	0x00, 0xf0, 0x11, 0x00


	//----- nvinfo : EIATTR_KPARAM_INFO
	.align		4
.L_1290:
        /*0048*/ 	.byte	0x04, 0x17
        /*004a*/ 	.short	(.L_1292 - .L_1291)
.L_1291:
        /*004c*/ 	.word	0x00000000
        /*0050*/ 	.short	0x000c
        /*0052*/ 	.short	0x0060
        /*0054*/ 	.byte	0x00, 0xf0, 0x11, 0x00


	//----- nvinfo : EIATTR_KPARAM_INFO
	.align		4
.L_1292:
        /*0058*/ 	.byte	0x04, 0x17
        /*005a*/ 	.short	(.L_1294 - .L_1293)
.L_1293:
        /*005c*/ 	.word	0x00000000
        /*0060*/ 	.short	0x000b
        /*0062*/ 	.short	0x0058
        /*0064*/ 	.byte	0x00, 0xf5, 0x21, 0x00


	//----- nvinfo : EIATTR_KPARAM_INFO
	.align		4
.L_1294:
        /*0068*/ 	.byte	0x04, 0x17
        /*006a*/ 	.short	(.L_1296 - .L_1295)
.L_1295:
        /*006c*/ 	.word	0x00000000
        /*0070*/ 	.short	0x000a
        /*0072*/ 	.short	0x0050
        /*0074*/ 	.byte	0x00, 0xf5, 0x21, 0x00


	//----- nvinfo : EIATTR_KPARAM_INFO
	.align		4
.L_1296:
        /*0078*/ 	.byte	0x04, 0x17
        /*007a*/ 	.short	(.L_1298 - .L_1297)
.L_1297:
        /*007c*/ 	.word	0x00000000
        /*0080*/ 	.short	0x0009
        /*0082*/ 	.short	0x0048
        /*0084*/ 	.byte	0x00, 0xf5, 0x21, 0x00


	//----- nvinfo : EIATTR_KPARAM_INFO
	.align		4
.L_1298:
        /*0088*/ 	.byte	0x04, 0x17
        /*008a*/ 	.short	(.L_1300 - .L_1299)
.L_1299:
        /*008c*/ 	.word	0x00000000
        /*0090*/ 	.short	0x0008
        /*0092*/ 	.short	0x0040
        /*0094*/ 	.byte	0x00, 0xf5, 0x21, 0x00


	//----- nvinfo : EIATTR_KPARAM_INFO
	.align		4
.L_1300:
        /*0098*/ 	.byte	0x04, 0x17
        /*009a*/ 	.short	(.L_1302 - .L_1301)
.L_1301:
        /*009c*/ 	.word	0x00000000
        /*00a0*/ 	.short	0x0007
        /*00a2*/ 	.short	0x0038
        /*00a4*/ 	.byte	0x00, 0xf5, 0x21, 0x00


	//----- nvinfo : EIATTR_KPARAM_INFO
	.align		4
.L_1302:
        /*00a8*/ 	.byte	0x04, 0x17
        /*00aa*/ 	.short	(.L_1304 - .L_1303)
.L_1303:
        /*00ac*/ 	.word	0x00000000
        /*00b0*/ 	.short	0x0006
        /*00b2*/ 	.short	0x0030
        /*00b4*/ 	.byte	0x00, 0xf5, 0x21, 0x00


	//----- nvinfo : EIATTR_KPARAM_INFO
	.align		4
.L_1304:
        /*00b8*/ 	.byte	0x04, 0x17
        /*00ba*/ 	.short	(.L_1306 - .L_1305)
.L_1305:
        /*00bc*/ 	.word	0x00000000
        /*00c0*/ 	.short	0x0005
        /*00c2*/ 	.short	0x0028
        /*00c4*/ 	.byte	0x00, 0xf5, 0x21, 0x00


	//----- nvinfo : EIATTR_KPARAM_INFO
	.align		4
.L_1306:
        /*00c8*/ 	.byte	0x04, 0x17
        /*00ca*/ 	.short	(.L_1308 - .L_1307)
.L_1307:
        /*00cc*/ 	.word	0x00000000
        /*00d0*/ 	.short	0x0004
        /*00d2*/ 	.short	0x0020
        /*00d4*/ 	.byte	0x00, 0xf5, 0x21, 0x00


	//----- nvinfo : EIATTR_KPARAM_INFO
	.align		4
.L_1308:
        /*00d8*/ 	.byte	0x04, 0x17
        /*00da*/ 	.short	(.L_1310 - .L_1309)
.L_1309:
        /*00dc*/ 	.word	0x00000000
        /*00e0*/ 	.short	0x0003
        /*00e2*/ 	.short	0x0018
        /*00e4*/ 	.byte	0x00, 0xf5, 0x21, 0x00


	//----- nvinfo : EIATTR_KPARAM_INFO
	.align		4
.L_1310:
        /*00e8*/ 	.byte	0x04, 0x17
        /*00ea*/ 	.short	(.L_1312 - .L_1311)
.L_1311:
        /*00ec*/ 	.word	0x00000000
        /*00f0*/ 	.short	0x0002
        /*00f2*/ 	.short	0x0010
        /*00f4*/ 	.byte	0x00, 0xf5, 0x21, 0x00


	//----- nvinfo : EIATTR_KPARAM_INFO
	.align		4
.L_1312:
        /*00f8*/ 	.byte	0x04, 0x17
        /*00fa*/ 	.short	(.L_1314 - .L_1313)
.L_1313:
        /*00fc*/ 	.word	0x00000000
        /*0100*/ 	.short	0x0001
        /*0102*/ 	.short	0x0008
        /*0104*/ 	.byte	0x00, 0xf5, 0x21, 0x00


	//----- nvinfo : EIATTR_KPARAM_INFO
	.align		4
.L_1314:
        /*0108*/ 	.byte	0x04, 0x17
        /*010a*/ 	.short	(.L_1316 - .L_1315)
.L_1315:
        /*010c*/ 	.word	0x00000000
        /*0110*/ 	.short	0x0000
        /*0112*/ 	.short	0x0000
        /*0114*/ 	.byte	0x00, 0xf5, 0x21, 0x00


	//----- nvinfo : EIATTR_SPARSE_MMA_MASK
	.align		4
.L_1316:
        /*0118*/ 	.byte	0x03, 0x50
        /*011a*/ 	.short	0x0000


	//----- nvinfo : EIATTR_MAXREG_COUNT
	.align		4
        /*011c*/ 	.byte	0x03, 0x1b
        /*011e*/ 	.short	0x00ff


	//----- nvinfo : EIATTR_MERCURY_ISA_VERSION
	.align		4
        /*0120*/ 	.byte	0x03, 0x5f
        /*0122*/ 	.short	0x0101


	//----- nvinfo : EIATTR_VRC_CTA_INIT_COUNT
	.align		4
        /*0124*/ 	.byte	0x02, 0x4a
	.zero		1
	.zero		1


	//----- nvinfo : EIATTR_EXIT_INSTR_OFFSETS
	.align		4
        /*0128*/ 	.byte	0x04, 0x1c
        /*012a*/ 	.short	(.L_1318 - .L_1317)


	//   ....[0]....
.L_1317:
        /*012c*/ 	.word	0x000002f0


	//   ....[1]....
        /*0130*/ 	.word	0x00000810


	//   ....[2]....
        /*0134*/ 	.word	0x00000cc0


	//   ....[3]....
        /*0138*/ 	.word	0x00001110


	//   ....[4]....
        /*013c*/ 	.word	0x00001590


	//----- nvinfo : EIATTR_CRS_STACK_SIZE
	.align		4
.L_1318:
        /*0140*/ 	.byte	0x04, 0x1e
        /*0142*/ 	.short	(.L_1320 - .L_1319)
.L_1319:
        /*0144*/ 	.word	0x00000000


	//----- nvinfo : EIATTR_CBANK_PARAM_SIZE
	.align		4
.L_1320:
        /*0148*/ 	.byte	0x03, 0x19
        /*014a*/ 	.short	0x0078


	//----- nvinfo : EIATTR_PARAM_CBANK
	.align		4
        /*014c*/ 	.byte	0x04, 0x0a
        /*014e*/ 	.short	(.L_1322 - .L_1321)
	.align		4
.L_1321:
        /*0150*/ 	.word	index@(.nv.constant0._ZN17fastertransformer32add_QKV_bias_rebuild_padding_ia3I7__half2EEvPKT_S4_S4_S4_S4_S4_PS2_S5_S5_PKiS4_S4_iiiiS7_)
        /*0154*/ 	.short	0x0380
        /*0156*/ 	.short	0x0078


	//----- nvinfo : EIATTR_SW_WAR
	.align		4
.L_1322:
        /*0158*/ 	.byte	0x04, 0x36
        /*015a*/ 	.short	(.L_1324 - .L_1323)
.L_1323:
        /*015c*/ 	.word	0x00000008
.L_1324:


//--------------------- .nv.info._ZN17fastertransformer19rebuild_padding_ia3IfEEvPKT_S3_S3_PS1_S4_S4_PKiS3_S3_iiiiS6_ --------------------------
	.section	.nv.info._ZN17fastertransformer19rebuild_padding_ia3IfEEvPKT_S3_S3_PS1_S4_S4_PKiS3_S3_iiiiS6_,"",@"SHT_CUDA_INFO"
	.sectionflags	@""
	.align	4


	//----- nvinfo : EIATTR_CUDA_API_VERSION
	.align		4
        /*0000*/ 	.byte	0x04, 0x37
        /*0002*/ 	.short	(.L_1326 - .L_1325)
.L_1325:
        /*0004*/ 	.word	0x00000082


	//----- nvinfo : EIATTR_KPARAM_INFO
	.align		4
.L_1326:
        /*0008*/ 	.byte	0x04, 0x17
        /*000a*/ 	.short	(.L_1328 - .L_1327)
.L_1327:
        /*000c*/ 	.word	0x00000000
        /*0010*/ 	.short	0x000d
        /*0012*/ 	.short	0x0058
        /*0014*/ 	.byte	0x00, 0xf5, 0x21, 0x00


	//----- nvinfo : EIATTR_KPARAM_INFO
	.align		4
.L_1328:
        /*0018*/ 	.byte	0x04, 0x17
        /*001a*/ 	.short	(.L_1330 - .L_1329)
.L_1329:
        /*001c*/ 	.word	0x00000000
        /*0020*/ 	.short	0x000c
        /*0022*/ 	.short	0x0054
        /*0024*/ 	.byte	0x00, 0xf0, 0x11, 0x00


	//----- nvinfo : EIATTR_KPARAM_INFO
	.align		4
.L_1330:
        /*0028*/ 	.byte	0x04, 0x17
        /*002a*/ 	.short	(.L_1332 - .L_1331)
.L_1331:
        /*002c*/ 	.word	0x00000000
        /*0030*/ 	.short	0x000b
        /*0032*/ 	.short	0x0050
        /*0034*/ 	.byte	0x00, 0xf0, 0x11, 0x00


	//----- nvinfo : EIATTR_KPARAM_INFO
	.align		4
.L_1332:
        /*0038*/ 	.byte	0x04, 0x17
        /*003a*/ 	.short	(.L_1334 - .L_1333)
.L_1333:
        /*003c*/ 	.word	0x00000000
        /*0040*/ 	.short	0x000a
        /*0042*/ 	.short	0x004c
        /*0044*/ 	.byte	0x00, 0xf0, 0x11, 0x00


	//----- nvinfo : EIATTR_KPARAM_INFO
	.align		4
.L_1334:
        /*0048*/ 	.byte	0x04, 0x17
        /*004a*/ 	.short	(.L_1336 - .L_1335)
.L_1335:
        /*004c*/ 	.word	0x00000000
        /*0050*/ 	.short	0x0009
        /*0052*/ 	.short	0x0048
        /*0054*/ 	.byte	0x00, 0xf0, 0x11, 0x00


	//----- nvinfo : EIATTR_KPARAM_INFO
	.align		4
.L_1336:
        /*0058*/ 	.byte	0x04, 0x17
        /*005a*/ 	.short	(.L_1338 - .L_1337)
.L_1337:
        /*005c*/ 	.word	0x00000000
        /*0060*/ 	.short	0x0008
        /*0062*/ 	.short	0x0040
        /*0064*/ 	.byte	0x00, 0xf5, 0x21, 0x00


	//----- nvinfo : EIATTR_KPARAM_INFO
	.align		4
.L_1338:
        /*0068*/ 	.byte	0x04, 0x17
        /*006a*/ 	.short	(.L_1340 - .L_1339)
.L_1339:
        /*006c*/ 	.word	0x00000000
        /*0070*/ 	.short	0x0007
        /*0072*/ 	.short	0x0038
        /*0074*/ 	.byte	0x00, 0xf5, 0x21, 0x00


	//----- nvinfo : EIATTR_KPARAM_INFO
	.align		4
.L_1340:
        /*0078*/ 	.byte	0x04, 0x17
        /*007a*/ 	.short	(.L_1342 - .L_1341)
.L_1341:
        /*007c*/ 	.word	0x00000000
        /*0080*/ 	.short	0x0006
        /*0082*/ 	.short	0x0030
        /*0084*/ 	.byte	0x00, 0xf5, 0x21, 0x00


	//----- nvinfo : EIATTR_KPARAM_INFO
	.align		4
.L_1342:
        /*0088*/ 	.byte	0x04, 0x17
        /*008a*/ 	.short	(.L_1344 - .L_1343)
.L_1343:
        /*008c*/ 	.word	0x00000000
        /*0090*/ 	.short	0x0005
        /*0092*/ 	.short	0x0028
        /*0094*/ 	.byte	0x00, 0xf5, 0x21, 0x00


	//----- nvinfo : EIATTR_KPARAM_INFO
	.align		4
.L_1344:
        /*0098*/ 	.byte	0x04, 0x17
        /*009a*/ 	.short	(.L_1346 - .L_1345)
.L_1345:
        /*009c*/ 	.word	0x00000000
        /*00a0*/ 	.short	0x0004
        /*00a2*/ 	.short	0x0020
        /*00a4*/ 	.byte	0x00, 0xf5, 0x21, 0x00


	//----- nvinfo : EIATTR_KPARAM_INFO
	.align		4
.L_1346:
        /*00a8*/ 	.byte	0x04, 0x17
        /*00aa*/ 	.short	(.L_1348 - .L_1347)
.L_1347:
        /*00ac*/ 	.word	0x00000000
        /*00b0*/ 	.short	0x0003
        /*00b2*/ 	.short	0x0018
        /*00b4*/ 	.byte	0x00, 0xf5, 0x21, 0x00


	//----- nvinfo : EIATTR_KPARAM_INFO
	.align		4
.L_1348:
        /*00b8*/ 	.byte	0x04, 0x17
        /*00ba*/ 	.short	(.L_1350 - .L_1349)
.L_1349:
        /*00bc*/ 	.word	0x00000000
        /*00c0*/ 	.short	0x0002
        /*00c2*/ 	.short	0x0010
        /*00c4*/ 	.byte	0x00, 0xf5, 0x21, 0x00


	//----- nvinfo : EIATTR_KPARAM_INFO
	.align		4
.L_1350:
        /*00c8*/ 	.byte	0x04, 0x17
        /*00ca*/ 	.short	(.L_1352 - .L_1351)
.L_1351:
        /*00cc*/ 	.word	0x00000000
        /*00d0*/ 	.short	0x0001
        /*00d2*/ 	.short	0x0008
        /*00d4*/ 	.byte	0x00, 0xf5, 0x21, 0x00


	//----- nvinfo : EIATTR_KPARAM_INFO
	.align		4
.L_1352:
        /*00d8*/ 	.byte	0x04, 0x17
        /*00da*/ 	.short	(.L_1354 - .L_1353)
.L_1353:
        /*00dc*/ 	.word	0x00000000
        /*00e0*/ 	.short	0x0000
        /*00e2*/ 	.short	0x0000
        /*00e4*/ 	.byte	0x00, 0xf5, 0x21, 0x00


	//----- nvinfo : EIATTR_SPARSE_MMA_MASK
	.align		4
.L_1354:
        /*00e8*/ 	.byte	0x03, 0x50
        /*00ea*/ 	.short	0x0000


	//----- nvinfo : EIATTR_MAXREG_COUNT
	.align		4
        /*00ec*/ 	.byte	0x03, 0x1b
        /*00ee*/ 	.short	0x00ff


	//----- nvinfo : EIATTR_MERCURY_ISA_VERSION
	.align		4
        /*00f0*/ 	.byte	0x03, 0x5f
        /*00f2*/ 	.short	0x0101


	//----- nvinfo : EIATTR_VRC_CTA_INIT_COUNT
	.align		4
        /*00f4*/ 	.byte	0x02, 0x4a
	.zero		1
	.zero		1


	//----- nvinfo : EIATTR_EXIT_INSTR_OFFSETS
	.align		4
        /*00f8*/ 	.byte	0x04, 0x1c
        /*00fa*/ 	.short	(.L_1356 - .L_1355)


	//   ....[0]....
.L_1355:
        /*00fc*/ 	.word	0x000002b0


	//   ....[1]....
        /*0100*/ 	.word	0x000007d0


	//----- nvinfo : EIATTR_CRS_STACK_SIZE
	.align		4
.L_1356:
        /*0104*/ 	.byte	0x04, 0x1e
        /*0106*/ 	.short	(.L_1358 - .L_1357)
.L_1357:
        /*0108*/ 	.word	0x00000000


	//----- nvinfo : EIATTR_CBANK_PARAM_SIZE
	.align		4
.L_1358:
        /*010c*/ 	.byte	0x03, 0x19
        /*010e*/ 	.short	0x0060


	//----- nvinfo : EIATTR_PARAM_CBANK
	.align		4
        /*0110*/ 	.byte	0x04, 0x0a
        /*0112*/ 	.short	(.L_1360 - .L_1359)
	.align		4
.L_1359:
        /*0114*/ 	.word	index@(.nv.constant0._ZN17fastertransformer19rebuild_padding_ia3IfEEvPKT_S3_S3_PS1_S4_S4_PKiS3_S3_iiiiS6_)
        /*0118*/ 	.short	0x0380
        /*011a*/ 	.short	0x0060


	//----- nvinfo : EIATTR_SW_WAR
	.align		4
.L_1360:
        /*011c*/ 	.byte	0x04, 0x36
        /*011e*/ 	.short	(.L_1362 - .L_1361)
.L_1361:
        /*0120*/ 	.word	0x00000008
.L_1362:


//--------------------- .nv.info._ZN17fastertransformer19rebuild_padding_ia3I7__half2EEvPKT_S4_S4_PS2_S5_S5_PKiS4_S4_iiiiS7_ --------------------------
	.section	.nv.info._ZN17fastertransformer19rebuild_padding_ia3I7__half2EEvPKT_S4_S4_PS2_S5_S5_PKiS4_S4_iiiiS7_,"",@"SHT_CUDA_INFO"
	.sectionflags	@""
	.align	4


	//----- nvinfo : EIATTR_CUDA_API_VERSION
	.align		4
        /*0000*/ 	.byte	0x04, 0x37
        /*0002*/ 	.short	(.L_1364 - .L_1363)
.L_1363:
        /*0004*/ 	.word	0x00000082


	//----- nvinfo : EIATTR_KPARAM_INFO
	.align		4
.L_1364:
        /*0008*/ 	.byte	0x04, 0x17
        /*000a*/ 	.short	(.L_1366 - .L_1365)
.L_1365:
        /*000c*/ 	.word	0x00000000
        /*0010*/ 	.short	0x000d
        /*0012*/ 	.short	0x0058
        /*0014*/ 	.byte	0x00, 0xf5, 0x21, 0x00


	//----- nvinfo : EIATTR_KPARAM_INFO
	.align		4
.L_1366:
        /*0018*/ 	.byte	0x04, 0x17
        /*001a*/ 	.short	(.L_1368 - .L_1367)
.L_1367:
        /*001c*/ 	.word	0x00000000
        /*0020*/ 	.short	0x000c
        /*0022*/ 	.short	0x0054
        /*0024*/ 	.byte	0x00, 0xf0, 0x11, 0x00


	//----- nvinfo : EIATTR_KPARAM_INFO
	.align		4
.L_1368:
        /*0028*/ 	.byte	0x04, 0x17
        /*002a*/ 	.short	(.L_1370 - .L_1369)
.L_1369:
        /*002c*/ 	.word	0x00000000
        /*0030*/ 	.short	0x000b
        /*0032*/ 	.short	0x0050
        /*0034*/ 	.byte	0x00, 0xf0, 0x11, 0x00


	//----- nvinfo : EIATTR_KPARAM_INFO
	.align		4
.L_1370:
        /*0038*/ 	.byte	0x04, 0x17
        /*003a*/ 	.short	(.L_1372 - .L_1371)
.L_1371:
        /*003c*/ 	.word	0x00000000
        /*0040*/ 	.short	0x000a
        /*0042*/ 	.short	0x004c
        /*0044*/ 	.byte	0x00, 0xf0, 0x11, 0x00


	//----- nvinfo : EIATTR_KPARAM_INFO
	.align		4
.L_1372:
        /*0048*/ 	.byte	0x04, 0x17
        /*004a*/ 	.short	(.L_1374 - .L_1373)
.L_1373:
        /*004c*/ 	.word	0x00000000
        /*0050*/ 	.short	0x0009
        /*0052*/ 	.short	0x0048
        /*0054*/ 	.byte	0x00, 0xf0, 0x11, 0x00


	//----- nvinfo : EIATTR_KPARAM_INFO
	.align		4
.L_1374:
        /*0058*/ 	.byte	0x04, 0x17
        /*005a*/ 	.short	(.L_1376 - .L_1375)
.L_1375:
        /*005c*/ 	.word	0x00000000
        /*0060*/ 	.short	0x0008
        /*0062*/ 	.short	0x0040
        /*0064*/ 	.byte	0x00, 0xf5, 0x21, 0x00


	//----- nvinfo : EIATTR_KPARAM_INFO
	.align		4
.L_1376:
        /*0068*/ 	.byte	0x04, 0x17
        /*006a*/ 	.short	(.L_1378 - .L_1377)
.L_1377:
        /*006c*/ 	.word	0x00000000
        /*0070*/ 	.short	0x0007
        /*0072*/ 	.short	0x0038
        /*0074*/ 	.byte	0x00, 0xf5, 0x21, 0x00


	//----- nvinfo : EIATTR_KPARAM_INFO
	.align		4
.L_1378:
        /*0078*/ 	.byte	0x04, 0x17
        /*007a*/ 	.short	(.L_1380 - .L_1379)
.L_1379:
        /*007c*/ 	.word	0x00000000
        /*0080*/ 	.short	0x0006
        /*0082*/ 	.short	0x0030
        /*0084*/ 	.byte	0x00, 0xf5, 0x21, 0x00


	//----- nvinfo : EIATTR_KPARAM_INFO
	.align		4
.L_1380:
        /*0088*/ 	.byte	0x04, 0x17
        /*008a*/ 	.short	(.L_1382 - .L_1381)
.L_1381:
        /*008c*/ 	.word	0x00000000
        /*0090*/ 	.short	0x0005
        /*0092*/ 	.short	0x0028
        /*0094*/ 	.byte	0x00, 0xf5, 0x21, 0x00


	//----- nvinfo : EIATTR_KPARAM_INFO
	.align		4
.L_1382:
        /*0098*/ 	.byte	0x04, 0x17
        /*009a*/ 	.short	(.L_1384 - .L_1383)
.L_1383:
        /*009c*/ 	.word	0x00000000
        /*00a0*/ 	.short	0x0004
        /*00a2*/ 	.short	0x0020
        /*00a4*/ 	.byte	0x00, 0xf5, 0x21, 0x00


	//----- nvinfo : EIATTR_KPARAM_INFO
	.align		4
.L_1384:
        /*00a8*/ 	.byte	0x04, 0x17
        /*00aa*/ 	.short	(.L_1386 - .L_1385)
.L_1385:
        /*00ac*/ 	.word	0x00000000
        /*00b0*/ 	.short	0x0003
        /*00b2*/ 	.short	0x0018
        /*00b4*/ 	.byte	0x00, 0xf5, 0x21, 0x00


	//----- nvinfo : EIATTR_KPARAM_INFO
	.align		4
.L_1386:
        /*00b8*/ 	.byte	0x04, 0x17
        /*00ba*/ 	.short	(.L_1388 - .L_1387)
.L_1387:
        /*00bc*/ 	.word	0x00000000
        /*00c0*/ 	.short	0x0002
        /*00c2*/ 	.short	0x0010
        /*00c4*/ 	.byte	0x00, 0xf5, 0x21, 0x00


	//----- nvinfo : EIATTR_KPARAM_INFO
	.align		4
.L_1388:
        /*00c8*/ 	.byte	0x04, 0x17
        /*00ca*/ 	.short	(.L_1390 - .L_1389)
.L_1389:
        /*00cc*/ 	.word	0x00000000
        /*00d0*/ 	.short	0x0001
        /*00d2*/ 	.short	0x0008
        /*00d4*/ 	.byte	0x00, 0xf5, 0x21, 0x00


	//----- nvinfo : EIATTR_KPARAM_INFO
	.align		4
.L_1390:
        /*00d8*/ 	.byte	0x04, 0x17
        /*00da*/ 	.short	(.L_1392 - .L_1391)
.L_1391:
        /*00dc*/ 	.word	0x00000000
        /*00e0*/ 	.short	0x0000
        /*00e2*/ 	.short	0x0000
        /*00e4*/ 	.byte	0x00, 0xf5, 0x21, 0x00


	//----- nvinfo : EIATTR_SPARSE_MMA_MASK
	.align		4
.L_1392:
        /*00e8*/ 	.byte	0x03, 0x50
        /*00ea*/ 	.short	0x0000


	//----- nvinfo : EIATTR_MAXREG_COUNT
	.align		4
        /*00ec*/ 	.byte	0x03, 0x1b
        /*00ee*/ 	.short	0x00ff


	//----- nvinfo : EIATTR_MERCURY_ISA_VERSION
	.align		4
        /*00f0*/ 	.byte	0x03, 0x5f
        /*00f2*/ 	.short	0x0101


	//----- nvinfo : EIATTR_VRC_CTA_INIT_COUNT
	.align		4
        /*00f4*/ 	.byte	0x02, 0x4a
	.zero		1
	.zero		1


	//----- nvinfo : EIATTR_EXIT_INSTR_OFFSETS
	.align		4
        /*00f8*/ 	.byte	0x04, 0x1c
        /*00fa*/ 	.short	(.L_1394 - .L_1393)


	//   ....[0]....
.L_1393:
        /*00fc*/ 	.word	0x000002f0


	//   ....[1]....
        /*0100*/ 	.word	0x00000760


	//   ....[2]....
        /*0104*/ 	.word	0x00000b70


	//   ....[3]....
        /*0108*/ 	.word	0x00000f00


	//   ....[4]....
        /*010c*/ 	.word	0x000012d0


	//----- nvinfo : EIATTR_CRS_STACK_SIZE
	.align		4
.L_1394:
        /*0110*/ 	.byte	0x04, 0x1e
        /*0112*/ 	.short	(.L_1396 - .L_1395)
.L_1395:
        /*0114*/ 	.word	0x00000000


	//----- nvinfo : EIATTR_CBANK_PARAM_SIZE
	.align		4
.L_1396:
        /*0118*/ 	.byte	0x03, 0x19
        /*011a*/ 	.short	0x0060


	//----- nvinfo : EIATTR_PARAM_CBANK
	.align		4
        /*011c*/ 	.byte	0x04, 0x0a
        /*011e*/ 	.short	(.L_1398 - .L_1397)
	.align		4
.L_1397:
        /*0120*/ 	.word	index@(.nv.constant0._ZN17fastertransformer19rebuild_padding_ia3I7__half2EEvPKT_S4_S4_PS2_S5_S5_PKiS4_S4_iiiiS7_)
        /*0124*/ 	.short	0x0380
        /*0126*/ 	.short	0x0060


	//----- nvinfo : EIATTR_SW_WAR
	.align		4
.L_1398:
        /*0128*/ 	.byte	0x04, 0x36
        /*012a*/ 	.short	(.L_1400 - .L_1399)
.L_1399:
        /*012c*/ 	.word	0x00000008
.L_1400:


//--------------------- .nv.info._ZN17fastertransformer9transposeI6__halfEEvPKT_PS2_iiiiPKfi --------------------------
	.section	.nv.info._ZN17fastertransformer9transposeI6__halfEEvPKT_PS2_iiiiPKfi,"",@"SHT_CUDA_INFO"
	.sectionflags	@""
	.align	4


	//----- nvinfo : EIATTR_CUDA_API_VERSION
	.align		4
        /*0000*/ 	.byte	0x04, 0x37
        /*0002*/ 	.short	(.L_1402 - .L_1401)
.L_1401:
        /*0004*/ 	.word	0x00000082


	//----- nvinfo : EIATTR_KPARAM_INFO
	.align		4
.L_1402:
        /*0008*/ 	.byte	0x04, 0x17
        /*000a*/ 	.short	(.L_1404 - .L_1403)
.L_1403:
        /*000c*/ 	.word	0x00000000
        /*0010*/ 	.short	0x0007
        /*0012*/ 	.short	0x0028
        /*0014*/ 	.byte	0x00, 0xf0, 0x11, 0x00


	//----- nvinfo : EIATTR_KPARAM_INFO
	.align		4
.L_1404:
        /*0018*/ 	.byte	0x04, 0x17
        /*001a*/ 	.short	(.L_1406 - .L_1405)
.L_1405:
        /*001c*/ 	.word	0x00000000
        /*0020*/ 	.short	0x0006
        /*0022*/ 	.short	0x0020
        /*0024*/ 	.byte	0x00, 0xf5, 0x21, 0x00


	//----- nvinfo : EIATTR_KPARAM_INFO
	.align		4
.L_1406:
        /*0028*/ 	.byte	0x04, 0x17
        /*002a*/ 	.short	(.L_1408 - .L_1407)
.L_1407:
        /*002c*/ 	.word	0x00000000
        /*0030*/ 	.short	0x0005
        /*0032*/ 	.short	0x001c
        /*0034*/ 	.byte	0x00, 0xf0, 0x11, 0x00


	//----- nvinfo : EIATTR_KPARAM_INFO
	.align		4
.L_1408:
        /*0038*/ 	.byte	0x04, 0x17
        /*003a*/ 	.short	(.L_1410 - .L_1409)
.L_1409:
        /*003c*/ 	.word	0x00000000
        /*0040*/ 	.short	0x0004
        /*0042*/ 	.short	0x0018
        /*0044*/ 	.byte	0x00, 0xf0, 0x11, 0x00


	//----- nvinfo : EIATTR_KPARAM_INFO
	.align		4
.L_1410:
        /*0048*/ 	.byte	0x04, 0x17
        /*004a*/ 	.short	(.L_1412 - .L_1411)
.L_1411:
        /*004c*/ 	.word	0x00000000
        /*0050*/ 	.short	0x0003
        /*0052*/ 	.short	0x0014
        /*0054*/ 	.byte	0x00, 0xf0, 0x11, 0x00


	//----- nvinfo : EIATTR_KPARAM_INFO
	.align		4
.L_1412:
        /*0058*/ 	.byte	0x04, 0x17
        /*005a*/ 	.short	(.L_1414 - .L_1413)
.L_1413:
        /*005c*/ 	.word	0x00000000
        /*0060*/ 	.short	0x0002
        /*0062*/ 	.short	0x0010
        /*0064*/ 	.byte	0x00, 0xf0, 0x11, 0x00


	//----- nvinfo : EIATTR_KPARAM_INFO
	.align		4
.L_1414:
        /*0068*/ 	.byte	0x04, 0x17
        /*006a*/ 	.short	(.L_1416 - .L_1415)
.L_1415:
        /*006c*/ 	.word	0x00000000
        /*0070*/ 	.short	0x0001
        /*0072*/ 	.short	0x0008
        /*0074*/ 	.byte	0x00, 0xf5, 0x21, 0x00


	//----- nvinfo : EIATTR_KPARAM_INFO
	.align		4
.L_1416:
        /*0078*/ 	.byte	0x04, 0x17
        /*007a*/ 	.short	(.L_1418 - .L_1417)
.L_1417:
        /*007c*/ 	.word	0x00000000
        /*0080*/ 	.short	0x0000
        /*0082*/ 	.short	0x0000
        /*0084*/ 	.byte	0x00, 0xf5, 0x21, 0x00


	//----- nvinfo : EIATTR_SPARSE_MMA_MASK
	.align		4
.L_1418:
        /*0088*/ 	.byte	0x03, 0x50
        /*008a*/ 	.short	0x0000


	//----- nvinfo : EIATTR_MAXREG_COUNT
	.align		4
        /*008c*/ 	.byte	0x03, 0x1b
        /*008e*/ 	.short	0x00ff


	//----- nvinfo : EIATTR_MERCURY_ISA_VERSION
	.align		4
        /*0090*/ 	.byte	0x03, 0x5f
        /*0092*/ 	.short	0x0101


	//----- nvinfo : EIATTR_VRC_CTA_INIT_COUNT
	.align		4
        /*0094*/ 	.byte	0x02, 0x4a
	.zero		1
	.zero		1


	//----- nvinfo : EIATTR_EXIT_INSTR_OFFSETS
	.align		4
        /*0098*/ 	.byte	0x04, 0x1c
        /*009a*/ 	.short	(.L_1420 - .L_1419)


	//   ....[0]....
.L_1419:
        /*009c*/ 	.word	0x00000800


	//   ....[1]....
        /*00a0*/ 	.word	0x00000870


	//----- nvinfo : EIATTR_CBANK_PARAM_SIZE
	.align		4
.L_1420:
        /*00a4*/ 	.byte	0x03, 0x19
        /*00a6*/ 	.short	0x002c


	//----- nvinfo : EIATTR_PARAM_CBANK
	.align		4
        /*00a8*/ 	.byte	0x04, 0x0a
        /*00aa*/ 	.short	(.L_1422 - .L_1421)
	.align		4
.L_1421:
        /*00ac*/ 	.word	index@(.nv.constant0._ZN17fastertransformer9transposeI6__halfEEvPKT_PS2_iiiiPKfi)
        /*00b0*/ 	.short	0x0380
        /*00b2*/ 	.short	0x002c


	//----- nvinfo : EIATTR_SW_WAR
	.align		4
.L_1422:
        /*00b4*/ 	.byte	0x04, 0x36
        /*00b6*/ 	.short	(.L_1424 - .L_1423)
.L_1423:
        /*00b8*/ 	.word	0x00000008
.L_1424:


//--------------------- .nv.info._ZN17fastertransformer9transposeI7__half2EEvPKT_PS2_iiiiPKfi --------------------------
	.section	.nv.info._ZN17fastertransformer9transposeI7__half2EEvPKT_PS2_iiiiPKfi,"",@"SHT_CUDA_INFO"
	.sectionflags	@""
	.align	4


	//----- nvinfo : EIATTR_CUDA_API_VERSION
	.align		4
        /*0000*/ 	.byte	0x04, 0x37
        /*0002*/ 	.short	(.L_1426 - .L_1425)
.L_1425:
        /*0004*/ 	.word	0x00000082


	//----- nvinfo : EIATTR_KPARAM_INFO
	.align		4
.L_1426:
        /*0008*/ 	.byte	0x04, 0x17
        /*000a*/ 	.short	(.L_1428 - .L_1427)
.L_1427:
        /*000c*/ 	.word	0x00000000
        /*0010*/ 	.short	0x0007
        /*0012*/ 	.short	0x0028
        /*0014*/ 	.byte	0x00, 0xf0, 0x11, 0x00


	//----- nvinfo : EIATTR_KPARAM_INFO
	.align		4
.L_1428:
        /*0018*/ 	.byte	0x04, 0x17
        /*001a*/ 	.short	(.L_1430 - .L_1429)
.L_1429:
        /*001c*/ 	.word	0x00000000
        /*0020*/ 	.short	0x0006
        /*0022*/ 	.short	0x0020
        /*0024*/ 	.byte	0x00, 0xf5, 0x21, 0x00


	//----- nvinfo : EIATTR_KPARAM_INFO
	.align		4
.L_1430:
        /*0028*/ 	.byte	0x04, 0x17
        /*002a*/ 	.short	(.L_1432 - .L_1431)
.L_1431:
        /*002c*/ 	.word	0x00000000
        /*0030*/ 	.short	0x0005
        /*0032*/ 	.short	0x001c
        /*0034*/ 	.byte	0x00, 0xf0, 0x11, 0x00


	//----- nvinfo : EIATTR_KPARAM_INFO
	.align		4
.L_1432:
        /*0038*/ 	.byte	0x04, 0x17
        /*003a*/ 	.short	(.L_1434 - .L_1433)
.L_1433:
        /*003c*/ 	.word	0x00000000
        /*0040*/ 	.short	0x0004
        /*0042*/ 	.short	0x0018
        /*0044*/ 	.byte	0x00, 0xf0, 0x11, 0x00


	//----- nvinfo : EIATTR_KPARAM_INFO
	.align		4
.L_1434:
        /*0048*/ 	.byte	0x04, 0x17
        /*004a*/ 	.short	(.L_1436 - .L_1435)
.L_1435:
        /*004c*/ 	.word	0x00000000
        /*0050*/ 	.short	0x0003
        /*0052*/ 	.short	0x0014
        /*0054*/ 	.byte	0x00, 0xf0, 0x11, 0x00


	//----- nvinfo : EIATTR_KPARAM_INFO
	.align		4
.L_1436:
        /*0058*/ 	.byte	0x04, 0x17
        /*005a*/ 	.short	(.L_1438 - .L_1437)
.L_1437:
        /*005c*/ 	.word	0x00000000
        /*0060*/ 	.short	0x0002
        /*0062*/ 	.short	0x0010
        /*0064*/ 	.byte	0x00, 0xf0, 0x11, 0x00


	//----- nvinfo : EIATTR_KPARAM_INFO
	.align		4
.L_1438:
        /*0068*/ 	.byte	0x04, 0x17
        /*006a*/ 	.short	(.L_1440 - .L_1439)
.L_1439:
        /*006c*/ 	.word	0x00000000
        /*0070*/ 	.short	0x0001
        /*0072*/ 	.short	0x0008
        /*0074*/ 	.byte	0x00, 0xf5, 0x21, 0x00


	//----- nvinfo : EIATTR_KPARAM_INFO
	.align		4
.L_1440:
        /*0078*/ 	.byte	0x04, 0x17
        /*007a*/ 	.short	(.L_1442 - .L_1441)
.L_1441:
        /*007c*/ 	.word	0x00000000
        /*0080*/ 	.short	0x0000
        /*0082*/ 	.short	0x0000
        /*0084*/ 	.byte	0x00, 0xf5, 0x21, 0x00


	//----- nvinfo : EIATTR_SPARSE_MMA_MASK
	.align		4
.L_1442:
        /*0088*/ 	.byte	0x03, 0x50
        /*008a*/ 	.short	0x0000


	//----- nvinfo : EIATTR_MAXREG_COUNT
	.align		4
        /*008c*/ 	.byte	0x03, 0x1b
        /*008e*/ 	.short	0x00ff


	//----- nvinfo : EIATTR_MERCURY_ISA_VERSION
	.align		4
        /*0090*/ 	.byte	0x03, 0x5f
        /*0092*/ 	.short	0x0101


	//----- nvinfo : EIATTR_VRC_CTA_INIT_COUNT
	.align		4
        /*0094*/ 	.byte	0x02, 0x4a
	.zero		1
	.zero		1


	//----- nvinfo : EIATTR_EXIT_INSTR_OFFSETS
	.align		4
        /*0098*/ 	.byte	0x04, 0x1c
        /*009a*/ 	.short	(.L_1444 - .L_1443)


	//   ....[0]....
.L_1443:
        /*009c*/ 	.word	0x000007f0


	//   ....[1]....
        /*00a0*/ 	.word	0x00000860


	//----- nvinfo : EIATTR_CBANK_PARAM_SIZE
	.align		4
.L_1444:
        /*00a4*/ 	.byte	0x03, 0x19
        /*00a6*/ 	.short	0x002c


	//----- nvinfo : EIATTR_PARAM_CBANK
	.align		4
        /*00a8*/ 	.byte	0x04, 0x0a
        /*00aa*/ 	.short	(.L_1446 - .L_1445)
	.align		4
.L_1445:
        /*00ac*/ 	.word	index@(.nv.constant0._ZN17fastertransformer9transposeI7__half2EEvPKT_PS2_iiiiPKfi)
        /*00b0*/ 	.short	0x0380
        /*00b2*/ 	.short	0x002c


	//----- nvinfo : EIATTR_SW_WAR
	.align		4
.L_1446:
        /*00b4*/ 	.byte	0x04, 0x36
        /*00b6*/ 	.short	(.L_1448 - .L_1447)
.L_1447:
        /*00b8*/ 	.word	0x00000008
.L_1448:


//--------------------- .nv.info._ZN17fastertransformer14softmax_kernelI6__halfS1_Li1EEEvPT_PKT0_PKS2_S8_iiiif --------------------------
	.section	.nv.info._ZN17fastertransformer14softmax_kernelI6__halfS1_Li1EEEvPT_PKT0_PKS2_S8_iiiif,"",@"SHT_CUDA_INFO"
	.sectionflags	@""
	.align	4


	//----- nvinfo : EIATTR_CUDA_API_VERSION
	.align		4
        /*0000*/ 	.byte	0x04, 0x37
        /*0002*/ 	.short	(.L_1450 - .L_1449)
.L_1449:
        /*0004*/ 	.word	0x00000082


	//----- nvinfo : EIATTR_KPARAM_INFO
	.align		4
.L_1450:
        /*0008*/ 	.byte	0x04, 0x17
        /*000a*/ 	.short	(.L_1452 - .L_1451)
.L_1451:
        /*000c*/ 	.word	0x00000000
        /*0010*/ 	.short	0x0008
        /*0012*/ 	.short	0x0030
        /*0014*/ 	.byte	0x00, 0xf0, 0x11, 0x00


	//----- nvinfo : EIATTR_KPARAM_INFO
	.align		4
.L_1452:
        /*0018*/ 	.byte	0x04, 0x17
        /*001a*/ 	.short	(.L_1454 - .L_1453)
.L_1453:
        /*001c*/ 	.word	0x00000000
        /*0020*/ 	.short	0x0007
        /*0022*/ 	.short	0x002c
        /*0024*/ 	.byte	0x00, 0xf0, 0x11, 0x00


	//----- nvinfo : EIATTR_KPARAM_INFO
	.align		4
.L_1454:
        /*0028*/ 	.byte	0x04, 0x17
        /*002a*/ 	.short	(.L_1456 - .L_1455)
.L_1455:
        /*002c*/ 	.word	0x00000000
        /*0030*/ 	.short	0x0006
        /*0032*/ 	.short	0x0028
        /*0034*/ 	.byte	0x00, 0xf0, 0x11, 0x00


	//----- nvinfo : EIATTR_KPARAM_INFO
	.align		4
.L_1456:
        /*0038*/ 	.byte	0x04, 0x17
        /*003a*/ 	.short	(.L_1458 - .L_1457)
.L_1457:
        /*003c*/ 	.word	0x00000000
        /*0040*/ 	.short	0x0005
        /*0042*/ 	.short	0x0024
        /*0044*/ 	.byte	0x00, 0xf0, 0x11, 0x00


	//----- nvinfo : EIATTR_KPARAM_INFO
	.align		4
.L_1458:
        /*0048*/ 	.byte	0x04, 0x17
        /*004a*/ 	.short	(.L_1460 - .L_1459)
.L_1459:
        /*004c*/ 	.word	0x00000000
        /*0050*/ 	.short	0x0004
        /*0052*/ 	.short	0x0020
        /*0054*/ 	.byte	0x00, 0xf0, 0x11, 0x00


	//----- nvinfo : EIATTR_KPARAM_INFO
	.align		4
.L_1460:
        /*0058*/ 	.byte	0x04, 0x17
        /*005a*/ 	.short	(.L_1462 - .L_1461)
.L_1461:
        /*005c*/ 	.word	0x00000000
        /*0060*/ 	.short	0x0003
        /*0062*/ 	.short	0x0018
        /*0064*/ 	.byte	0x00, 0xf5, 0x21, 0x00


	//----- nvinfo : EIATTR_KPARAM_INFO
	.align		4
.L_1462:
        /*0068*/ 	.byte	0x04, 0x17
        /*006a*/ 	.short	(.L_1464 - .L_1463)
.L_1463:
        /*006c*/ 	.word	0x00000000
        /*0070*/ 	.short	0x0002
        /*0072*/ 	.short	0x0010
        /*0074*/ 	.byte	0x00, 0xf5, 0x21, 0x00


	//----- nvinfo : EIATTR_KPARAM_INFO
	.align		4
.L_1464:
        /*0078*/ 	.byte	0x04, 0x17
        /*007a*/ 	.short	(.L_1466 - .L_1465)
.L_1465:
        /*007c*/ 	.word	0x00000000
        /*0080*/ 	.short	0x0001
        /*0082*/ 	.short	0x0008
        /*0084*/ 	.byte	0x00, 0xf5, 0x21, 0x00


	//----- nvinfo : EIATTR_KPARAM_INFO
	.align		4
.L_1466:
        /*0088*/ 	.byte	0x04, 0x17
        /*008a*/ 	.short	(.L_1468 - .L_1467)
.L_1467:
        /*008c*/ 	.word	0x00000000
        /*0090*/ 	.short	0x0000
        /*0092*/ 	.short	0x0000
        /*0094*/ 	.byte	0x00, 0xf5, 0x21, 0x00


	//----- nvinfo : EIATTR_SPARSE_MMA_MASK
	.align		4
.L_1468:
        /*0098*/ 	.byte	0x03, 0x50
        /*009a*/ 	.short	0x0000


	//----- nvinfo : EIATTR_MAXREG_COUNT
	.align		4
        /*009c*/ 	.byte	0x03, 0x1b
        /*009e*/ 	.short	0x00ff


	//----- nvinfo : EIATTR_NUM_BARRIERS
	.align		4
        /*00a0*/ 	.byte	0x02, 0x4c
        /*00a2*/ 	.byte	0x01
	.zero		1


	//----- nvinfo : EIATTR_MERCURY_ISA_VERSION
	.align		4
        /*00a4*/ 	.byte	0x03, 0x5f
        /*00a6*/ 	.short	0x0101


	//----- nvinfo : EIATTR_COOP_GROUP_MASK_REGIDS
	.align		4
        /*00a8*/ 	.byte	0x04, 0x29
        /*00aa*/ 	.short	(.L_1470 - .L_1469)


	//   ....[0]....
.L_1469:
        /*00ac*/ 	.word	0xffffffff


	//   ....[1]....
        /*00b0*/ 	.word	0xffffffff


	//   ....[2]....
        /*00b4*/ 	.word	0xffffffff


	//   ....[3]....
        /*00b8*/ 	.word	0xffffffff


	//   ....[4]....
        /*00bc*/ 	.word	0xffffffff


	//   ....[5]....
        /*00c0*/ 	.word	0xffffffff


	//   ....[6]....
        /*00c4*/ 	.word	0xffffffff


	//   ....[7]....
        /*00c8*/ 	.word	0xffffffff


	//   ....[8]....
        /*00cc*/ 	.word	0xffffffff


	//   ....[9]....
        /*00d0*/ 	.word	0xffffffff


	//   ....[10]....
        /*00d4*/ 	.word	0xffffffff


	//   ....[11]....
        /*00d8*/ 	.word	0xffffffff


	//   ....[12]....
        /*00dc*/ 	.word	0xffffffff


	//   ....[13]....
        /*00e0*/ 	.word	0xffffffff


	//   ....[14]....
        /*00e4*/ 	.word	0xffffffff


	//   ....[15]....
        /*00e8*/ 	.word	0xffffffff


	//   ....[16]....
        /*00ec*/ 	.word	0xffffffff


	//   ....[17]....
        /*00f0*/ 	.word	0xffffffff


	//   ....[18]....
        /*00f4*/ 	.word	0xffffffff


	//   ....[19]....
        /*00f8*/ 	.word	0xffffffff


	//   ....[20]....
        /*00fc*/ 	.word	0xffffffff


	//   ....[21]....
        /*0100*/ 	.word	0xffffffff


	//   ....[22]....
        /*0104*/ 	.word	0xffffffff


	//   ....[23]....
        /*0108*/ 	.word	0xffffffff


	//   ....[24]....
        /*010c*/ 	.word	0xffffffff


	//   ....[25]....
        /*0110*/ 	.word	0xffffffff


	//   ....[26]....
        /*0114*/ 	.word	0xffffffff


	//   ....[27]....
        /*0118*/ 	.word	0xffffffff


	//   ....[28]....
        /*011c*/ 	.word	0xffffffff


	//   ....[29]....
        /*0120*/ 	.word	0xffffffff


	//----- nvinfo : EIATTR_COOP_GROUP_INSTR_OFFSETS
	.align		4
.L_1470:
        /*0124*/ 	.byte	0x04, 0x28
        /*0126*/ 	.short	(.L_1472 - .L_1471)


	//   ....[0]....
.L_1471:
        /*0128*/ 	.word	0x000015f0


	//   ....[1]....
        /*012c*/ 	.word	0x00001610


	//   ....[2]....
        /*0130*/ 	.word	0x00001630


	//   ....[3]....
        /*0134*/ 	.word	0x00001650


	//   ....[4]....
        /*0138*/ 	.word	0x00001670


	//   ....[5]....
        /*013c*/ 	.word	0x000016a0


	//   ....[6]....
        /*0140*/ 	.word	0x00001740


	//   ....[7]....
        /*0144*/ 	.word	0x00001770


	//   ....[8]....
        /*0148*/ 	.word	0x000017a0


	//   ....[9]....
        /*014c*/ 	.word	0x000017f0


	//   ....[10]....
        /*0150*/ 	.word	0x00001860


	//   ....[11]....
        /*0154*/ 	.word	0x00001880


	//   ....[12]....
        /*0158*/ 	.word	0x000018a0


	//   ....[13]....
        /*015c*/ 	.word	0x000018c0


	//   ....[14]....
        /*0160*/ 	.word	0x000018e0


	//   ....[15]....
        /*0164*/ 	.word	0x00001d40


	//   ....[16]....
        /*0168*/ 	.word	0x00001d60


	//   ....[17]....
        /*016c*/ 	.word	0x00001d80


	//   ....[18]....
        /*0170*/ 	.word	0x00001da0


	//   ....[19]....
        /*0174*/ 	.word	0x00001dc0


	//   ....[20]....
        /*0178*/ 	.word	0x00001df0


	//   ....[21]....
        /*017c*/ 	.word	0x00001e70


	//   ....[22]....
        /*0180*/ 	.word	0x00001ea0


	//   ....[23]....
        /*0184*/ 	.word	0x00001ed0


	//   ....[24]....
        /*0188*/ 	.word	0x00001f40


	//   ....[25]....
        /*018c*/ 	.word	0x00001fa0


	//   ....[26]....
        /*0190*/ 	.word	0x00001fc0


	//   ....[27]....
        /*0194*/ 	.word	0x00001fe0


	//   ....[28]....
        /*0198*/ 	.word	0x00002000


	//   ....[29]....
        /*019c*/ 	.word	0x00002020


	//----- nvinfo : EIATTR_VRC_CTA_INIT_COUNT
	.align		4
.L_1472:
        /*01a0*/ 	.byte	0x02, 0x4a
	.zero		1
	.zero		1


	//----- nvinfo : EIATTR_EXIT_INSTR_OFFSETS
	.align		4
        /*01a4*/ 	.byte	0x04, 0x1c
        /*01a6*/ 	.short	(.L_1474 - .L_1473)


	//   ....[0]....
.L_1473:
        /*01a8*/ 	.word	0x00000100


	//   ....[1]....
        /*01ac*/ 	.word	0x00002750


	//----- nvinfo : EIATTR_CRS_STACK_SIZE
	.align		4
.L_1474:
        /*01b0*/ 	.byte	0x04, 0x1e
        /*01b2*/ 	.short	(.L_1476 - .L_1475)
.L_1475:
        /*01b4*/ 	.word	0x00000000


	//----- nvinfo : EIATTR_CBANK_PARAM_SIZE
	.align		4
.L_1476:
        /*01b8*/ 	.byte	0x03, 0x19
        /*01ba*/ 	.short	0x0034


	//----- nvinfo : EIATTR_PARAM_CBANK
	.align		4
        /*01bc*/ 	.byte	0x04, 0x0a
        /*01be*/ 	.short	(.L_1478 - .L_1477)
	.align		4
.L_1477:
        /*01c0*/ 	.word	index@(.nv.constant0._ZN17fastertransformer14softmax_kernelI6__halfS1_Li1EEEvPT_PKT0_PKS2_S8_iiiif)
        /*01c4*/ 	.short	0x0380
        /*01c6*/ 	.short	0x0034


	//----- nvinfo : EIATTR_SW_WAR
	.align		4
.L_1478:
        /*01c8*/ 	.byte	0x04, 0x36
        /*01ca*/ 	.short	(.L_1480 - .L_1479)
.L_1479:
        /*01cc*/ 	.word	0x00000008
.L_1480:


//--------------------- .nv.info._ZN17fastertransformer14softmax_kernelI6__halfS1_Li2EEEvPT_PKT0_PKS2_S8_iiiif --------------------------
	.section	.nv.info._ZN17fastertransformer14softmax_kernelI6__halfS1_Li2EEEvPT_PKT0_PKS2_S8_iiiif,"",@"SHT_CUDA_INFO"
	.sectionflags	@""
	.align	4


	//----- nvinfo : EIATTR_CUDA_API_VERSION
	.align		4
        /*0000*/ 	.byte	0x04, 0x37
        /*0002*/ 	.short	(.L_1482 - .L_1481)
.L_1481:
        /*0004*/ 	.word	0x00000082


	//----- nvinfo : EIATTR_KPARAM_INFO
	.align		4
.L_1482:
        /*0008*/ 	.byte	0x04, 0x17
        /*000a*/ 	.short	(.L_1484 - .L_1483)
.L_1483:
        /*000c*/ 	.word	0x00000000
        /*0010*/ 	.short	0x0008
        /*0012*/ 	.short	0x0030
        /*0014*/ 	.byte	0x00, 0xf0, 0x11, 0x00


	//----- nvinfo : EIATTR_KPARAM_INFO
	.align		4
.L_1484:
        /*0018*/ 	.byte	0x04, 0x17
        /*001a*/ 	.short	(.L_1486 - .L_1485)
.L_1485:
        /*001c*/ 	.word	0x00000000
        /*0020*/ 	.short	0x0007
        /*0022*/ 	.short	0x002c
        /*0024*/ 	.byte	0x00, 0xf0, 0x11, 0x00


	//----- nvinfo : EIATTR_KPARAM_INFO
	.align		4
.L_1486:
        /*0028*/ 	.byte	0x04, 0x17
        /*002a*/ 	.short	(.L_1488 - .L_1487)
.L_1487:
        /*002c*/ 	.word	0x00000000
        /*0030*/ 	.short	0x0006
        /*0032*/ 	.short	0x0028
        /*0034*/ 	.byte	0x00, 0xf0, 0x11, 0x00


	//----- nvinfo : EIATTR_KPARAM_INFO
	.align		4
.L_1488:
        /*0038*/ 	.byte	0x04, 0x17
        /*003a*/ 	.short	(.L_1490 - .L_1489)
.L_1489:
        /*003c*/ 	.word	0x00000000
        /*0040*/ 	.short	0x0005
        /*0042*/ 	.short	0x0024
        /*0044*/ 	.byte	0x00, 0xf0, 0x11, 0x00


	//----- nvinfo : EIATTR_KPARAM_INFO
	.align		4
.L_1490:
        /*0048*/ 	.byte	0x04, 0x17
        /*004a*/ 	.short	(.L_1492 - .L_1491)
.L_1491:
        /*004c*/ 	.word	0x00000000
        /*0050*/ 	.short	0x0004
        /*0052*/ 	.short	0x0020
        /*0054*/ 	.byte	0x00, 0xf0, 0x11, 0x00


	//----- nvinfo : EIATTR_KPARAM_INFO
	.align		4
.L_1492:
        /*0058*/ 	.byte	0x04, 0x17
        /*005a*/ 	.short	(.L_1494 - .L_1493)
.L_1493:
        /*005c*/ 	.word	0x00000000
        /*0060*/ 	.short	0x0003
        /*0062*/ 	.short	0x0018
        /*0064*/ 	.byte	0x00, 0xf5, 0x21, 0x00


	//----- nvinfo : EIATTR_KPARAM_INFO
	.align		4
.L_1494:
        /*0068*/ 	.byte	0x04, 0x17
        /*006a*/ 	.short	(.L_1496 - .L_1495)
.L_1495:
        /*006c*/ 	.word	0x00000000
        /*0070*/ 	.short	0x0002
        /*0072*/ 	.short	0x0010
        /*0074*/ 	.byte	0x00, 0xf5, 0x21, 0x00


	//----- nvinfo : EIATTR_KPARAM_INFO
	.align		4
.L_1496:
        /*0078*/ 	.byte	0x04, 0x17
        /*007a*/ 	.short	(.L_1498 - .L_1497)
.L_1497:
        /*007c*/ 	.word	0x00000000
        /*0080*/ 	.short	0x0001
        /*0082*/ 	.short	0x0008
        /*0084*/ 	.byte	0x00, 0xf5, 0x21, 0x00


	//----- nvinfo : EIATTR_KPARAM_INFO
	.align		4
.L_1498:
        /*0088*/ 	.byte	0x04, 0x17
        /*008a*/ 	.short	(.L_1500 - .L_1499)
.L_1499:
        /*008c*/ 	.word	0x00000000
        /*0090*/ 	.short	0x0000
        /*0092*/ 	.short	0x0000
        /*0094*/ 	.byte	0x00, 0xf5, 0x21, 0x00


	//----- nvinfo : EIATTR_SPARSE_MMA_MASK
	.align		4
.L_1500:
        /*0098*/ 	.byte	0x03, 0x50
        /*009a*/ 	.short	0x0000


	//----- nvinfo : EIATTR_MAXREG_COUNT
	.align		4
        /*009c*/ 	.byte	0x03, 0x1b
        /*009e*/ 	.short	0x00ff


	//----- nvinfo : EIATTR_NUM_BARRIERS
	.align		4
        /*00a0*/ 	.byte	0x02, 0x4c
        /*00a2*/ 	.byte	0x01
	.zero		1


	//----- nvinfo : EIATTR_MERCURY_ISA_VERSION
	.align		4
        /*00a4*/ 	.byte	0x03, 0x5f
        /*00a6*/ 	.short	0x0101


	//----- nvinfo : EIATTR_COOP_GROUP_MASK_REGIDS
	.align		4
        /*00a8*/ 	.byte	0x04, 0x29
        /*00aa*/ 	.short	(.L_1502 - .L_1501)


	//   ....[0]....
.L_1501:
        /*00ac*/ 	.word	0xffffffff


	//   ....[1]....
        /*00b0*/ 	.word	0xffffffff


	//   ....[2]....
        /*00b4*/ 	.word	0xffffffff


	//   ....[3]....
        /*00b8*/ 	.word	0xffffffff


	//   ....[4]....
        /*00bc*/ 	.word	0xffffffff


	//   ....[5]....
        /*00c0*/ 	.word	0xffffffff


	//   ....[6]....
        /*00c4*/ 	.word	0xffffffff


	//   ....[7]....
        /*00c8*/ 	.word	0xffffffff


	//   ....[8]....
        /*00cc*/ 	.word	0xffffffff


	//   ....[9]....
        /*00d0*/ 	.word	0xffffffff


	//   ....[10]....
        /*00d4*/ 	.word	0xffffffff


	//   ....[11]....
        /*00d8*/ 	.word	0xffffffff


	//   ....[12]....
        /*00dc*/ 	.word	0xffffffff


	//   ....[13]....
        /*00e0*/ 	.word	0xffffffff


	//   ....[14]....
        /*00e4*/ 	.word	0xffffffff


	//   ....[15]....
        /*00e8*/ 	.word	0xffffffff


	//   ....[16]....
        /*00ec*/ 	.word	0xffffffff


	//   ....[17]....
        /*00f0*/ 	.word	0xffffffff


	//   ....[18]....
        /*00f4*/ 	.word	0xffffffff


	//   ....[19]....
        /*00f8*/ 	.word	0xffffffff


	//   ....[20]....
        /*00fc*/ 	.word	0xffffffff


	//   ....[21]....
        /*0100*/ 	.word	0xffffffff


	//   ....[22]....
        /*0104*/ 	.word	0xffffffff


	//   ....[23]....
        /*0108*/ 	.word	0xffffffff


	//   ....[24]....
        /*010c*/ 	.word	0xffffffff


	//   ....[25]....
        /*0110*/ 	.word	0xffffffff


	//   ....[26]....
        /*0114*/ 	.word	0xffffffff


	//   ....[27]....
        /*0118*/ 	.word	0xffffffff


	//   ....[28]....
        /*011c*/ 	.word	0xffffffff


	//   ....[29]....
        /*0120*/ 	.word	0xffffffff


	//----- nvinfo : EIATTR_COOP_GROUP_INSTR_OFFSETS
	.align		4
.L_1502:
        /*0124*/ 	.byte	0x04, 0x28
        /*0126*/ 	.short	(.L_1504 - .L_1503)


	//   ....[0]....
.L_1503:
        /*0128*/ 	.word	0x00001610


	//   ....[1]....
        /*012c*/ 	.word	0x00001630


	//   ....[2]....
        /*0130*/ 	.word	0x00001650


	//   ....[3]....
        /*0134*/ 	.word	0x00001670


	//   ....[4]....
        /*0138*/ 	.word	0x00001690


	//   ....[5]....
        /*013c*/ 	.word	0x000016c0


	//   ....[6]....
        /*0140*/ 	.word	0x00001770


	//   ....[7]....
        /*0144*/ 	.word	0x000017c0


	//   ....[8]....
        /*0148*/ 	.word	0x00001810


	//   ....[9]....
        /*014c*/ 	.word	0x00001850


	//   ....[10]....
        /*0150*/ 	.word	0x000018a0


	//   ....[11]....
        /*0154*/ 	.word	0x000018c0


	//   ....[12]....
        /*0158*/ 	.word	0x000018e0


	//   ....[13]....
        /*015c*/ 	.word	0x00001900


	//   ....[14]....
        /*0160*/ 	.word	0x00001920


	//   ....[15]....
        /*0164*/ 	.word	0x00001e50


	//   ....[16]....
        /*0168*/ 	.word	0x00001e70


	//   ....[17]....
        /*016c*/ 	.word	0x00001e90


	//   ....[18]....
        /*0170*/ 	.word	0x00001eb0


	//   ....[19]....
        /*0174*/ 	.word	0x00001ed0


	//   ....[20]....
        /*0178*/ 	.word	0x00001f00


	//   ....[21]....
        /*017c*/ 	.word	0x00001fb0


	//   ....[22]....
        /*0180*/ 	.word	0x00002020


	//   ....[23]....
        /*0184*/ 	.word	0x00002050


	//   ....[24]....
        /*0188*/ 	.word	0x00002090


	//   ....[25]....
        /*018c*/ 	.word	0x000020e0


	//   ....[26]....
        /*0190*/ 	.word	0x00002100


	//   ....[27]....
        /*0194*/ 	.word	0x00002120


	//   ....[28]....
        /*0198*/ 	.word	0x00002140


	//   ....[29]....
        /*019c*/ 	.word	0x00002160


	//----- nvinfo : EIATTR_VRC_CTA_INIT_COUNT
	.align		4
.L_1504:
        /*01a0*/ 	.byte	0x02, 0x4a
	.zero		1
	.zero		1


	//----- nvinfo : EIATTR_EXIT_INSTR_OFFSETS
	.align		4
        /*01a4*/ 	.byte	0x04, 0x1c
        /*01a6*/ 	.short	(.L_1506 - .L_1505)


	//   ....[0]....
.L_1505:
        /*01a8*/ 	.word	0x00000110


	//   ....[1]....
        /*01ac*/ 	.word	0x00003950


	//----- nvinfo : EIATTR_CRS_STACK_SIZE
	.align		4
.L_1506:
        /*01b0*/ 	.byte	0x04, 0x1e
        /*01b2*/ 	.short	(.L_1508 - .L_1507)
.L_1507:
        /*01b4*/ 	.word	0x00000000


	//----- nvinfo : EIATTR_CBANK_PARAM_SIZE
	.align		4
.L_1508:
        /*01b8*/ 	.byte	0x03, 0x19
        /*01ba*/ 	.short	0x0034


	//----- nvinfo : EIATTR_PARAM_CBANK
	.align		4
        /*01bc*/ 	.byte	0x04, 0x0a
        /*01be*/ 	.short	(.L_1510 - .L_1509)
	.align		4
.L_1509:
        /*01c0*/ 	.word	index@(.nv.constant0._ZN17fastertransformer14softmax_kernelI6__halfS1_Li2EEEvPT_PKT0_PKS2_S8_iiiif)
        /*01c4*/ 	.short	0x0380
        /*01c6*/ 	.short	0x0034


	//----- nvinfo : EIATTR_SW_WAR
	.align		4
.L_1510:
        /*01c8*/ 	.byte	0x04, 0x36
        /*01ca*/ 	.short	(.L_1512 - .L_1511)
.L_1511:
        /*01cc*/ 	.word	0x00000008
.L_1512:


//--------------------- .nv.info._ZN17fastertransformer14softmax_kernelI6__halfS1_Li4EEEvPT_PKT0_PKS2_S8_iiiif --------------------------
	.section	.nv.info._ZN17fastertransformer14softmax_kernelI6__halfS1_Li4EEEvPT_PKT0_PKS2_S8_iiiif,"",@"SHT_CUDA_INFO"
	.sectionflags	@""
	.align	4


	//----- nvinfo : EIATTR_CUDA_API_VERSION
	.align		4
        /*0000*/ 	.byte	0x04, 0x37
        /*0002*/ 	.short	(.L_1514 - .L_1513)
.L_1513:
        /*0004*/ 	.word	0x00000082


	//----- nvinfo : EIATTR_KPARAM_INFO
	.align		4
.L_1514:
        /*0008*/ 	.byte	0x04, 0x17
        /*000a*/ 	.short	(.L_1516 - .L_1515)
.L_1515:
        /*000c*/ 	.word	0x00000000
        /*0010*/ 	.short	0x0008
        /*0012*/ 	.short	0x0030
        /*0014*/ 	.byte	0x00, 0xf0, 0x11, 0x00


	//----- nvinfo : EIATTR_KPARAM_INFO
	.align		4
.L_1516:
        /*0018*/ 	.byte	0x04, 0x17
        /*001a*/ 	.short	(.L_1518 - .L_1517)
.L_1517:
        /*001c*/ 	.word	0x00000000
        /*0020*/ 	.short	0x0007
        /*0022*/ 	.short	0x002c
        /*0024*/ 	.byte	0x00, 0xf0, 0x11, 0x00


	//----- nvinfo : EIATTR_KPARAM_INFO
	.align		4
.L_1518:
        /*0028*/ 	.byte	0x04, 0x17
        /*002a*/ 	.short	(.L_1520 - .L_1519)
.L_1519:
        /*002c*/ 	.word	0x00000000
        /*0030*/ 	.short	0x0006
        /*0032*/ 	.short	0x0028
        /*0034*/ 	.byte	0x00, 0xf0, 0x11, 0x00


	//----- nvinfo : EIATTR_KPARAM_INFO
	.align		4
.L_1520:
        /*0038*/ 	.byte	0x04, 0x17
        /*003a*/ 	.short	(.L_1522 - .L_1521)
.L_1521:
        /*003c*/ 	.word	0x00000000
        /*0040*/ 	.short	0x0005
        /*0042*/ 	.short	0x0024
        /*0044*/ 	.byte	0x00, 0xf0, 0x11, 0x00


	//----- nvinfo : EIATTR_KPARAM_INFO
	.align		4
.L_1522:
        /*0048*/ 	.byte	0x04, 0x17
        /*004a*/ 	.short	(.L_1524 - .L_1523)
.L_1523:
        /*004c*/ 	.word	0x00000000
        /*0050*/ 	.short	0x0004
        /*0052*/ 	.short	0x0020
        /*0054*/ 	.byte	0x00, 0xf0, 0x11, 0x00


	//----- nvinfo : EIATTR_KPARAM_INFO
	.align		4
.L_1524:
        /*0058*/ 	.byte	0x04, 0x17
        /*005a*/ 	.short	(.L_1526 - .L_1525)
.L_1525:
        /*005c*/ 	.word	0x00000000
        /*0060*/ 	.short	0x0003
        /*0062*/ 	.short	0x0018
        /*0064*/ 	.byte	0x00, 0xf5, 0x21, 0x00


	//----- nvinfo : EIATTR_KPARAM_INFO
	.align		4
.L_1526:
        /*0068*/ 	.byte	0x04, 0x17
        /*006a*/ 	.short	(.L_1528 - .L_1527)
.L_1527:
        /*006c*/ 	.word	0x00000000
        /*0070*/ 	.short	0x0002
        /*0072*/ 	.short	0x0010
        /*0074*/ 	.byte	0x00, 0xf5, 0x21, 0x00


	//----- nvinfo : EIATTR_KPARAM_INFO
	.align		4
.L_1528:
        /*0078*/ 	.byte	0x04, 0x17
        /*007a*/ 	.short	(.L_1530 - .L_1529)
.L_1529:
        /*007c*/ 	.word	0x00000000
        /*0080*/ 	.short	0x0001
        /*0082*/ 	.short	0x0008
        /*0084*/ 	.byte	0x00, 0xf5, 0x21, 0x00


	//----- nvinfo : EIATTR_KPARAM_INFO
	.align		4
.L_1530:
        /*0088*/ 	.byte	0x04, 0x17
        /*008a*/ 	.short	(.L_1532 - .L_1531)
.L_1531:
        /*008c*/ 	.word	0x00000000
        /*0090*/ 	.short	0x0000
        /*0092*/ 	.short	0x0000
        /*0094*/ 	.byte	0x00, 0xf5, 0x21, 0x00


	//----- nvinfo : EIATTR_SPARSE_MMA_MASK
	.align		4
.L_1532:
        /*0098*/ 	.byte	0x03, 0x50
        /*009a*/ 	.short	0x0000


	//----- nvinfo : EIATTR_MAXREG_COUNT
	.align		4
        /*009c*/ 	.byte	0x03, 0x1b
        /*009e*/ 	.short	0x00ff


	//----- nvinfo : EIATTR_NUM_BARRIERS
	.align		4
        /*00a0*/ 	.byte	0x02, 0x4c
        /*00a2*/ 	.byte	0x01
	.zero		1


	//----- nvinfo : EIATTR_MERCURY_ISA_VERSION
	.align		4
        /*00a4*/ 	.byte	0x03, 0x5f
        /*00a6*/ 	.short	0x0101


	//----- nvinfo : EIATTR_COOP_GROUP_MASK_REGIDS
	.align		4
        /*00a8*/ 	.byte	0x04, 0x29
        /*00aa*/ 	.short	(.L_1534 - .L_1533)


	//   ....[0]....
.L_1533:
        /*00ac*/ 	.word	0xffffffff


	//   ....[1]....
        /*00b0*/ 	.word	0xffffffff


	//   ....[2]....
        /*00b4*/ 	.word	0xffffffff


	//   ....[3]....
        /*00b8*/ 	.word	0xffffffff


	//   ....[4]....
        /*00bc*/ 	.word	0xffffffff


	//   ....[5]....
        /*00c0*/ 	.word	0xffffffff


	//   ....[6]....
        /*00c4*/ 	.word	0xffffffff


	//   ....[7]....
        /*00c8*/ 	.word	0xffffffff


	//   ....[8]....
        /*00cc*/ 	.word	0xffffffff


	//   ....[9]....
        /*00d0*/ 	.word	0xffffffff


	//   ....[10]....
        /*00d4*/ 	.word	0xffffffff


	//   ....[11]....
        /*00d8*/ 	.word	0xffffffff


	//   ....[12]....
        /*00dc*/ 	.word	0xffffffff


	//   ....[13]....
        /*00e0*/ 	.word	0xffffffff


	//   ....[14]....
        /*00e4*/ 	.word	0xffffffff


	//   ....[15]....
        /*00e8*/ 	.word	0xffffffff


	//   ....[16]....
        /*00ec*/ 	.word	0xffffffff


	//   ....[17]....
        /*00f0*/ 	.word	0xffffffff


	//   ....[18]....
        /*00f4*/ 	.word	0xffffffff


	//   ....[19]....
        /*00f8*/ 	.word	0xffffffff


	//   ....[20]....
        /*00fc*/ 	.word	0xffffffff


	//   ....[21]....
        /*0100*/ 	.word	0xffffffff


	//   ....[22]....
        /*0104*/ 	.word	0xffffffff


	//   ....[23]....
        /*0108*/ 	.word	0xffffffff


	//   ....[24]....
        /*010c*/ 	.word	0xffffffff


	//   ....[25]....
        /*0110*/ 	.word	0xffffffff


	//   ....[26]....
        /*0114*/ 	.word	0xffffffff


	//   ....[27]....
        /*0118*/ 	.word	0xffffffff


	//   ....[28]....
        /*011c*/ 	.word	0xffffffff


	//   ....[29]....
        /*0120*/ 	.word	0xffffffff


	//----- nvinfo : EIATTR_COOP_GROUP_INSTR_OFFSETS
	.align		4
.L_1534:
        /*0124*/ 	.byte	0x04, 0x28
        /*0126*/ 	.short	(.L_1536 - .L_1535)


	//   ....[0]....
.L_1535:
        /*0128*/ 	.word	0x000015d0


	//   ....[1]....
        /*012c*/ 	.word	0x000015f0


	//   ....[2]....
        /*0130*/ 	.word	0x00001610


	//   ....[3]....
        /*0134*/ 	.word	0x00001630


	//   ....[4]....
        /*0138*/ 	.word	0x00001650


	//   ....[5]....
        /*013c*/ 	.word	0x00001680


	//   ....[6]....
        /*0140*/ 	.word	0x00001740


	//   ....[7]....
        /*0144*/ 	.word	0x00001790


	//   ....[8]....
        /*0148*/ 	.word	0x000017c0


	//   ....[9]....
        /*014c*/ 	.word	0x000017e0


	//   ....[10]....
        /*0150*/ 	.word	0x00001830


	//   ....[11]....
        /*0154*/ 	.word	0x00001850


	//   ....[12]....
        /*0158*/ 	.word	0x00001870


	//   ....[13]....
        /*015c*/ 	.word	0x00001890


	//   ....[14]....
        /*0160*/ 	.word	0x000018b0


	//   ....[15]....
        /*0164*/ 	.word	0x00001dc0


	//   ....[16]....
        /*0168*/ 	.word	0x00001de0


	//   ....[17]....
        /*016c*/ 	.word	0x00001e00


	//   ....[18]....
        /*0170*/ 	.word	0x00001e20


	//   ....[19]....
        /*0174*/ 	.word	0x00001e40


	//   ....[20]....
        /*0178*/ 	.word	0x00001e70


	//   ....[21]....
        /*017c*/ 	.word	0x00001f30


	//   ....[22]....
        /*0180*/ 	.word	0x00001f90


	//   ....[23]....
        /*0184*/ 	.word	0x00001fb0


	//   ....[24]....
        /*0188*/ 	.word	0x00001fd0


	//   ....[25]....
        /*018c*/ 	.word	0x00002020


	//   ....[26]....
        /*0190*/ 	.word	0x00002040


	//   ....[27]....
        /*0194*/ 	.word	0x00002060


	//   ....[28]....
        /*0198*/ 	.word	0x00002080


	//   ....[29]....
        /*019c*/ 	.word	0x000020a0


	//----- nvinfo : EIATTR_VRC_CTA_INIT_COUNT
	.align		4
.L_1536:
        /*01a0*/ 	.byte	0x02, 0x4a
	.zero		1
	.zero		1


	//----- nvinfo : EIATTR_EXIT_INSTR_OFFSETS
	.align		4
        /*01a4*/ 	.byte	0x04, 0x1c
        /*01a6*/ 	.short	(.L_1538 - .L_1537)


	//   ....[0]....
.L_1537:
        /*01a8*/ 	.word	0x00000110


	//   ....[1]....
        /*01ac*/ 	.word	0x00003810


	//----- nvinfo : EIATTR_CRS_STACK_SIZE
	.align		4
.L_1538:
        /*01b0*/ 	.byte	0x04, 0x1e
        /*01b2*/ 	.short	(.L_1540 - .L_1539)
.L_1539:
        /*01b4*/ 	.word	0x00000000


	//----- nvinfo : EIATTR_CBANK_PARAM_SIZE
	.align		4
.L_1540:
        /*01b8*/ 	.byte	0x03, 0x19
        /*01ba*/ 	.short	0x0034


	//----- nvinfo : EIATTR_PARAM_CBANK
	.align		4
        /*01bc*/ 	.byte	0x04, 0x0a
        /*01be*/ 	.short	(.L_1542 - .L_1541)
	.align		4
.L_1541:
        /*01c0*/ 	.word	index@(.nv.constant0._ZN17fastertransformer14softmax_kernelI6__halfS1_Li4EEEvPT_PKT0_PKS2_S8_iiiif)
        /*01c4*/ 	.short	0x0380
        /*01c6*/ 	.short	0x0034


	//----- nvinfo : EIATTR_SW_WAR
	.align		4
.L_1542:
        /*01c8*/ 	.byte	0x04, 0x36
        /*01ca*/ 	.short	(.L_1544 - .L_1543)
.L_1543:
        /*01cc*/ 	.word	0x00000008
.L_1544:


//--------------------- .nv.info._ZN17fastertransformer14softmax_kernelI6__halffLi1EEEvPT_PKT0_PKS2_S8_iiiif --------------------------
	.section	.nv.info._ZN17fastertransformer14softmax_kernelI6__halffLi1EEEvPT_PKT0_PKS2_S8_iiiif,"",@"SHT_CUDA_INFO"
	.sectionflags	@""
	.align	4


	//----- nvinfo : EIATTR_CUDA_API_VERSION
	.align		4
        /*0000*/ 	.byte	0x04, 0x37
        /*0002*/ 	.short	(.L_1546 - .L_1545)
.L_1545:
        /*0004*/ 	.word	0x00000082


	//----- nvinfo : EIATTR_KPARAM_INFO
	.align		4
.L_1546:
        /*0008*/ 	.byte	0x04, 0x17
        /*000a*/ 	.short	(.L_1548 - .L_1547)
.L_1547:
        /*000c*/ 	.word	0x00000000
        /*0010*/ 	.short	0x0008
        /*0012*/ 	.short	0x0030
        /*0014*/ 	.byte	0x00, 0xf0, 0x11, 0x00


	//----- nvinfo : EIATTR_KPARAM_INFO
	.align		4
.L_1548:
        /*0018*/ 	.byte	0x04, 0x17
        /*001a*/ 	.short	(.L_1550 - .L_1549)
.L_1549:
        /*001c*/ 	.word	0x00000000
        /*0020*/ 	.short	0x0007
        /*0022*/ 	.short	0x002c
        /*0024*/ 	.byte	0x00, 0xf0, 0x11, 0x00


	//----- nvinfo : EIATTR_KPARAM_INFO
	.align		4
.L_1550:
        /*0028*/ 	.byte	0x04, 0x17
        /*002a*/ 	.short	(.L_1552 - .L_1551)
.L_1551:
        /*002c*/ 	.word	0x00000000
        /*0030*/ 	.short	0x0006
        /*0032*/ 	.short	0x0028
        /*0034*/ 	.byte	0x00, 0xf0, 0x11, 0x00


	//----- nvinfo : EIATTR_KPARAM_INFO
	.align		4
.L_1552:
        /*0038*/ 	.byte	0x04, 0x17
        /*003a*/ 	.short	(.L_1554 - .L_1553)
.L_1553:
        /*003c*/ 	.word	0x00000000
        /*0040*/ 	.short	0x0005
        /*0042*/ 	.short	0x0024
        /*0044*/ 	.byte	0x00, 0xf0, 0x11, 0x00


	//----- nvinfo : EIATTR_KPARAM_INFO
	.align		4
.L_1554:
        /*0048*/ 	.byte	0x04, 0x17
        /*004a*/ 	.short	(.L_1556 - .L_1555)
.L_1555:
        /*004c*/ 	.word	0x00000000
        /*0050*/ 	.short	0x0004
        /*0052*/ 	.short	0x0020
        /*0054*/ 	.byte	0x00, 0xf0, 0x11, 0x00


	//----- nvinfo : EIATTR_KPARAM_INFO
	.align		4
.L_1556:
        /*0058*/ 	.byte	0x04, 0x17
        /*005a*/ 	.short	(.L_1558 - .L_1557)
.L_1557:
        /*005c*/ 	.word	0x00000000
        /*0060*/ 	.short	0x0003
        /*0062*/ 	.short	0x0018
        /*0064*/ 	.byte	0x00, 0xf5, 0x21, 0x00


	//----- nvinfo : EIATTR_KPARAM_INFO
	.align		4
.L_1558:
        /*0068*/ 	.byte	0x04, 0x17
        /*006a*/ 	.short	(.L_1560 - .L_1559)
.L_1559:
        /*006c*/ 	.word	0x00000000
        /*0070*/ 	.short	0x0002
        /*0072*/ 	.short	0x0010
        /*0074*/ 	.byte	0x00, 0xf5, 0x21, 0x00


	//----- nvinfo : EIATTR_KPARAM_INFO
	.align		4
.L_1560:
        /*0078*/ 	.byte	0x04, 0x17
        /*007a*/ 	.short	(.L_1562 - .L_1561)
.L_1561:
        /*007c*/ 	.word	0x00000000
        /*0080*/ 	.short	0x0001
        /*0082*/ 	.short	0x0008
        /*0084*/ 	.byte	0x00, 0xf5, 0x21, 0x00


	//----- nvinfo : EIATTR_KPARAM_INFO
	.align		4
.L_1562:
        /*0088*/ 	.byte	0x04, 0x17
        /*008a*/ 	.short	(.L_1564 - .L_1563)
.L_1563:
        /*008c*/ 	.word	0x00000000
        /*0090*/ 	.short	0x0000
        /*0092*/ 	.short	0x0000
        /*0094*/ 	.byte	0x00, 0xf5, 0x21, 0x00


	//----- nvinfo : EIATTR_SPARSE_MMA_MASK
	.align		4
.L_1564:
        /*0098*/ 	.byte	0x03, 0x50
        /*009a*/ 	.short	0x0000


	//----- nvinfo : EIATTR_MAXREG_COUNT
	.align		4
        /*009c*/ 	.byte	0x03, 0x1b
        /*009e*/ 	.short	0x00ff


	//----- nvinfo : EIATTR_NUM_BARRIERS
	.align		4
        /*00a0*/ 	.byte	0x02, 0x4c
        /*00a2*/ 	.byte	0x01
	.zero		1


	//----- nvinfo : EIATTR_MERCURY_ISA_VERSION
	.align		4
        /*00a4*/ 	.byte	0x03, 0x5f
        /*00a6*/ 	.short	0x0101


	//----- nvinfo : EIATTR_COOP_GROUP_MASK_REGIDS
	.align		4
        /*00a8*/ 	.byte	0x04, 0x29
        /*00aa*/ 	.short	(.L_1566 - .L_1565)


	//   ....[0]....
.L_1565:
        /*00ac*/ 	.word	0xffffffff


	//   ....[1]....
        /*00b0*/ 	.word	0xffffffff


	//   ....[2]....
        /*00b4*/ 	.word	0xffffffff


	//   ....[3]....
        /*00b8*/ 	.word	0xffffffff


	//   ....[4]....
        /*00bc*/ 	.word	0xffffffff


	//   ....[5]....
        /*00c0*/ 	.word	0xffffffff


	//   ....[6]....
        /*00c4*/ 	.word	0xffffffff


	//   ....[7]....
        /*00c8*/ 	.word	0xffffffff


	//   ....[8]....
        /*00cc*/ 	.word	0xffffffff


	//   ....[9]....
        /*00d0*/ 	.word	0xffffffff


	//   ....[10]....
        /*00d4*/ 	.word	0xffffffff


	//   ....[11]....
        /*00d8*/ 	.word	0xffffffff


	//   ....[12]....
        /*00dc*/ 	.word	0xffffffff


	//   ....[13]....
        /*00e0*/ 	.word	0xffffffff


	//   ....[14]....
        /*00e4*/ 	.word	0xffffffff


	//   ....[15]....
        /*00e8*/ 	.word	0xffffffff


	//   ....[16]....
        /*00ec*/ 	.word	0xffffffff


	//   ....[17]....
        /*00f0*/ 	.word	0xffffffff


	//   ....[18]....
        /*00f4*/ 	.word	0xffffffff


	//   ....[19]....
        /*00f8*/ 	.word	0xffffffff


	//   ....[20]....
        /*00fc*/ 	.word	0xffffffff


	//   ....[21]....
        /*0100*/ 	.word	0xffffffff


	//   ....[22]....
        /*0104*/ 	.word	0xffffffff


	//   ....[23]....
        /*0108*/ 	.word	0xffffffff


	//   ....[24]....
        /*010c*/ 	.word	0xffffffff


	//   ....[25]....
        /*0110*/ 	.word	0xffffffff


	//   ....[26]....
        /*0114*/ 	.word	0xffffffff


	//   ....[27]....
        /*0118*/ 	.word	0xffffffff


	//   ....[28]....
        /*011c*/ 	.word	0xffffffff


	//   ....[29]....
        /*0120*/ 	.word	0xffffffff


	//----- nvinfo : EIATTR_COOP_GROUP_INSTR_OFFSETS
	.align		4
.L_1566:
        /*0124*/ 	.byte	0x04, 0x28
        /*0126*/ 	.short	(.L_1568 - .L_1567)


	//   ....[0]....
.L_1567:
        /*0128*/ 	.word	0x00001650


	//   ....[1]....
        /*012c*/ 	.word	0x00001670


	//   ....[2]....
        /*0130*/ 	.word	0x00001690


	//   ....[3]....
        /*0134*/ 	.word	0x000016b0


	//   ....[4]....
        /*0138*/ 	.word	0x000016d0


	//   ....[5]....
        /*013c*/ 	.word	0x00001700


	//   ....[6]....
        /*0140*/ 	.word	0x00001780


	//   ....[7]....
        /*0144*/ 	.word	0x000017d0


	//   ....[8]....
        /*0148*/ 	.word	0x00001810


	//   ....[9]....
        /*014c*/ 	.word	0x00001830


	//   ....[10]....
        /*0150*/ 	.word	0x00001880


	//   ....[11]....
        /*0154*/ 	.word	0x000018a0


	//   ....[12]....
        /*0158*/ 	.word	0x000018c0


	//   ....[13]....
        /*015c*/ 	.word	0x000018e0


	//   ....[14]....
        /*0160*/ 	.word	0x00001900


	//   ....[15]....
        /*0164*/ 	.word	0x00002560


	//   ....[16]....
        /*0168*/ 	.word	0x00002580


	//   ....[17]....
        /*016c*/ 	.word	0x000025a0


	//   ....[18]....
        /*0170*/ 	.word	0x000025c0


	//   ....[19]....
        /*0174*/ 	.word	0x000025e0


	//   ....[20]....
        /*0178*/ 	.word	0x00002610


	//   ....[21]....
        /*017c*/ 	.word	0x000026a0


	//   ....[22]....
        /*0180*/ 	.word	0x000026f0


	//   ....[23]....
        /*0184*/ 	.word	0x00002710


	//   ....[24]....
        /*0188*/ 	.word	0x00002740


	//   ....[25]....
        /*018c*/ 	.word	0x00002790


	//   ....[26]....
        /*0190*/ 	.word	0x000027b0


	//   ....[27]....
        /*0194*/ 	.word	0x000027d0


	//   ....[28]....
        /*0198*/ 	.word	0x000027f0


	//   ....[29]....
        /*019c*/ 	.word	0x00002810


	//----- nvinfo : EIATTR_VRC_CTA_INIT_COUNT
	.align		4
.L_1568:
        /*01a0*/ 	.byte	0x02, 0x4a
	.zero		1
	.zero		1


	//----- nvinfo : EIATTR_EXIT_INSTR_OFFSETS
	.align		4
        /*01a4*/ 	.byte	0x04, 0x1c
        /*01a6*/ 	.short	(.L_1570 - .L_1569)


	//   ....[0]....
.L_1569:
        /*01a8*/ 	.word	0x00000100


	//   ....[1]....
        /*01ac*/ 	.word	0x00003a50


	//----- nvinfo : EIATTR_CRS_STACK_SIZE
	.align		4
.L_1570:
        /*01b0*/ 	.byte	0x04, 0x1e
        /*01b2*/ 	.short	(.L_1572 - .L_1571)
.L_1571:
        /*01b4*/ 	.word	0x00000000


	//----- nvinfo : EIATTR_CBANK_PARAM_SIZE
	.align		4
.L_1572:
        /*01b8*/ 	.byte	0x03, 0x19
        /*01ba*/ 	.short	0x0034


	//----- nvinfo : EIATTR_PARAM_CBANK
	.align		4
        /*01bc*/ 	.byte	0x04, 0x0a
        /*01be*/ 	.short	(.L_1574 - .L_1573)
	.align		4
.L_1573:
        /*01c0*/ 	.word	index@(.nv.constant0._ZN17fastertransformer14softmax_kernelI6__halffLi1EEEvPT_PKT0_PKS2_S8_iiiif)
        /*01c4*/ 	.short	0x0380
        /*01c6*/ 	.short	0x0034


	//----- nvinfo : EIATTR_SW_WAR
	.align		4
.L_1574:
        /*01c8*/ 	.byte	0x04, 0x36
        /*01ca*/ 	.short	(.L_1576 - .L_1575)
.L_1575:
        /*01cc*/ 	.word	0x00000008
.L_1576:


//--------------------- .nv.info._ZN17fastertransformer14softmax_kernelI6__halffLi2EEEvPT_PKT0_PKS2_S8_iiiif --------------------------
	.section	.nv.info._ZN17fastertransformer14softmax_kernelI6__halffLi2EEEvPT_PKT0_PKS2_S8_iiiif,"",@"SHT_CUDA_INFO"
	.sectionflags	@""
	.align	4


	//----- nvinfo : EIATTR_CUDA_API_VERSION
	.align		4
        /*0000*/ 	.byte	0x04, 0x37
        /*0002*/ 	.short	(.L_1578 - .L_1577)
.L_1577:
        /*0004*/ 	.word	0x00000082


	//----- nvinfo : EIATTR_KPARAM_INFO
	.align		4
.L_1578:
        /*0008*/ 	.byte	0x04, 0x17
        /*000a*/ 	.short	(.L_1580 - .L_1579)
.L_1579:
        /*000c*/ 	.word	0x00000000
        /*0010*/ 	.short	0x0008
        /*0012*/ 	.short	0x0030
        /*0014*/ 	.byte	0x00, 0xf0, 0x11, 0x00


	//----- nvinfo : EIATTR_KPARAM_INFO
	.align		4
.L_1580:
        /*0018*/ 	.byte	0x04, 0x17
        /*001a*/ 	.short	(.L_1582 - .L_1581)
.L_1581:
        /*001c*/ 	.word	0x00000000
        /*0020*/ 	.short	0x0007
        /*0022*/ 	.short	0x002c
        /*0024*/ 	.byte	0x00, 0xf0, 0x11, 0x00


	//----- nvinfo : EIATTR_KPARAM_INFO
	.align		4
.L_1582:
        /*0028*/ 	.byte	0x04, 0x17
        /*002a*/ 	.short	(.L_1584 - .L_1583)
.L_1583:
        /*002c*/ 	.word	0x00000000
        /*0030*/ 	.short	0x0006
        /*0032*/ 	.short	0x0028
        /*0034*/ 	.byte	0x00, 0xf0, 0x11, 0x00


	//----- nvinfo : EIATTR_KPARAM_INFO
	.align		4
.L_1584:
        /*0038*/ 	.byte	0x04, 0x17
        /*003a*/ 	.short	(.L_1586 - .L_1585)
.L_1585:
        /*003c*/ 	.word	0x00000000
        /*0040*/ 	.short	0x0005
        /*0042*/ 	.short	0x0024
        /*0044*/ 	.byte	0x00, 0xf0, 0x11, 0x00


	//----- nvinfo : EIATTR_KPARAM_INFO
	.align		4
.L_1586:
        /*0048*/ 	.byte	0x04, 0x17
        /*004a*/ 	.short	(.L_1588 - .L_1587)
.L_1587:
        /*004c*/ 	.word	0x00000000
        /*0050*/ 	.short	0x0004
        /*0052*/ 	.short	0x0020
        /*0054*/ 	.byte	0x00, 0xf0, 0x11, 0x00


	//----- nvinfo : EIATTR_KPARAM_INFO
	.align		4
.L_1588:
        /*0058*/ 	.byte	0x04, 0x17
        /*005a*/ 	.short	(.L_1590 - .L_1589)
.L_1589:
        /*005c*/ 	.word	0x00000000
        /*0060*/ 	.short	0x0003
        /*0062*/ 	.short	0x0018
        /*0064*/ 	.byte	0x00, 0xf5, 0x21, 0x00


	//----- nvinfo : EIATTR_KPARAM_INFO
	.align		4
.L_1590:
        /*0068*/ 	.byte	0x04, 0x17
        /*006a*/ 	.short	(.L_1592 - .L_1591)
.L_1591:
        /*006c*/ 	.word	0x00000000
        /*0070*/ 	.short	0x0002
        /*0072*/ 	.short	0x0010
        /*0074*/ 	.byte	0x00, 0xf5, 0x21, 0x00


	//----- nvinfo : EIATTR_KPARAM_INFO
	.align		4
.L_1592:
        /*0078*/ 	.byte	0x04, 0x17
        /*007a*/ 	.short	(.L_1594 - .L_1593)
.L_1593:
        /*007c*/ 	.word	0x00000000
        /*0080*/ 	.short	0x0001
        /*0082*/ 	.short	0x0008
        /*0084*/ 	.byte	0x00, 0xf5, 0x21, 0x00


	//----- nvinfo : EIATTR_KPARAM_INFO
	.align		4
.L_1594:
        /*0088*/ 	.byte	0x04, 0x17
        /*008a*/ 	.short	(.L_1596 - .L_1595)
.L_1595:
        /*008c*/ 	.word	0x00000000
        /*0090*/ 	.short	0x0000
        /*0092*/ 	.short	0x0000
        /*0094*/ 	.byte	0x00, 0xf5, 0x21, 0x00


	//----- nvinfo : EIATTR_SPARSE_MMA_MASK
	.align		4
.L_1596:
        /*0098*/ 	.byte	0x03, 0x50
        /*009a*/ 	.short	0x0000


	//----- nvinfo : EIATTR_MAXREG_COUNT
	.align		4
        /*009c*/ 	.byte	0x03, 0x1b
        /*009e*/ 	.short	0x00ff


	//----- nvinfo : EIATTR_NUM_BARRIERS
	.align		4
        /*00a0*/ 	.byte	0x02, 0x4c
        /*00a2*/ 	.byte	0x01
	.zero		1


	//----- nvinfo : EIATTR_MERCURY_ISA_VERSION
	.align		4
        /*00a4*/ 	.byte	0x03, 0x5f
        /*00a6*/ 	.short	0x0101


	//----- nvinfo : EIATTR_COOP_GROUP_MASK_REGIDS
	.align		4
        /*00a8*/ 	.byte	0x04, 0x29
        /*00aa*/ 	.short	(.L_1598 - .L_1597)


	//   ....[0]....
.L_1597:
        /*00ac*/ 	.word	0xffffffff


	//   ....[1]....
        /*00b0*/ 	.word	0xffffffff


	//   ....[2]....
        /*00b4*/ 	.word	0xffffffff


	//   ....[3]....
        /*00b8*/ 	.word	0xffffffff


	//   ....[4]....
        /*00bc*/ 	.word	0xffffffff


	//   ....[5]....
        /*00c0*/ 	.word	0xffffffff


	//   ....[6]....
        /*00c4*/ 	.word	0xffffffff


	//   ....[7]....
        /*00c8*/ 	.word	0xffffffff


	//   ....[8]....
        /*00cc*/ 	.word	0xffffffff


	//   ....[9]....
        /*00d0*/ 	.word	0xffffffff


	//   ....[10]....
        /*00d4*/ 	.word	0xffffffff


	//   ....[11]....
        /*00d8*/ 	.word	0xffffffff


	//   ....[12]....
        /*00dc*/ 	.word	0xffffffff


	//   ....[13]....
        /*00e0*/ 	.word	0xffffffff


	//   ....[14]....
        /*00e4*/ 	.word	0xffffffff


	//   ....[15]....
        /*00e8*/ 	.word	0xffffffff


	//   ....[16]....
        /*00ec*/ 	.word	0xffffffff


	//   ....[17]....
        /*00f0*/ 	.word	0xffffffff


	//   ....[18]....
        /*00f4*/ 	.word	0xffffffff


	//   ....[19]....
        /*00f8*/ 	.word	0xffffffff


	//   ....[20]....
        /*00fc*/ 	.word	0xffffffff


	//   ....[21]....
        /*0100*/ 	.word	0xffffffff


	//   ....[22]....
        /*0104*/ 	.word	0xffffffff


	//   ....[23]....
        /*0108*/ 	.word	0xffffffff


	//   ....[24]....
        /*010c*/ 	.word	0xffffffff


	//   ....[25]....
        /*0110*/ 	.word	0xffffffff


	//   ....[26]....
        /*0114*/ 	.word	0xffffffff


	//   ....[27]....
        /*0118*/ 	.word	0xffffffff


	//   ....[28]....
        /*011c*/ 	.word	0xffffffff


	//   ....[29]....
        /*0120*/ 	.word	0xffffffff


	//----- nvinfo : EIATTR_COOP_GROUP_INSTR_OFFSETS
	.align		4
.L_1598:
        /*0124*/ 	.byte	0x04, 0x28
        /*0126*/ 	.short	(.L_1600 - .L_1599)


	//   ....[0]....
.L_1599:
        /*0128*/ 	.word	0x000016d0


	//   ....[1]....
        /*012c*/ 	.word	0x000016f0


	//   ....[2]....
        /*0130*/ 	.word	0x00001710


	//   ....[3]....
        /*0134*/ 	.word	0x00001730


	//   ....[4]....
        /*0138*/ 	.word	0x00001750


	//   ....[5]....
        /*013c*/ 	.word	0x00001780


	//   ....[6]....
        /*0140*/ 	.word	0x00001810


	//   ....[7]....
        /*0144*/ 	.word	0x00001860


	//   ....[8]....
        /*0148*/ 	.word	0x000018c0


	//   ....[9]....
        /*014c*/ 	.word	0x000018e0


	//   ....[10]....
        /*0150*/ 	.word	0x00001930


	//   ....[11]....
        /*0154*/ 	.word	0x00001950


	//   ....[12]....
        /*0158*/ 	.word	0x00001970


	//   ....[13]....
        /*015c*/ 	.word	0x00001990


	//   ....[14]....
        /*0160*/ 	.word	0x000019b0


	//   ....[15]....
        /*0164*/ 	.word	0x00001ee0


	//   ....[16]....
        /*0168*/ 	.word	0x00001f00


	//   ....[17]....
        /*016c*/ 	.word	0x00001f20


	//   ....[18]....
        /*0170*/ 	.word	0x00001f40


	//   ....[19]....
        /*0174*/ 	.word	0x00001f60


	//   ....[20]....
        /*0178*/ 	.word	0x00001f90


	//   ....[21]....
        /*017c*/ 	.word	0x00002020


	//   ....[22]....
        /*0180*/ 	.word	0x00002070


	//   ....[23]....
        /*0184*/ 	.word	0x000020c0


	//   ....[24]....
        /*0188*/ 	.word	0x000020f0


	//   ....[25]....
        /*018c*/ 	.word	0x00002140


	//   ....[26]....
        /*0190*/ 	.word	0x00002160


	//   ....[27]....
        /*0194*/ 	.word	0x00002180


	//   ....[28]....
        /*0198*/ 	.word	0x000021a0


	//   ....[29]....
        /*019c*/ 	.word	0x000021c0


	//----- nvinfo : EIATTR_VRC_CTA_INIT_COUNT
	.align		4
.L_1600:
        /*01a0*/ 	.byte	0x02, 0x4a
	.zero		1
	.zero		1


	//----- nvinfo : EIATTR_EXIT_INSTR_OFFSETS
	.align		4
        /*01a4*/ 	.byte	0x04, 0x1c
        /*01a6*/ 	.short	(.L_1602 - .L_1601)


	//   ....[0]....
.L_1601:
        /*01a8*/ 	.word	0x00000110


	//   ....[1]....
        /*01ac*/ 	.word	0x00003910


	//----- nvinfo : EIATTR_CRS_STACK_SIZE
	.align		4
.L_1602:
        /*01b0*/ 	.byte	0x04, 0x1e
        /*01b2*/ 	.short	(.L_1604 - .L_1603)
.L_1603:
        /*01b4*/ 	.word	0x00000000


	//----- nvinfo : EIATTR_CBANK_PARAM_SIZE
	.align		4
.L_1604:
        /*01b8*/ 	.byte	0x03, 0x19
        /*01ba*/ 	.short	0x0034


	//----- nvinfo : EIATTR_PARAM_CBANK
	.align		4
        /*01bc*/ 	.byte	0x04, 0x0a
        /*01be*/ 	.short	(.L_1606 - .L_1605)
	.align		4
.L_1605:
        /*01c0*/ 	.word	index@(.nv.constant0._ZN17fastertransformer14softmax_kernelI6__halffLi2EEEvPT_PKT0_PKS2_S8_iiiif)
        /*01c4*/ 	.short	0x0380
        /*01c6*/ 	.short	0x0034


	//----- nvinfo : EIATTR_SW_WAR
	.align		4
.L_1606:
        /*01c8*/ 	.byte	0x04, 0x36
        /*01ca*/ 	.short	(.L_1608 - .L_1607)
.L_1607:
        /*01cc*/ 	.word	0x00000008
.L_1608:


//--------------------- .nv.info._ZN17fastertransformer14softmax_kernelI6__halffLi4EEEvPT_PKT0_PKS2_S8_iiiif --------------------------
	.section	.nv.info._ZN17fastertransformer14softmax_kernelI6__halffLi4EEEvPT_PKT0_PKS2_S8_iiiif,"",@"SHT_CUDA_INFO"
	.sectionflags	@""
	.align	4


	//----- nvinfo : EIATTR_CUDA_API_VERSION
	.align		4
        /*0000*/ 	.byte	0x04, 0x37
        /*0002*/ 	.short	(.L_1610 - .L_1609)
.L_1609:
        /*0004*/ 	.word	0x00000082


	//----- nvinfo : EIATTR_KPARAM_INFO
	.align		4
.L_1610:
        /*0008*/ 	.byte	0x04, 0x17
        /*000a*/ 	.short	(.L_1612 - .L_1611)
.L_1611:
        /*000c*/ 	.word	0x00000000
        /*0010*/ 	.short	0x0008
        /*0012*/ 	.short	0x0030
        /*0014*/ 	.byte	0x00, 0xf0, 0x11, 0x00


	//----- nvinfo : EIATTR_KPARAM_INFO
	.align		4
.L_1612:
        /*0018*/ 	.byte	0x04, 0x17
        /*001a*/ 	.short	(.L_1614 - .L_1613)
.L_1613:
        /*001c*/ 	.word	0x00000000
        /*0020*/ 	.short	0x0007
        /*0022*/ 	.short	0x002c
        /*0024*/ 	.byte	0x00, 0xf0, 0x11, 0x00


	//----- nvinfo : EIATTR_KPARAM_INFO
	.align		4
.L_1614:
        /*0028*/ 	.byte	0x04, 0x17
        /*002a*/ 	.short	(.L_1616 - .L_1615)
.L_1615:
        /*002c*/ 	.word	0x00000000
        /*0030*/ 	.short	0x0006
        /*0032*/ 	.short	0x0028
        /*0034*/ 	.byte	0x00, 0xf0, 0x11, 0x00


	//----- nvinfo : EIATTR_KPARAM_INFO
	.align		4
.L_1616:
        /*0038*/ 	.byte	0x04, 0x17
        /*003a*/ 	.short	(.L_1618 - .L_1617)
.L_1617:
        /*003c*/ 	.word	0x00000000
        /*0040*/ 	.short	0x0005
        /*0042*/ 	.short	0x0024
        /*0044*/ 	.byte	0x00, 0xf0, 0x11, 0x00


	//----- nvinfo : EIATTR_KPARAM_INFO
	.align		4
.L_1618:
        /*0048*/ 	.byte	0x04, 0x17
        /*004a*/ 	.short	(.L_1620 - .L_1619)
.L_1619:
        /*004c*/ 	.word	0x00000000
        /*0050*/ 	.short	0x0004
        /*0052*/ 	.short	0x0020
        /*0054*/ 	.byte	0x00, 0xf0, 0x11, 0x00


	//----- nvinfo : EIATTR_KPARAM_INFO
	.align		4
.L_1620:
        /*0058*/ 	.byte	0x04, 0x17
        /*005a*/ 	.short	(.L_1622 - .L_1621)
.L_1621:
        /*005c*/ 	.word	0x00000000
        /*0060*/ 	.short	0x0003
        /*0062*/ 	.short	0x0018
        /*0064*/ 	.byte	0x00, 0xf5, 0x21, 0x00


	//----- nvinfo : EIATTR_KPARAM_INFO
	.align		4
.L_1622:
        /*0068*/ 	.byte	0x04, 0x17
        /*006a*/ 	.short	(.L_1624 - .L_1623)
.L_1623:
        /*006c*/ 	.word	0x00000000
        /*0070*/ 	.short	0x0002
        /*0072*/ 	.short	0x0010
        /*0074*/ 	.byte	0x00, 0xf5, 0x21, 0x00


	//----- nvinfo : EIATTR_KPARAM_INFO
	.align		4
.L_1624:
        /*0078*/ 	.byte	0x04, 0x17
        /*007a*/ 	.short	(.L_1626 - .L_1625)
.L_1625:
        /*007c*/ 	.word	0x00000000
        /*0080*/ 	.short	0x0001
        /*0082*/ 	.short	0x0008
        /*0084*/ 	.byte	0x00, 0xf5, 0x21, 0x00


	//----- nvinfo : EIATTR_KPARAM_INFO
	.align		4
.L_1626:
        /*0088*/ 	.byte	0x04, 0x17
        /*008a*/ 	.short	(.L_1628 - .L_1627)
.L_1627:
        /*008c*/ 	.word	0x00000000
        /*0090*/ 	.short	0x0000
        /*0092*/ 	.short	0x0000
        /*0094*/ 	.byte	0x00, 0xf5, 0x21, 0x00


	//----- nvinfo : EIATTR_SPARSE_MMA_MASK
	.align		4
.L_1628:
        /*0098*/ 	.byte	0x03, 0x50
        /*009a*/ 	.short	0x0000


	//----- nvinfo : EIATTR_MAXREG_COUNT
	.align		4
        /*009c*/ 	.byte	0x03, 0x1b
        /*009e*/ 	.short	0x00ff


	//----- nvinfo : EIATTR_NUM_BARRIERS
	.align		4
        /*00a0*/ 	.byte	0x02, 0x4c
        /*00a2*/ 	.byte	0x01
	.zero		1


	//----- nvinfo : EIATTR_MERCURY_ISA_VERSION
	.align		4
        /*00a4*/ 	.byte	0x03, 0x5f
        /*00a6*/ 	.short	0x0101


	//----- nvinfo : EIATTR_COOP_GROUP_MASK_REGIDS
	.align		4
        /*00a8*/ 	.byte	0x04, 0x29
        /*00aa*/ 	.short	(.L_1630 - .L_1629)


	//   ....[0]....
.L_1629:
        /*00ac*/ 	.word	0xffffffff


	//   ....[1]....
        /*00b0*/ 	.word	0xffffffff


	//   ....[2]....
        /*00b4*/ 	.word	0xffffffff


	//   ....[3]....
        /*00b8*/ 	.word	0xffffffff


	//   ....[4]....
        /*00bc*/ 	.word	0xffffffff


	//   ....[5]....
        /*00c0*/ 	.word	0xffffffff


	//   ....[6]....
        /*00c4*/ 	.word	0xffffffff


	//   ....[7]....
        /*00c8*/ 	.word	0xffffffff


	//   ....[8]....
        /*00cc*/ 	.word	0xffffffff


	//   ....[9]....
        /*00d0*/ 	.word	0xffffffff


	//   ....[10]....
        /*00d4*/ 	.word	0xffffffff


	//   ....[11]....
        /*00d8*/ 	.word	0xffffffff


	//   ....[12]....
        /*00dc*/ 	.word	0xffffffff


	//   ....[13]....
        /*00e0*/ 	.word	0xffffffff


	//   ....[14]....
        /*00e4*/ 	.word	0xffffffff


	//   ....[15]....
        /*00e8*/ 	.word	0xffffffff


	//   ....[16]....
        /*00ec*/ 	.word	0xffffffff


	//   ....[17]....
        /*00f0*/ 	.word	0xffffffff


	//   ....[18]....
        /*00f4*/ 	.word	0xffffffff


	//   ....[19]....
        /*00f8*/ 	.word	0xffffffff


	//   ....[20]....
        /*00fc*/ 	.word	0xffffffff


	//   ....[21]....
        /*0100*/ 	.word	0xffffffff


	//   ....[22]....
        /*0104*/ 	.word	0xffffffff


	//   ....[23]....
        /*0108*/ 	.word	0xffffffff


	//   ....[24]....
        /*010c*/ 	.word	0xffffffff


	//   ....[25]....
        /*0110*/ 	.word	0xffffffff


	//   ....[26]....
        /*0114*/ 	.word	0xffffffff


	//   ....[27]....
        /*0118*/ 	.word	0xffffffff


	//   ....[28]....
        /*011c*/ 	.word	0xffffffff


	//   ....[29]....
        /*0120*/ 	.word	0xffffffff


	//----- nvinfo : EIATTR_COOP_GROUP_INSTR_OFFSETS
	.align		4
.L_1630:
        /*0124*/ 	.byte	0x04, 0x28
        /*0126*/ 	.short	(.L_1632 - .L_1631)


	//   ....[0]....
.L_1631:
        /*0128*/ 	.word	0x00001750


	//   ....[1]....
        /*012c*/ 	.word	0x00001770


	//   ....[2]....
        /*0130*/ 	.word	0x00001790


	//   ....[3]....
        /*0134*/ 	.word	0x000017b0


	//   ....[4]....
        /*0138*/ 	.word	0x000017d0


	//   ....[5]....
        /*013c*/ 	.word	0x00001800


	//   ....[6]....
        /*0140*/ 	.word	0x00001890


	//   ....[7]....
        /*0144*/ 	.word	0x000018d0


	//   ....[8]....
        /*0148*/ 	.word	0x00001900


	//   ....[9]....
        /*014c*/ 	.word	0x00001930


	//   ....[10]....
        /*0150*/ 	.word	0x00001980


	//   ....[11]....
        /*0154*/ 	.word	0x000019a0


	//   ....[12]....
        /*0158*/ 	.word	0x000019c0


	//   ....[13]....
        /*015c*/ 	.word	0x000019e0


	//   ....[14]....
        /*0160*/ 	.word	0x00001a00


	//   ....[15]....
        /*0164*/ 	.word	0x00001f10


	//   ....[16]....
        /*0168*/ 	.word	0x00001f30


	//   ....[17]....
        /*016c*/ 	.word	0x00001f50


	//   ....[18]....
        /*0170*/ 	.word	0x00001f70


	//   ....[19]....
        /*0174*/ 	.word	0x00001f90


	//   ....[20]....
        /*0178*/ 	.word	0x00001fc0


	//   ....[21]....
        /*017c*/ 	.word	0x00002070


	//   ....[22]....
        /*0180*/ 	.word	0x000020b0


	//   ....[23]....
        /*0184*/ 	.word	0x000020d0


	//   ....[24]....
        /*0188*/ 	.word	0x000020f0


	//   ....[25]....
        /*018c*/ 	.word	0x00002140


	//   ....[26]....
        /*0190*/ 	.word	0x00002160


	//   ....[27]....
        /*0194*/ 	.word	0x00002180


	//   ....[28]....
        /*0198*/ 	.word	0x000021a0


	//   ....[29]....
        /*019c*/ 	.word	0x000021c0


	//----- nvinfo : EIATTR_VRC_CTA_INIT_COUNT
	.align		4
.L_1632:
        /*01a0*/ 	.byte	0x02, 0x4a
	.zero		1
	.zero		1


	//----- nvinfo : EIATTR_EXIT_INSTR_OFFSETS
	.align		4
        /*01a4*/ 	.byte	0x04, 0x1c
        /*01a6*/ 	.short	(.L_1634 - .L_1633)


	//   ....[0]....
.L_1633:
        /*01a8*/ 	.word	0x00000110


	//   ....[1]....
        /*01ac*/ 	.word	0x00003880


	//----- nvinfo : EIATTR_CRS_STACK_SIZE
	.align		4
.L_1634:
        /*01b0*/ 	.byte	0x04, 0x1e
        /*01b2*/ 	.short	(.L_1636 - .L_1635)
.L_1635:
        /*01b4*/ 	.word	0x00000000


	//----- nvinfo : EIATTR_CBANK_PARAM_SIZE
	.align		4
.L_1636:
        /*01b8*/ 	.byte	0x03, 0x19
        /*01ba*/ 	.short	0x0034


	//----- nvinfo : EIATTR_PARAM_CBANK
	.align		4
        /*01bc*/ 	.byte	0x04, 0x0a
        /*01be*/ 	.short	(.L_1638 - .L_1637)
	.align		4
.L_1637:
        /*01c0*/ 	.word	index@(.nv.constant0._ZN17fastertransformer14softmax_kernelI6__halffLi4EEEvPT_PKT0_PKS2_S8_iiiif)
        /*01c4*/ 	.short	0x0380
        /*01c6*/ 	.short	0x0034


	//----- nvinfo : EIATTR_SW_WAR
	.align		4
.L_1638:
        /*01c8*/ 	.byte	0x04, 0x36
        /*01ca*/ 	.short	(.L_1640 - .L_1639)
.L_1639:
        /*01cc*/ 	.word	0x00000008
.L_1640:


//--------------------- .nv.info._ZN17fastertransformer14softmax_kernelIffLi1EEEvPT_PKT0_PKS1_S7_iiiif --------------------------
	.section	.nv.info._ZN17fastertransformer14softmax_kernelIffLi1EEEvPT_PKT0_PKS1_S7_iiiif,"",@"SHT_CUDA_INFO"
	.sectionflags	@""
	.align	4


	//----- nvinfo : EIATTR_CUDA_API_VERSION
	.align		4
        /*0000*/ 	.byte	0x04, 0x37
        /*0002*/ 	.short	(.L_1642 - .L_1641)
.L_1641:
        /*0004*/ 	.word	0x00000082


	//----- nvinfo : EIATTR_KPARAM_INFO
	.align		4
.L_1642:
        /*0008*/ 	.byte	0x04, 0x17
        /*000a*/ 	.short	(.L_1644 - .L_1643)
.L_1643:
        /*000c*/ 	.word	0x00000000
        /*0010*/ 	.short	0x0008
        /*0012*/ 	.short	0x0030
        /*0014*/ 	.byte	0x00, 0xf0, 0x11, 0x00


	//----- nvinfo : EIATTR_KPARAM_INFO
	.align		4
.L_1644:
        /*0018*/ 	.byte	0x04, 0x17
        /*001a*/ 	.short	(.L_1646 - .L_1645)
.L_1645:
        /*001c*/ 	.word	0x00000000
        /*0020*/ 	.short	0x0007
        /*0022*/ 	.short	0x002c
        /*0024*/ 	.byte	0x00, 0xf0, 0x11, 0x00


	//----- nvinfo : EIATTR_KPARAM_INFO
	.align		4
.L_1646:
        /*0028*/ 	.byte	0x04, 0x17
        /*002a*/ 	.short	(.L_1648 - .L_1647)
.L_1647:
        /*002c*/ 	.word	0x00000000
        /*0030*/ 	.short	0x0006
        /*0032*/ 	.short	0x0028
        /*0034*/ 	.byte	0x00, 0xf0, 0x11, 0x00


	//----- nvinfo : EIATTR_KPARAM_INFO
	.align		4
.L_1648:
        /*0038*/ 	.byte	0x04, 0x17
        /*003a*/ 	.short	(.L_1650 - .L_1649)
.L_1649:
        /*003c*/ 	.word	0x00000000
        /*0040*/ 	.short	0x0005
        /*0042*/ 	.short	0x0024
        /*0044*/ 	.byte	0x00, 0xf0, 0x11, 0x00


	//----- nvinfo : EIATTR_KPARAM_INFO
	.align		4
.L_1650:
        /*0048*/ 	.byte	0x04, 0x17
        /*004a*/ 	.short	(.L_1652 - .L_1651)
.L_1651:
        /*004c*/ 	.word	0x00000000
        /*0050*/ 	.short	0x0004
        /*0052*/ 	.short	0x0020
        /*0054*/ 	.byte	0x00, 0xf0, 0x11, 0x00


	//----- nvinfo : EIATTR_KPARAM_INFO
	.align		4
.L_1652:
        /*0058*/ 	.byte	0x04, 0x17
        /*005a*/ 	.short	(.L_1654 - .L_1653)
.L_1653:
        /*005c*/ 	.word	0x00000000
        /*0060*/ 	.short	0x0003
        /*0062*/ 	.short	0x0018
        /*0064*/ 	.byte	0x00, 0xf5, 0x21, 0x00


	//----- nvinfo : EIATTR_KPARAM_INFO
	.align		4
.L_1654:
        /*0068*/ 	.byte	0x04, 0x17
        /*006a*/ 	.short	(.L_1656 - .L_1655)
.L_1655:
        /*006c*/ 	.word	0x00000000
        /*0070*/ 	.short	0x0002
        /*0072*/ 	.short	0x0010
        /*0074*/ 	.byte	0x00, 0xf5, 0x21, 0x00


	//----- nvinfo : EIATTR_KPARAM_INFO
	.align		4
.L_1656:
        /*0078*/ 	.byte	0x04, 0x17
        /*007a*/ 	.short	(.L_1658 - .L_1657)
.L_1657:
        /*007c*/ 	.word	0x00000000
        /*0080*/ 	.short	0x0001
        /*0082*/ 	.short	0x0008
        /*0084*/ 	.byte	0x00, 0xf5, 0x21, 0x00


	//----- nvinfo : EIATTR_KPARAM_INFO
	.align		4
.L_1658:
        /*0088*/ 	.byte	0x04, 0x17
        /*008a*/ 	.short	(.L_1660 - .L_1659)
.L_1659:
        /*008c*/ 	.word	0x00000000
        /*0090*/ 	.short	0x0000
        /*0092*/ 	.short	0x0000
        /*0094*/ 	.byte	0x00, 0xf5, 0x21, 0x00


	//----- nvinfo : EIATTR_SPARSE_MMA_MASK
	.align		4
.L_1660:
        /*0098*/ 	.byte	0x03, 0x50
        /*009a*/ 	.short	0x0000


	//----- nvinfo : EIATTR_MAXREG_COUNT
	.align		4
        /*009c*/ 	.byte	0x03, 0x1b
        /*009e*/ 	.short	0x00ff


	//----- nvinfo : EIATTR_NUM_BARRIERS
	.align		4
        /*00a0*/ 	.byte	0x02, 0x4c
        /*00a2*/ 	.byte	0x01
	.zero		1


	//----- nvinfo : EIATTR_MERCURY_ISA_VERSION
	.align		4
        /*00a4*/ 	.byte	0x03, 0x5f
        /*00a6*/ 	.short	0x0101


	//----- nvinfo : EIATTR_INT_WARP_WIDE_INSTR_OFFSETS
	.align		4
        /*00a8*/ 	.byte	0x04, 0x31
        /*00aa*/ 	.short	(.L_1662 - .L_1661)


	//   ....[0]....
.L_1661:
        /*00ac*/ 	.word	0x000012e0


	//----- nvinfo : EIATTR_COOP_GROUP_MASK_REGIDS
	.align		4
.L_1662:
        /*00b0*/ 	.byte	0x04, 0x29
        /*00b2*/ 	.short	(.L_1664 - .L_1663)


	//   ....[0]....
.L_1663:
        /*00b4*/ 	.word	0xffffffff


	//   ....[1]....
        /*00b8*/ 	.word	0xffffffff


	//   ....[2]....
        /*00bc*/ 	.word	0xffffffff


	//   ....[3]....
        /*00c0*/ 	.word	0xffffffff


	//   ....[4]....
        /*00c4*/ 	.word	0xffffffff


	//   ....[5]....
        /*00c8*/ 	.word	0xffffffff


	//   ....[6]....
        /*00cc*/ 	.word	0xffffffff


	//   ....[7]....
        /*00d0*/ 	.word	0xffffffff


	//   ....[8]....
        /*00d4*/ 	.word	0xffffffff


	//   ....[9]....
        /*00d8*/ 	.word	0xffffffff


	//   ....[10]....
        /*00dc*/ 	.word	0xffffffff


	//   ....[11]....
        /*00e0*/ 	.word	0xffffffff


	//   ....[12]....
        /*00e4*/ 	.word	0xffffffff


	//   ....[13]....
        /*00e8*/ 	.word	0xffffffff


	//   ....[14]....
        /*00ec*/ 	.word	0xffffffff


	//   ....[15]....
        /*00f0*/ 	.word	0xffffffff


	//   ....[16]....
        /*00f4*/ 	.word	0xffffffff


	//   ....[17]....
        /*00f8*/ 	.word	0xffffffff


	//   ....[18]....
        /*00fc*/ 	.word	0xffffffff


	//   ....[19]....
        /*0100*/ 	.word	0xffffffff


	//   ....[20]....
        /*0104*/ 	.word	0xffffffff


	//   ....[21]....
        /*0108*/ 	.word	0xffffffff


	//   ....[22]....
        /*010c*/ 	.word	0xffffffff


	//   ....[23]....
        /*0110*/ 	.word	0xffffffff


	//   ....[24]....
        /*0114*/ 	.word	0xffffffff


	//   ....[25]....
        /*0118*/ 	.word	0xffffffff


	//   ....[26]....
        /*011c*/ 	.word	0xffffffff


	//   ....[27]....
        /*0120*/ 	.word	0xffffffff


	//   ....[28]....
        /*0124*/ 	.word	0xffffffff


	//   ....[29]....
        /*0128*/ 	.word	0xffffffff


	//----- nvinfo : EIATTR_COOP_GROUP_INSTR_OFFSETS
	.align		4
.L_1664:
        /*012c*/ 	.byte	0x04, 0x28
        /*012e*/ 	.short	(.L_1666 - .L_1665)


	//   ....[0]....
.L_1665:
        /*0130*/ 	.word	0x00001550


	//   ....[1]....
        /*0134*/ 	.word	0x00001570


	//   ....[2]....
        /*0138*/ 	.word	0x00001590


	//   ....[3]....
        /*013c*/ 	.word	0x000015b0


	//   ....[4]....
        /*0140*/ 	.word	0x000015d0


	//   ....[5]....
        /*0144*/ 	.word	0x00001600


	//   ....[6]....
        /*0148*/ 	.word	0x000016a0


	//   ....[7]....
        /*014c*/ 	.word	0x000016d0


	//   ....[8]....
        /*0150*/ 	.word	0x00001700


	//   ....[9]....
        /*0154*/ 	.word	0x00001750


	//   ....[10]....
        /*0158*/ 	.word	0x000017c0


	//   ....[11]....
        /*015c*/ 	.word	0x000017e0


	//   ....[12]....
        /*0160*/ 	.word	0x00001800


	//   ....[13]....
        /*0164*/ 	.word	0x00001820


	//   ....[14]....
        /*0168*/ 	.word	0x00001840


	//   ....[15]....
        /*016c*/ 	.word	0x00001ca0


	//   ....[16]....
        /*0170*/ 	.word	0x00001cc0


	//   ....[17]....
        /*0174*/ 	.word	0x00001ce0


	//   ....[18]....
        /*0178*/ 	.word	0x00001d00


	//   ....[19]....
        /*017c*/ 	.word	0x00001d20


	//   ....[20]....
        /*0180*/ 	.word	0x00001d50


	//   ....[21]....
        /*0184*/ 	.word	0x00001dd0


	//   ....[22]....
        /*0188*/ 	.word	0x00001e00


	//   ....[23]....
        /*018c*/ 	.word	0x00001e30


	//   ....[24]....
        /*0190*/ 	.word	0x00001ea0


	//   ....[25]....
        /*0194*/ 	.word	0x00001f00


	//   ....[26]....
        /*0198*/ 	.word	0x00001f20


	//   ....[27]....
        /*019c*/ 	.word	0x00001f40


	//   ....[28]....
        /*01a0*/ 	.word	0x00001f60


	//   ....[29]....
        /*01a4*/ 	.word	0x00001f80


	//----- nvinfo : EIATTR_VRC_CTA_INIT_COUNT
	.align		4
.L_1666:
        /*01a8*/ 	.byte	0x02, 0x4a
	.zero		1
	.zero		1


	//----- nvinfo : EIATTR_EXIT_INSTR_OFFSETS
	.align		4
        /*01ac*/ 	.byte	0x04, 0x1c
        /*01ae*/ 	.short	(.L_1668 - .L_1667)


	//   ....[0]....
.L_1667:
        /*01b0*/ 	.word	0x00000100


	//   ....[1]....
        /*01b4*/ 	.word	0x00002680


	//----- nvinfo : EIATTR_CRS_STACK_SIZE
	.align		4
.L_1668:
        /*01b8*/ 	.byte	0x04, 0x1e
        /*01ba*/ 	.short	(.L_1670 - .L_1669)
.L_1669:
        /*01bc*/ 	.word	0x00000000


	//----- nvinfo : EIATTR_CBANK_PARAM_SIZE
	.align		4
.L_1670:
        /*01c0*/ 	.byte	0x03, 0x19
        /*01c2*/ 	.short	0x0034


	//----- nvinfo : EIATTR_PARAM_CBANK
	.align		4
        /*01c4*/ 	.byte	0x04, 0x0a
        /*01c6*/ 	.short	(.L_1672 - .L_1671)
	.align		4
.L_1671:
        /*01c8*/ 	.word	index@(.nv.constant0._ZN17fastertransformer14softmax_kernelIffLi1EEEvPT_PKT0_PKS1_S7_iiiif)
        /*01cc*/ 	.short	0x0380
        /*01ce*/ 	.short	0x0034


	//----- nvinfo : EIATTR_SW_WAR
	.align		4
.L_1672:
        /*01d0*/ 	.byte	0x04, 0x36
        /*01d2*/ 	.short	(.L_1674 - .L_1673)
.L_1673:
        /*01d4*/ 	.word	0x00000008
.L_1674:


//--------------------- .nv.info._ZN17fastertransformer17softmax_kernel_h2I6__halfLi1EEEvPT_PKS2_S5_S5_iiiiS2_ --------------------------
	.section	.nv.info._ZN17fastertransformer17softmax_kernel_h2I6__halfLi1EEEvPT_PKS2_S5_S5_iiiiS2_,"",@"SHT_CUDA_INFO"
	.sectionflags	@""
	.align	4


	//----- nvinfo : EIATTR_CUDA_API_VERSION
	.align		4
        /*0000*/ 	.byte	0x04, 0x37
        /*0002*/ 	.short	(.L_1676 - .L_1675)
.L_1675:
        /*0004*/ 	.word	0x00000082


	//----- nvinfo : EIATTR_KPARAM_INFO
	.align		4
.L_1676:
        /*0008*/ 	.byte	0x04, 0x17
        /*000a*/ 	.short	(.L_1678 - .L_1677)
.L_1677:
        /*000c*/ 	.word	0x00000000
        /*0010*/ 	.short	0x0008
        /*0012*/ 	.short	0x0030
        /*0014*/ 	.byte	0x00, 0xf0, 0x09, 0x00


	//----- nvinfo : EIATTR_KPARAM_INFO
	.align		4
.L_1678:
        /*0018*/ 	.byte	0x04, 0x17
        /*001a*/ 	.short	(.L_1680 - .L_1679)
.L_1679:
        /*001c*/ 	.word	0x00000000
        /*0020*/ 	.short	0x0007
        /*0022*/ 	.short	0x002c
        /*0024*/ 	.byte	0x00, 0xf0, 0x11, 0x00


	//----- nvinfo : EIATTR_KPARAM_INFO
	.align		4
.L_1680:
        /*0028*/ 	.byte	0x04, 0x17
        /*002a*/ 	.short	(.L_1682 - .L_1681)
.L_1681:
        /*002c*/ 	.word	0x00000000
        /*0030*/ 	.short	0x0006
        /*0032*/ 	.short	0x0028
        /*0034*/ 	.byte	0x00, 0xf0, 0x11, 0x00


	//----- nvinfo : EIATTR_KPARAM_INFO
	.align		4
.L_1682:
        /*0038*/ 	.byte	0x04, 0x17
        /*003a*/ 	.short	(.L_1684 - .L_1683)
.L_1683:
        /*003c*/ 	.word	0x00000000
        /*0040*/ 	.short	0x0005
        /*0042*/ 	.short	0x0024
        /*0044*/ 	.byte	0x00, 0xf0, 0x11, 0x00


	//----- nvinfo : EIATTR_KPARAM_INFO
	.align		4
.L_1684:
        /*0048*/ 	.byte	0x04, 0x17
        /*004a*/ 	.short	(.L_1686 - .L_1685)
.L_1685:
        /*004c*/ 	.word	0x00000000
        /*0050*/ 	.short	0x0004
        /*0052*/ 	.short	0x0020
        /*0054*/ 	.byte	0x00, 0xf0, 0x11, 0x00


	//----- nvinfo : EIATTR_KPARAM_INFO
	.align		4
.L_1686:
        /*0058*/ 	.byte	0x04, 0x17
        /*005a*/ 	.short	(.L_1688 - .L_1687)
.L_1687:
        /*005c*/ 	.word	0x00000000
        /*0060*/ 	.short	0x0003
        /*0062*/ 	.short	0x0018
        /*0064*/ 	.byte	0x00, 0xf5, 0x21, 0x00


	//----- nvinfo : EIATTR_KPARAM_INFO
	.align		4
.L_1688:
        /*0068*/ 	.byte	0x04, 0x17
        /*006a*/ 	.short	(.L_1690 - .L_1689)
.L_1689:
        /*006c*/ 	.word	0x00000000
        /*0070*/ 	.short	0x0002
        /*0072*/ 	.short	0x0010
        /*0074*/ 	.byte	0x00, 0xf5, 0x21, 0x00


	//----- nvinfo : EIATTR_KPARAM_INFO
	.align		4
.L_1690:
        /*0078*/ 	.byte	0x04, 0x17
        /*007a*/ 	.short	(.L_1692 - .L_1691)
.L_1691:
        /*007c*/ 	.word	0x00000000
        /*0080*/ 	.short	0x0001
        /*0082*/ 	.short	0x0008
        /*0084*/ 	.byte	0x00, 0xf5, 0x21, 0x00


	//----- nvinfo : EIATTR_KPARAM_INFO
	.align		4
.L_1692:
        /*0088*/ 	.byte	0x04, 0x17
        /*008a*/ 	.short	(.L_1694 - .L_1693)
.L_1693:
        /*008c*/ 	.word	0x00000000
        /*0090*/ 	.short	0x0000
        /*0092*/ 	.short	0x0000
        /*0094*/ 	.byte	0x00, 0xf5, 0x21, 0x00


	//----- nvinfo : EIATTR_SPARSE_MMA_MASK
	.align		4
.L_1694:
        /*0098*/ 	.byte	0x03, 0x50
        /*009a*/ 	.short	0x0000


	//----- nvinfo : EIATTR_MAXREG_COUNT
	.align		4
        /*009c*/ 	.byte	0x03, 0x1b
        /*009e*/ 	.short	0x00ff


	//----- nvinfo : EIATTR_NUM_BARRIERS
	.align		4
        /*00a0*/ 	.byte	0x02, 0x4c
        /*00a2*/ 	.byte	0x01
	.zero		1


	//----- nvinfo : EIATTR_MERCURY_ISA_VERSION
	.align		4
        /*00a4*/ 	.byte	0x03, 0x5f
        /*00a6*/ 	.short	0x0101


	//----- nvinfo : EIATTR_COOP_GROUP_MASK_REGIDS
	.align		4
        /*00a8*/ 	.byte	0x04, 0x29
        /*00aa*/ 	.short	(.L_1696 - .L_1695)


	//   ....[0]....
.L_1695:
        /*00ac*/ 	.word	0xffffffff


	//   ....[1]....
        /*00b0*/ 	.word	0xffffffff


	//   ....[2]....
        /*00b4*/ 	.word	0xffffffff


	//   ....[3]....
        /*00b8*/ 	.word	0xffffffff


	//   ....[4]....
        /*00bc*/ 	.word	0xffffffff


	//   ....[5]....
        /*00c0*/ 	.word	0xffffffff


	//   ....[6]....
        /*00c4*/ 	.word	0xffffffff


	//   ....[7]....
        /*00c8*/ 	.word	0xffffffff


	//   ....[8]....
        /*00cc*/ 	.word	0xffffffff


	//   ....[9]....
        /*00d0*/ 	.word	0xffffffff


	//   ....[10]....
        /*00d4*/ 	.word	0xffffffff


	//   ....[11]....
        /*00d8*/ 	.word	0xffffffff


	//   ....[12]....
        /*00dc*/ 	.word	0xffffffff


	//   ....[13]....
        /*00e0*/ 	.word	0xffffffff


	//   ....[14]....
        /*00e4*/ 	.word	0xffffffff


	//   ....[15]....
        /*00e8*/ 	.word	0xffffffff


	//   ....[16]....
        /*00ec*/ 	.word	0xffffffff


	//   ....[17]....
        /*00f0*/ 	.word	0xffffffff


	//   ....[18]....
        /*00f4*/ 	.word	0xffffffff


	//   ....[19]....
        /*00f8*/ 	.word	0xffffffff


	//   ....[20]....
        /*00fc*/ 	.word	0xffffffff


	//   ....[21]....
        /*0100*/ 	.word	0xffffffff


	//   ....[22]....
        /*0104*/ 	.word	0xffffffff


	//   ....[23]....
        /*0108*/ 	.word	0xffffffff


	//   ....[24]....
        /*010c*/ 	.word	0xffffffff


	//   ....[25]....
        /*0110*/ 	.word	0xffffffff


	//   ....[26]....
        /*0114*/ 	.word	0xffffffff


	//   ....[27]....
        /*0118*/ 	.word	0xffffffff


	//   ....[28]....
        /*011c*/ 	.word	0xffffffff


	//   ....[29]....
        /*0120*/ 	.word	0xffffffff


	//----- nvinfo : EIATTR_COOP_GROUP_INSTR_OFFSETS
	.align		4
.L_1696:
        /*0124*/ 	.byte	0x04, 0x28
        /*0126*/ 	.short	(.L_1698 - .L_1697)


	//   ....[0]....
.L_1697:
        /*0128*/ 	.word	0x000004d0


	//   ....[1]....
        /*012c*/ 	.word	0x000004f0


	//   ....[2]....
        /*0130*/ 	.word	0x00000510


	//   ....[3]....
        /*0134*/ 	.word	0x00000530


	//   ....[4]....
        /*0138*/ 	.word	0x00000550


	//   ....[5]....
        /*013c*/ 	.word	0x00000580


	//   ....[6]....
        /*0140*/ 	.word	0x000005e0


	//   ....[7]....
        /*0144*/ 	.word	0x00000600


	//   ....[8]....
        /*0148*/ 	.word	0x00000620


	//   ....[9]....
        /*014c*/ 	.word	0x00000640


	//   ....[10]....
        /*0150*/ 	.word	0x00000690


	//   ....[11]....
        /*0154*/ 	.word	0x000006b0


	//   ....[12]....
        /*0158*/ 	.word	0x000006d0


	//   ....[13]....
        /*015c*/ 	.word	0x000006f0


	//   ....[14]....
        /*0160*/ 	.word	0x00000710


	//   ....[15]....
        /*0164*/ 	.word	0x00000960


	//   ....[16]....
        /*0168*/ 	.word	0x00000980


	//   ....[17]....
        /*016c*/ 	.word	0x000009a0


	//   ....[18]....
        /*0170*/ 	.word	0x000009c0


	//   ....[19]....
        /*0174*/ 	.word	0x000009e0


	//   ....[20]....
        /*0178*/ 	.word	0x00000a10


	//   ....[21]....
        /*017c*/ 	.word	0x00000a70


	//   ....[22]....
        /*0180*/ 	.word	0x00000a90


	//   ....[23]....
        /*0184*/ 	.word	0x00000ab0


	//   ....[24]....
        /*0188*/ 	.word	0x00000ad0


	//   ....[25]....
        /*018c*/ 	.word	0x00000b20


	//   ....[26]....
        /*0190*/ 	.word	0x00000b40


	//   ....[27]....
        /*0194*/ 	.word	0x00000b60


	//   ....[28]....
        /*0198*/ 	.word	0x00000b80


	//   ....[29]....
        /*019c*/ 	.word	0x00000ba0


	//----- nvinfo : EIATTR_VRC_CTA_INIT_COUNT
	.align		4
.L_1698:
        /*01a0*/ 	.byte	0x02, 0x4a
	.zero		1
	.zero		1


	//----- nvinfo : EIATTR_EXIT_INSTR_OFFSETS
	.align		4
        /*01a4*/ 	.byte	0x04, 0x1c
        /*01a6*/ 	.short	(.L_1700 - .L_1699)


	//   ....[0]....
.L_1699:
        /*01a8*/ 	.word	0x000000c0


	//   ....[1]....
        /*01ac*/ 	.word	0x00000d60


	//----- nvinfo : EIATTR_CRS_STACK_SIZE
	.align		4
.L_1700:
        /*01b0*/ 	.byte	0x04, 0x1e
        /*01b2*/ 	.short	(.L_1702 - .L_1701)
.L_1701:
        /*01b4*/ 	.word	0x00000000


	//----- nvinfo : EIATTR_CBANK_PARAM_SIZE
	.align		4
.L_1702:
        /*01b8*/ 	.byte	0x03, 0x19
        /*01ba*/ 	.short	0x0032


	//----- nvinfo : EIATTR_PARAM_CBANK
	.align		4
        /*01bc*/ 	.byte	0x04, 0x0a
        /*01be*/ 	.short	(.L_1704 - .L_1703)
	.align		4
.L_1703:
        /*01c0*/ 	.word	index@(.nv.constant0._ZN17fastertransformer17softmax_kernel_h2I6__halfLi1EEEvPT_PKS2_S5_S5_iiiiS2_)
        /*01c4*/ 	.short	0x0380
        /*01c6*/ 	.short	0x0032


	//----- nvinfo : EIATTR_SW_WAR
	.align		4
.L_1704:
        /*01c8*/ 	.byte	0x04, 0x36
        /*01ca*/ 	.short	(.L_1706 - .L_1705)
.L_1705:
        /*01cc*/ 	.word	0x00000008
.L_1706:


//--------------------- .nv.info._ZN17fastertransformer20softmax_kernel_h2_v2I6__halfLi1ELi4EEEvPT_PKS2_S5_S5_iiiiS2_ --------------------------
	.section	.nv.info._ZN17fastertransformer20softmax_kernel_h2_v2I6__halfLi1ELi4EEEvPT_PKS2_S5_S5_iiiiS2_,"",@"SHT_CUDA_INFO"
	.sectionflags	@""
	.align	4


	//----- nvinfo : EIATTR_CUDA_API_VERSION
	.align		4
        /*0000*/ 	.byte	0x04, 0x37
        /*0002*/ 	.short	(.L_1708 - .L_1707)
.L_1707:
        /*0004*/ 	.word	0x00000082


	//----- nvinfo : EIATTR_KPARAM_INFO
	.align		4
.L_1708:
        /*0008*/ 	.byte	0x04, 0x17
        /*000a*/ 	.short	(.L_1710 - .L_1709)
.L_1709:
        /*000c*/ 	.word	0x00000000
        /*0010*/ 	.short	0x0008
        /*0012*/ 	.short	0x0030
        /*0014*/ 	.byte	0x00, 0xf0, 0x09, 0x00


	//----- nvinfo : EIATTR_KPARAM_INFO
	.align		4
.L_1710:
        /*0018*/ 	.byte	0x04, 0x17
        /*001a*/ 	.short	(.L_1712 - .L_1711)
.L_1711:
        /*001c*/ 	.word	0x00000000
        /*0020*/ 	.short	0x0007
        /*0022*/ 	.short	0x002c
        /*0024*/ 	.byte	0x00, 0xf0, 0x11, 0x00


	//----- nvinfo : EIATTR_KPARAM_INFO
	.align		4
.L_1712:
        /*0028*/ 	.byte	0x04, 0x17
        /*002a*/ 	.short	(.L_1714 - .L_1713)
.L_1713:
        /*002c*/ 	.word	0x00000000
        /*0030*/ 	.short	0x0006
        /*0032*/ 	.short	0x0028
        /*0034*/ 	.byte	0x00, 0xf0, 0x11, 0x00


	//----- nvinfo : EIATTR_KPARAM_INFO
	.align		4
.L_1714:
        /*0038*/ 	.byte	0x04, 0x17
        /*003a*/ 	.short	(.L_1716 - .L_1715)
.L_1715:
        /*003c*/ 	.word	0x00000000
        /*0040*/ 	.short	0x0005
        /*0042*/ 	.short	0x0024
        /*0044*/ 	.byte	0x00, 0xf0, 0x11, 0x00


	//----- nvinfo : EIATTR_KPARAM_INFO
	.align		4
.L_1716:
        /*0048*/ 	.byte	0x04, 0x17
        /*004a*/ 	.short	(.L_1718 - .L_1717)
.L_1717:
        /*004c*/ 	.word	0x00000000
        /*0050*/ 	.short	0x0004
        /*0052*/ 	.short	0x0020
        /*0054*/ 	.byte	0x00, 0xf0, 0x11, 0x00


	//----- nvinfo : EIATTR_KPARAM_INFO
	.align		4
.L_1718:
        /*0058*/ 	.byte	0x04, 0x17
        /*005a*/ 	.short	(.L_1720 - .L_1719)
.L_1719:
        /*005c*/ 	.word	0x00000000
        /*0060*/ 	.short	0x0003
        /*0062*/ 	.short	0x0018
        /*0064*/ 	.byte	0x00, 0xf5, 0x21, 0x00


	//----- nvinfo : EIATTR_KPARAM_INFO
	.align		4
.L_1720:
        /*0068*/ 	.byte	0x04, 0x17
        /*006a*/ 	.short	(.L_1722 - .L_1721)
.L_1721:
        /*006c*/ 	.word	0x00000000
        /*0070*/ 	.short	0x0002
        /*0072*/ 	.short	0x0010
        /*0074*/ 	.byte	0x00, 0xf5, 0x21, 0x00


	//----- nvinfo : EIATTR_KPARAM_INFO
	.align		4
.L_1722:
        /*0078*/ 	.byte	0x04, 0x17
        /*007a*/ 	.short	(.L_1724 - .L_1723)
.L_1723:
        /*007c*/ 	.word	0x00000000
        /*0080*/ 	.short	0x0001
        /*0082*/ 	.short	0x0008
        /*0084*/ 	.byte	0x00, 0xf5, 0x21, 0x00


	//----- nvinfo : EIATTR_KPARAM_INFO
	.align		4
.L_1724:
        /*0088*/ 	.byte	0x04, 0x17
        /*008a*/ 	.short	(.L_1726 - .L_1725)
.L_1725:
        /*008c*/ 	.word	0x00000000
        /*0090*/ 	.short	0x0000
        /*0092*/ 	.short	0x0000
        /*0094*/ 	.byte	0x00, 0xf5, 0x21, 0x00


	//----- nvinfo : EIATTR_SPARSE_MMA_MASK
	.align		4
.L_1726:
        /*0098*/ 	.byte	0x03, 0x50
        /*009a*/ 	.short	0x0000


	//----- nvinfo : EIATTR_MAXREG_COUNT
	.align		4
        /*009c*/ 	.byte	0x03, 0x1b
        /*009e*/ 	.short	0x00ff


	//----- nvinfo : EIATTR_NUM_BARRIERS
	.align		4
        /*00a0*/ 	.byte	0x02, 0x4c
        /*00a2*/ 	.byte	0x01
	.zero		1


	//----- nvinfo : EIATTR_MERCURY_ISA_VERSION
	.align		4
        /*00a4*/ 	.byte	0x03, 0x5f
        /*00a6*/ 	.short	0x0101


	//----- nvinfo : EIATTR_COOP_GROUP_MASK_REGIDS
	.align		4
        /*00a8*/ 	.byte	0x04, 0x29
        /*00aa*/ 	.short	(.L_1728 - .L_1727)


	//   ....[0]....
.L_1727:
        /*00ac*/ 	.word	0xffffffff


	//   ....[1]....
        /*00b0*/ 	.word	0xffffffff


	//   ....[2]....
        /*00b4*/ 	.word	0xffffffff


	//   ....[3]....
        /*00b8*/ 	.word	0xffffffff


	//   ....[4]....
        /*00bc*/ 	.word	0xffffffff


	//   ....[5]....
        /*00c0*/ 	.word	0xffffffff


	//   ....[6]....
        /*00c4*/ 	.word	0xffffffff


	//   ....[7]....
        /*00c8*/ 	.word	0xffffffff


	//   ....[8]....
        /*00cc*/ 	.word	0xffffffff


	//   ....[9]....
        /*00d0*/ 	.word	0xffffffff


	//   ....[10]....
        /*00d4*/ 	.word	0xffffffff


	//   ....[11]....
        /*00d8*/ 	.word	0xffffffff


	//   ....[12]....
        /*00dc*/ 	.word	0xffffffff


	//   ....[13]....
        /*00e0*/ 	.word	0xffffffff


	//   ....[14]....
        /*00e4*/ 	.word	0xffffffff


	//   ....[15]....
        /*00e8*/ 	.word	0xffffffff


	//   ....[16]....
        /*00ec*/ 	.word	0xffffffff


	//   ....[17]....
        /*00f0*/ 	.word	0xffffffff


	//   ....[18]....
        /*00f4*/ 	.word	0xffffffff


	//   ....[19]....
        /*00f8*/ 	.word	0xffffffff


	//   ....[20]....
        /*00fc*/ 	.word	0xffffffff


	//   ....[21]....
        /*0100*/ 	.word	0xffffffff


	//   ....[22]....
        /*0104*/ 	.word	0xffffffff


	//   ....[23]....
        /*0108*/ 	.word	0xffffffff


	//   ....[24]....
        /*010c*/ 	.word	0xffffffff


	//   ....[25]....
        /*0110*/ 	.word	0xffffffff


	//   ....[26]....
        /*0114*/ 	.word	0xffffffff


	//   ....[27]....
        /*0118*/ 	.word	0xffffffff


	//   ....[28]....
        /*011c*/ 	.word	0xffffffff


	//   ....[29]....
        /*0120*/ 	.word	0xffffffff


	//   ....[30]....
        /*0124*/ 	.word	0xffffffff


	//   ....[31]....
        /*0128*/ 	.word	0xffffffff


	//   ....[32]....
        /*012c*/ 	.word	0xffffffff


	//   ....[33]....
        /*0130*/ 	.word	0xffffffff


	//   ....[34]....
        /*0134*/ 	.word	0xffffffff


	//   ....[35]....
        /*0138*/ 	.word	0xffffffff


	//   ....[36]....
        /*013c*/ 	.word	0xffffffff


	//   ....[37]....
        /*0140*/ 	.word	0xffffffff


	//   ....[38]....
        /*0144*/ 	.word	0xffffffff


	//   ....[39]....
        /*0148*/ 	.word	0xffffffff


	//   ....[40]....
        /*014c*/ 	.word	0xffffffff


	//   ....[41]....
        /*0150*/ 	.word	0xffffffff


	//   ....[42]....
        /*0154*/ 	.word	0xffffffff


	//   ....[43]....
        /*0158*/ 	.word	0xffffffff


	//   ....[44]....
        /*015c*/ 	.word	0xffffffff


	//   ....[45]....
        /*0160*/ 	.word	0xffffffff


	//   ....[46]....
        /*0164*/ 	.word	0xffffffff


	//   ....[47]....
        /*0168*/ 	.word	0xffffffff


	//   ....[48]....
        /*016c*/ 	.word	0xffffffff


	//   ....[49]....
        /*0170*/ 	.word	0xffffffff


	//   ....[50]....
        /*0174*/ 	.word	0xffffffff


	//   ....[51]....
        /*0178*/ 	.word	0xffffffff


	//   ....[52]....
        /*017c*/ 	.word	0xffffffff


	//   ....[53]....
        /*0180*/ 	.word	0xffffffff


	//   ....[54]....
        /*0184*/ 	.word	0xffffffff


	//   ....[55]....
        /*0188*/ 	.word	0xffffffff


	//   ....[56]....
        /*018c*/ 	.word	0xffffffff


	//   ....[57]....
        /*0190*/ 	.word	0xffffffff


	//   ....[58]....
        /*0194*/ 	.word	0xffffffff


	//   ....[59]....
        /*0198*/ 	.word	0xffffffff


	//   ....[60]....
        /*019c*/ 	.word	0xffffffff


	//   ....[61]....
        /*01a0*/ 	.word	0xffffffff


	//   ....[62]....
        /*01a4*/ 	.word	0xffffffff


	//   ....[63]....
        /*01a8*/ 	.word	0xffffffff


	//   ....[64]....
        /*01ac*/ 	.word	0xffffffff


	//   ....[65]....
        /*01b0*/ 	.word	0xffffffff


	//   ....[66]....
        /*01b4*/ 	.word	0xffffffff


	//   ....[67]....
        /*01b8*/ 	.word	0xffffffff


	//   ....[68]....
        /*01bc*/ 	.word	0xffffffff


	//   ....[69]....
        /*01c0*/ 	.word	0xffffffff


	//   ....[70]....
        /*01c4*/ 	.word	0xffffffff


	//   ....[71]....
        /*01c8*/ 	.word	0xffffffff


	//   ....[72]....
        /*01cc*/ 	.word	0xffffffff


	//   ....[73]....
        /*01d0*/ 	.word	0xffffffff


	//   ....[74]....
        /*01d4*/ 	.word	0xffffffff


	//   ....[75]....
        /*01d8*/ 	.word	0xffffffff


	//   ....[76]....
        /*01dc*/ 	.word	0xffffffff


	//   ....[77]....
        /*01e0*/ 	.word	0xffffffff


	//   ....[78]....
        /*01e4*/ 	.word	0xffffffff


	//   ....[79]....
        /*01e8*/ 	.word	0xffffffff


	//   ....[80]....
        /*01ec*/ 	.word	0xffffffff


	//   ....[81]....
        /*01f0*/ 	.word	0xffffffff


	//   ....[82]....
        /*01f4*/ 	.word	0xffffffff


	//   ....[83]....
        /*01f8*/ 	.word	0xffffffff


	//   ....[84]....
        /*01fc*/ 	.word	0xffffffff


	//   ....[85]....
        /*0200*/ 	.word	0xffffffff


	//   ....[86]....
        /*0204*/ 	.word	0xffffffff


	//   ....[87]....
        /*0208*/ 	.word	0xffffffff


	//   ....[88]....
        /*020c*/ 	.word	0xffffffff


	//   ....[89]....
        /*0210*/ 	.word	0xffffffff


	//   ....[90]....
        /*0214*/ 	.word	0xffffffff


	//   ....[91]....
        /*0218*/ 	.word	0xffffffff


	//   ....[92]....
        /*021c*/ 	.word	0xffffffff


	//   ....[93]....
        /*0220*/ 	.word	0xffffffff


	//   ....[94]....
        /*0224*/ 	.word	0xffffffff


	//   ....[95]....
        /*0228*/ 	.word	0xffffffff


	//   ....[96]....
        /*022c*/ 	.word	0xffffffff


	//   ....[97]....
        /*0230*/ 	.word	0xffffffff


	//   ....[98]....
        /*0234*/ 	.word	0xffffffff


	//   ....[99]....
        /*0238*/ 	.word	0xffffffff


	//   ....[100]....
        /*023c*/ 	.word	0xffffffff


	//   ....[101]....
        /*0240*/ 	.word	0xffffffff


	//   ....[102]....
        /*0244*/ 	.word	0xffffffff


	//   ....[103]....
        /*0248*/ 	.word	0xffffffff


	//   ....[104]....
        /*024c*/ 	.word	0xffffffff


	//   ....[105]....
        /*0250*/ 	.word	0xffffffff


	//   ....[106]....
        /*0254*/ 	.word	0xffffffff


	//   ....[107]....
        /*0258*/ 	.word	0xffffffff


	//   ....[108]....
        /*025c*/ 	.word	0xffffffff


	//   ....[109]....
        /*0260*/ 	.word	0xffffffff


	//   ....[110]....
        /*0264*/ 	.word	0xffffffff


	//   ....[111]....
        /*0268*/ 	.word	0xffffffff


	//   ....[112]....
        /*026c*/ 	.word	0xffffffff


	//   ....[113]....
        /*0270*/ 	.word	0xffffffff


	//   ....[114]....
        /*0274*/ 	.word	0xffffffff


	//   ....[115]....
        /*0278*/ 	.word	0xffffffff


	//   ....[116]....
        /*027c*/ 	.word	0xffffffff


	//   ....[117]....
        /*0280*/ 	.word	0xffffffff


	//   ....[118]....
        /*0284*/ 	.word	0xffffffff


	//   ....[119]....
        /*0288*/ 	.word	0xffffffff


	//----- nvinfo : EIATTR_COOP_GROUP_INSTR_OFFSETS
	.align		4
.L_1728:
        /*028c*/ 	.byte	0x04, 0x28
        /*028e*/ 	.short	(.L_1730 - .L_1729)


	//   ....[0]....
.L_1729:
        /*0290*/ 	.word	0x00001210


	//   ....[1]....
        /*0294*/ 	.word	0x00001220


	//   ....[2]....
        /*0298*/ 	.word	0x00001230


	//   ....[3]....
        /*029c*/ 	.word	0x00001240


	//   ....[4]....
        /*02a0*/ 	.word	0x00001280


	//   ....[5]....
        /*02a4*/ 	.word	0x000012a0


	//   ....[6]....
        /*02a8*/ 	.word	0x000012b0


	//   ....[7]....
        /*02ac*/ 	.word	0x000012c0


	//   ....[8]....
        /*02b0*/ 	.word	0x000012f0


	//   ....[9]....
        /*02b4*/ 	.word	0x00001310


	//   ....[10]....
        /*02b8*/ 	.word	0x00001330


	//   ....[11]....
        /*02bc*/ 	.word	0x00001340


	//   ....[12]....
        /*02c0*/ 	.word	0x00001370


	//   ....[13]....
        /*02c4*/ 	.word	0x00001390


	//   ....[14]....
        /*02c8*/ 	.word	0x000013b0


	//   ....[15]....
        /*02cc*/ 	.word	0x000013c0


	//   ....[16]....
        /*02d0*/ 	.word	0x000013e0


	//   ....[17]....
        /*02d4*/ 	.word	0x00001410


	//   ....[18]....
        /*02d8*/ 	.word	0x00001430


	//   ....[19]....
        /*02dc*/ 	.word	0x00001440


	//   ....[20]....
        /*02e0*/ 	.word	0x000014a0


	//   ....[21]....
        /*02e4*/ 	.word	0x000014d0


	//   ....[22]....
        /*02e8*/ 	.word	0x000014e0


	//   ....[23]....
        /*02ec*/ 	.word	0x00001500


	//   ....[24]....
        /*02f0*/ 	.word	0x00001540


	//   ....[25]....
        /*02f4*/ 	.word	0x00001560


	//   ....[26]....
        /*02f8*/ 	.word	0x00001580


	//   ....[27]....
        /*02fc*/ 	.word	0x000015c0


	//   ....[28]....
        /*0300*/ 	.word	0x00001600


	//   ....[29]....
        /*0304*/ 	.word	0x00001620


	//   ....[30]....
        /*0308*/ 	.word	0x00001630


	//   ....[31]....
        /*030c*/ 	.word	0x00001660


	//   ....[32]....
        /*0310*/ 	.word	0x00001710


	//   ....[33]....
        /*0314*/ 	.word	0x00001740


	//   ....[34]....
        /*0318*/ 	.word	0x00001780


	//   ....[35]....
        /*031c*/ 	.word	0x000017a0


	//   ....[36]....
        /*0320*/ 	.word	0x00001820


	//   ....[37]....
        /*0324*/ 	.word	0x00001840


	//   ....[38]....
        /*0328*/ 	.word	0x00001850


	//   ....[39]....
        /*032c*/ 	.word	0x00001860


	//   ....[40]....
        /*0330*/ 	.word	0x000019b0


	//   ....[41]....
        /*0334*/ 	.word	0x000019c0


	//   ....[42]....
        /*0338*/ 	.word	0x000019d0


	//   ....[43]....
        /*033c*/ 	.word	0x000019e0


	//   ....[44]....
        /*0340*/ 	.word	0x00001a10


	//   ....[45]....
        /*0344*/ 	.word	0x00001a30


	//   ....[46]....
        /*0348*/ 	.word	0x00001a50


	//   ....[47]....
        /*034c*/ 	.word	0x00001a60


	//   ....[48]....
        /*0350*/ 	.word	0x00001a90


	//   ....[49]....
        /*0354*/ 	.word	0x00001ab0


	//   ....[50]....
        /*0358*/ 	.word	0x00001ad0


	//   ....[51]....
        /*035c*/ 	.word	0x00001ae0


	//   ....[52]....
        /*0360*/ 	.word	0x00001b10


	//   ....[53]....
        /*0364*/ 	.word	0x00001b30


	//   ....[54]....
        /*0368*/ 	.word	0x00001b50


	//   ....[55]....
        /*036c*/ 	.word	0x00001b60


	//   ....[56]....
        /*0370*/ 	.word	0x00001b90


	//   ....[57]....
        /*0374*/ 	.word	0x00001bb0


	//   ....[58]....
        /*0378*/ 	.word	0x00001bd0


	//   ....[59]....
        /*037c*/ 	.word	0x00001be0


	//   ....[60]....
        /*0380*/ 	.word	0x000025b0


	//   ....[61]....
        /*0384*/ 	.word	0x000025c0


	//   ....[62]....
        /*0388*/ 	.word	0x000025d0


	//   ....[63]....
        /*038c*/ 	.word	0x000025e0


	//   ....[64]....
        /*0390*/ 	.word	0x00002610


	//   ....[65]....
        /*0394*/ 	.word	0x00002630


	//   ....[66]....
        /*0398*/ 	.word	0x00002650


	//   ....[67]....
        /*039c*/ 	.word	0x00002660


	//   ....[68]....
        /*03a0*/ 	.word	0x00002690


	//   ....[69]....
        /*03a4*/ 	.word	0x000026c0


	//   ....[70]....
        /*03a8*/ 	.word	0x000026d0


	//   ....[71]....
        /*03ac*/ 	.word	0x000026e0


	//   ....[72]....
        /*03b0*/ 	.word	0x00002700


	//   ....[73]....
        /*03b4*/ 	.word	0x00002730


	//   ....[74]....
        /*03b8*/ 	.word	0x00002750


	//   ....[75]....
        /*03bc*/ 	.word	0x00002760


	//   ....[76]....
        /*03c0*/ 	.word	0x000027a0


	//   ....[77]....
        /*03c4*/ 	.word	0x000027c0


	//   ....[78]....
        /*03c8*/ 	.word	0x000027d0


	//   ....[79]....
        /*03cc*/ 	.word	0x000027e0


	//   ....[80]....
        /*03d0*/ 	.word	0x00002840


	//   ....[81]....
        /*03d4*/ 	.word	0x00002870


	//   ....[82]....
        /*03d8*/ 	.word	0x00002880


	//   ....[83]....
        /*03dc*/ 	.word	0x00002890


	//   ....[84]....
        /*03e0*/ 	.word	0x000028c0


	//   ....[85]....
        /*03e4*/ 	.word	0x000028e0


	//   ....[86]....
        /*03e8*/ 	.word	0x00002900


	//   ....[87]....
        /*03ec*/ 	.word	0x00002910


	//   ....[88]....
        /*03f0*/ 	.word	0x00002950


	//   ....[89]....
        /*03f4*/ 	.word	0x00002990


	//   ....[90]....
        /*03f8*/ 	.word	0x000029b0


	//   ....[91]....
        /*03fc*/ 	.word	0x000029c0


	//   ....[92]....
        /*0400*/ 	.word	0x00002a00


	//   ....[93]....
        /*0404*/ 	.word	0x00002a60


	//   ....[94]....
        /*0408*/ 	.word	0x00002a70


	//   ....[95]....
        /*040c*/ 	.word	0x00002a80


	//   ....[96]....
        /*0410*/ 	.word	0x00002ab0


	//   ....[97]....
        /*0414*/ 	.word	0x00002b20


	//   ....[98]....
        /*0418*/ 	.word	0x00002b40


	//   ....[99]....
        /*041c*/ 	.word	0x00002b60


	//   ....[100]....
        /*0420*/ 	.word	0x00002db0


	//   ....[101]....
        /*0424*/ 	.word	0x00002dc0


	//   ....[102]....
        /*0428*/ 	.word	0x00002dd0


	//   ....[103]....
        /*042c*/ 	.word	0x00002de0


	//   ....[104]....
        /*0430*/ 	.word	0x00002e20


	//   ....[105]....
        /*0434*/ 	.word	0x00002e40


	//   ....[106]....
        /*0438*/ 	.word	0x00002e50


	//   ....[107]....
        /*043c*/ 	.word	0x00002e60


	//   ....[108]....
        /*0440*/ 	.word	0x00002e90


	//   ....[109]....
        /*0444*/ 	.word	0x00002eb0


	//   ....[110]....
        /*0448*/ 	.word	0x00002ed0


	//   ....[111]....
        /*044c*/ 	.word	0x00002ee0


	//   ....[112]....
        /*0450*/ 	.word	0x00002f10


	//   ....[113]....
        /*0454*/ 	.word	0x00002f30


	//   ....[114]....
        /*0458*/ 	.word	0x00002f50


	//   ....[115]....
        /*045c*/ 	.word	0x00002f60


	//   ....[116]....
        /*0460*/ 	.word	0x00002fa0


	//   ....[117]....
        /*0464*/ 	.word	0x00002fc0


	//   ....[118]....
        /*0468*/ 	.word	0x00002fd0


	//   ....[119]....
        /*046c*/ 	.word	0x00002fe0


	//----- nvinfo : EIATTR_VRC_CTA_INIT_COUNT
	.align		4
.L_1730:
        /*0470*/ 	.byte	0x02, 0x4a
	.zero		1
	.zero		1


	//----- nvinfo : EIATTR_EXIT_INSTR_OFFSETS
	.align		4
        /*0474*/ 	.byte	0x04, 0x1c
        /*0476*/ 	.short	(.L_1732 - .L_1731)


	//   ....[0]....
.L_1731:
        /*0478*/ 	.word	0x000000c0


	//   ....[1]....
        /*047c*/ 	.word	0x000036e0


	//----- nvinfo : EIATTR_CRS_STACK_SIZE
	.align		4
.L_1732:
        /*0480*/ 	.byte	0x04, 0x1e
        /*0482*/ 	.short	(.L_1734 - .L_1733)
.L_1733:
        /*0484*/ 	.word	0x00000000


	//----- nvinfo : EIATTR_CBANK_PARAM_SIZE
	.align		4
.L_1734:
        /*0488*/ 	.byte	0x03, 0x19
        /*048a*/ 	.short	0x0032


	//----- nvinfo : EIATTR_PARAM_CBANK
	.align		4
        /*048c*/ 	.byte	0x04, 0x0a
        /*048e*/ 	.short	(.L_1736 - .L_1735)
	.align		4
.L_1735:
        /*0490*/ 	.word	index@(.nv.constant0._ZN17fastertransformer20softmax_kernel_h2_v2I6__halfLi1ELi4EEEvPT_PKS2_S5_S5_iiiiS2_)
        /*0494*/ 	.short	0x0380
        /*0496*/ 	.short	0x0032


	//----- nvinfo : EIATTR_SW_WAR
	.align		4
.L_1736:
        /*0498*/ 	.byte	0x04, 0x36
        /*049a*/ 	.short	(.L_1738 - .L_1737)
.L_1737:
        /*049c*/ 	.word	0x00000008
.L_1738:


//--------------------- .nv.info._ZN17fastertransformer14softmax_kernelIffLi2EEEvPT_PKT0_PKS1_S7_iiiif --------------------------
	.section	.nv.info._ZN17fastertransformer14softmax_kernelIffLi2EEEvPT_PKT0_PKS1_S7_iiiif,"",@"SHT_CUDA_INFO"
	.sectionflags	@""
	.align	4


	//----- nvinfo : EIATTR_CUDA_API_VERSION
	.align		4
        /*0000*/ 	.byte	0x04, 0x37
        /*0002*/ 	.short	(.L_1740 - .L_1739)
.L_1739:
        /*0004*/ 	.word	0x00000082


	//----- nvinfo : EIATTR_KPARAM_INFO
	.align		4
.L_1740:
        /*0008*/ 	.byte	0x04, 0x17
        /*000a*/ 	.short	(.L_1742 - .L_1741)
.L_1741:
        /*000c*/ 	.word	0x00000000
        /*0010*/ 	.short	0x0008
        /*0012*/ 	.short	0x0030
        /*0014*/ 	.byte	0x00, 0xf0, 0x11, 0x00


	//----- nvinfo : EIATTR_KPARAM_INFO
	.align		4
.L_1742:
        /*0018*/ 	.byte	0x04, 0x17
        /*001a*/ 	.short	(.L_1744 - .L_1743)
.L_1743:
        /*001c*/ 	.word	0x00000000
        /*0020*/ 	.short	0x0007
        /*0022*/ 	.short	0x002c
        /*0024*/ 	.byte	0x00, 0xf0, 0x11, 0x00


	//----- nvinfo : EIATTR_KPARAM_INFO
	.align		4
.L_1744:
        /*0028*/ 	.byte	0x04, 0x17
        /*002a*/ 	.short	(.L_1746 - .L_1745)
.L_1745:
        /*002c*/ 	.word	0x00000000
        /*0030*/ 	.short	0x0006
        /*0032*/ 	.short	0x0028
        /*0034*/ 	.byte	0x00, 0xf0, 0x11, 0x00


	//----- nvinfo : EIATTR_KPARAM_INFO
	.align		4
.L_1746:
        /*0038*/ 	.byte	0x04, 0x17
        /*003a*/ 	.short	(.L_1748 - .L_1747)
.L_1747:
        /*003c*/ 	.word	0x00000000
        /*0040*/ 	.short	0x0005
        /*0042*/ 	.short	0x0024
        /*0044*/ 	.byte	0x00, 0xf0, 0x11, 0x00


	//----- nvinfo : EIATTR_KPARAM_INFO
	.align		4
.L_1748:
        /*0048*/ 	.byte	0x04, 0x17
        /*004a*/ 	.short	(.L_1750 - .L_1749)
.L_1749:
        /*004c*/ 	.word	0x00000000
        /*0050*/ 	.short	0x0004
        /*0052*/ 	.short	0x0020
        /*0054*/ 	.byte	0x00, 0xf0, 0x11, 0x00


	//----- nvinfo : EIATTR_KPARAM_INFO
	.align		4
.L_1750:
        /*0058*/ 	.byte	0x04, 0x17
        /*005a*/ 	.short	(.L_1752 - .L_1751)
.L_1751:
        /*005c*/ 	.word	0x00000000
        /*0060*/ 	.short	0x0003
        /*0062*/ 	.short	0x0018
        /*0064*/ 	.byte	0x00, 0xf5, 0x21, 0x00


	//----- nvinfo : EIATTR_KPARAM_INFO
	.align		4
.L_1752:
        /*0068*/ 	.byte	0x04, 0x17
        /*006a*/ 	.short	(.L_1754 - .L_1753)
.L_1753:
        /*006c*/ 	.word	0x00000000
        /*0070*/ 	.short	0x0002
        /*0072*/ 	.short	0x0010
        /*0074*/ 	.byte	0x00, 0xf5, 0x21, 0x00


	//----- nvinfo : EIATTR_KPARAM_INFO
	.align		4
.L_1754:
        /*0078*/ 	.byte	0x04, 0x17
        /*007a*/ 	.short	(.L_1756 - .L_1755)
.L_1755:
        /*007c*/ 	.word	0x00000000
        /*0080*/ 	.short	0x0001
        /*0082*/ 	.short	0x0008
        /*0084*/ 	.byte	0x00, 0xf5, 0x21, 0x00


	//----- nvinfo : EIATTR_KPARAM_INFO
	.align		4
.L_1756:
        /*0088*/ 	.byte	0x04, 0x17
        /*008a*/ 	.short	(.L_1758 - .L_1757)
.L_1757:
        /*008c*/ 	.word	0x00000000
        /*0090*/ 	.short	0x0000
        /*0092*/ 	.short	0x0000
        /*0094*/ 	.byte	0x00, 0xf5, 0x21, 0x00


	//----- nvinfo : EIATTR_SPARSE_MMA_MASK
	.align		4
.L_1758:
        /*0098*/ 	.byte	0x03, 0x50
        /*009a*/ 	.short	0x0000


	//----- nvinfo : EIATTR_MAXREG_COUNT
	.align		4
        /*009c*/ 	.byte	0x03, 0x1b
        /*009e*/ 	.short	0x00ff


	//----- nvinfo : EIATTR_NUM_BARRIERS
	.align		4
        /*00a0*/ 	.byte	0x02, 0x4c
        /*00a2*/ 	.byte	0x01
	.zero		1


	//----- nvinfo : EIATTR_MERCURY_ISA_VERSION
	.align		4
        /*00a4*/ 	.byte	0x03, 0x5f
        /*00a6*/ 	.short	0x0101


	//----- nvinfo : EIATTR_COOP_GROUP_MASK_REGIDS
	.align		4
        /*00a8*/ 	.byte	0x04, 0x29
        /*00aa*/ 	.short	(.L_1760 - .L_1759)


	//   ....[0]....
.L_1759:
        /*00ac*/ 	.word	0xffffffff


	//   ....[1]....
        /*00b0*/ 	.word	0xffffffff


	//   ....[2]....
        /*00b4*/ 	.word	0xffffffff


	//   ....[3]....
        /*00b8*/ 	.word	0xffffffff


	//   ....[4]....
        /*00bc*/ 	.word	0xffffffff


	//   ....[5]....
        /*00c0*/ 	.word	0xffffffff


	//   ....[6]....
        /*00c4*/ 	.word	0xffffffff


	//   ....[7]....
        /*00c8*/ 	.word	0xffffffff


	//   ....[8]....
        /*00cc*/ 	.word	0xffffffff


	//   ....[9]....
        /*00d0*/ 	.word	0xffffffff


	//   ....[10]....
        /*00d4*/ 	.word	0xffffffff


	//   ....[11]....
        /*00d8*/ 	.word	0xffffffff


	//   ....[12]....
        /*00dc*/ 	.word	0xffffffff


	//   ....[13]....
        /*00e0*/ 	.word	0xffffffff


	//   ....[14]....
        /*00e4*/ 	.word	0xffffffff


	//   ....[15]....
        /*00e8*/ 	.word	0xffffffff


	//   ....[16]....
        /*00ec*/ 	.word	0xffffffff


	//   ....[17]....
        /*00f0*/ 	.word	0xffffffff


	//   ....[18]....
        /*00f4*/ 	.word	0xffffffff


	//   ....[19]....
        /*00f8*/ 	.word	0xffffffff


	//   ....[20]....
        /*00fc*/ 	.word	0xffffffff


	//   ....[21]....
        /*0100*/ 	.word	0xffffffff


	//   ....[22]....
        /*0104*/ 	.word	0xffffffff


	//   ....[23]....
        /*0108*/ 	.word	0xffffffff


	//   ....[24]....
        /*010c*/ 	.word	0xffffffff


	//   ....[25]....
        /*0110*/ 	.word	0xffffffff


	//   ....[26]....
        /*0114*/ 	.word	0xffffffff


	//   ....[27]....
        /*0118*/ 	.word	0xffffffff


	//   ....[28]....
        /*011c*/ 	.word	0xffffffff


	//   ....[29]....
        /*0120*/ 	.word	0xffffffff


	//----- nvinfo : EIATTR_COOP_GROUP_INSTR_OFFSETS
	.align		4
.L_1760:
        /*0124*/ 	.byte	0x04, 0x28
        /*0126*/ 	.short	(.L_1762 - .L_1761)


	//   ....[0]....
.L_1761:
        /*0128*/ 	.word	0x00001520


	//   ....[1]....
        /*012c*/ 	.word	0x00001540


	//   ....[2]....
        /*0130*/ 	.word	0x00001560


	//   ....[3]....
        /*0134*/ 	.word	0x00001580


	//   ....[4]....
        /*0138*/ 	.word	0x000015a0


	//   ....[5]....
        /*013c*/ 	.word	0x000015d0


	//   ....[6]....
        /*0140*/ 	.word	0x00001670


	//   ....[7]....
        /*0144*/ 	.word	0x000016c0


	//   ....[8]....
        /*0148*/ 	.word	0x00001700


	//   ....[9]....
        /*014c*/ 	.word	0x00001720


	//   ....[10]....
        /*0150*/ 	.word	0x00001770


	//   ....[11]....
        /*0154*/ 	.word	0x00001790


	//   ....[12]....
        /*0158*/ 	.word	0x000017b0


	//   ....[13]....
        /*015c*/ 	.word	0x000017d0


	//   ....[14]....
        /*0160*/ 	.word	0x000017f0


	//   ....[15]....
        /*0164*/ 	.word	0x00001d20


	//   ....[16]....
        /*0168*/ 	.word	0x00001d40


	//   ....[17]....
        /*016c*/ 	.word	0x00001d60


	//   ....[18]....
        /*0170*/ 	.word	0x00001d80


	//   ....[19]....
        /*0174*/ 	.word	0x00001da0


	//   ....[20]....
        /*0178*/ 	.word	0x00001dd0


	//   ....[21]....
        /*017c*/ 	.word	0x00001e70


	//   ....[22]....
        /*0180*/ 	.word	0x00001eb0


	//   ....[23]....
        /*0184*/ 	.word	0x00001ef0


	//   ....[24]....
        /*0188*/ 	.word	0x00001f10


	//   ....[25]....
        /*018c*/ 	.word	0x00001f70


	//   ....[26]....
        /*0190*/ 	.word	0x00001f90


	//   ....[27]....
        /*0194*/ 	.word	0x00001fb0


	//   ....[28]....
        /*0198*/ 	.word	0x00001fd0


	//   ....[29]....
        /*019c*/ 	.word	0x00001ff0


	//----- nvinfo : EIATTR_VRC_CTA_INIT_COUNT
	.align		4
.L_1762:
        /*01a0*/ 	.byte	0x02, 0x4a
	.zero		1
	.zero		1


	//----- nvinfo : EIATTR_EXIT_INSTR_OFFSETS
	.align		4
        /*01a4*/ 	.byte	0x04, 0x1c
        /*01a6*/ 	.short	(.L_1764 - .L_1763)


	//   ....[0]....
.L_1763:
        /*01a8*/ 	.word	0x00000110


	//   ....[1]....
        /*01ac*/ 	.word	0x00003490


	//----- nvinfo : EIATTR_CRS_STACK_SIZE
	.align		4
.L_1764:
        /*01b0*/ 	.byte	0x04, 0x1e
        /*01b2*/ 	.short	(.L_1766 - .L_1765)
.L_1765:
        /*01b4*/ 	.word	0x00000000


	//----- nvinfo : EIATTR_CBANK_PARAM_SIZE
	.align		4
.L_1766:
        /*01b8*/ 	.byte	0x03, 0x19
        /*01ba*/ 	.short	0x0034


	//----- nvinfo : EIATTR_PARAM_CBANK
	.align		4
        /*01bc*/ 	.byte	0x04, 0x0a
        /*01be*/ 	.short	(.L_1768 - .L_1767)
	.align		4
.L_1767:
        /*01c0*/ 	.word	index@(.nv.constant0._ZN17fastertransformer14softmax_kernelIffLi2EEEvPT_PKT0_PKS1_S7_iiiif)
        /*01c4*/ 	.short	0x0380
        /*01c6*/ 	.short	0x0034


	//----- nvinfo : EIATTR_SW_WAR
	.align		4
.L_1768:
        /*01c8*/ 	.byte	0x04, 0x36
        /*01ca*/ 	.short	(.L_1770 - .L_1769)
.L_1769:
        /*01cc*/ 	.word	0x00000008
.L_1770:


//--------------------- .nv.info._ZN17fastertransformer17softmax_kernel_h2I6__halfLi2EEEvPT_PKS2_S5_S5_iiiiS2_ --------------------------
	.section	.nv.info._ZN17fastertransformer17softmax_kernel_h2I6__halfLi2EEEvPT_PKS2_S5_S5_iiiiS2_,"",@"SHT_CUDA_INFO"
	.sectionflags	@""
	.align	4


	//----- nvinfo : EIATTR_CUDA_API_VERSION
	.align		4
        /*0000*/ 	.byte	0x04, 0x37
        /*0002*/ 	.short	(.L_1772 - .L_1771)
.L_1771:
        /*0004*/ 	.word	0x00000082


	//----- nvinfo : EIATTR_KPARAM_INFO
	.align		4
.L_1772:
        /*0008*/ 	.byte	0x04, 0x17
        /*000a*/ 	.short	(.L_1774 - .L_1773)
.L_1773:
        /*000c*/ 	.word	0x00000000
        /*0010*/ 	.short	0x0008
        /*0012*/ 	.short	0x0030
        /*0014*/ 	.byte	0x00, 0xf0, 0x09, 0x00


	//----- nvinfo : EIATTR_KPARAM_INFO
	.align		4
.L_1774:
        /*0018*/ 	.byte	0x04, 0x17
        /*001a*/ 	.short	(.L_1776 - .L_1775)
.L_1775:
        /*001c*/ 	.word	0x00000000
        /*0020*/ 	.short	0x0007
        /*0022*/ 	.short	0x002c
        /*0024*/ 	.byte	0x00, 0xf0, 0x11, 0x00


	//----- nvinfo : EIATTR_KPARAM_INFO
	.align		4
.L_1776:
        /*0028*/ 	.byte	0x04, 0x17
        /*002a*/ 	.short	(.L_1778 - .L_1777)
.L_1777:
        /*002c*/ 	.word	0x00000000
        /*0030*/ 	.short	0x0006
        /*0032*/ 	.short	0x0028
        /*0034*/ 	.byte	0x00, 0xf0, 0x11, 0x00


	//----- nvinfo : EIATTR_KPARAM_INFO
	.align		4
.L_1778:
        /*0038*/ 	.byte	0x04, 0x17
        /*003a*/ 	.short	(.L_1780 - .L_1779)
.L_1779:
        /*003c*/ 	.word	0x00000000
        /*0040*/ 	.short	0x0005
        /*0042*/ 	.short	0x0024
        /*0044*/ 	.byte	0x00, 0xf0, 0x11, 0x00


	//----- nvinfo : EIATTR_KPARAM_INFO
	.align		4
.L_1780:
        /*0048*/ 	.byte	0x04, 0x17
        /*004a*/ 	.short	(.L_1782 - .L_1781)
.L_1781:
        /*004c*/ 	.word	0x00000000
        /*0050*/ 	.short	0x0004
        /*0052*/ 	.short	0x0020
        /*0054*/ 	.byte	0x00, 0xf0, 0x11, 0x00


	//----- nvinfo : EIATTR_KPARAM_INFO
	.align		4
.L_1782:
        /*0058*/ 	.byte	0x04, 0x17
        /*005a*/ 	.short	(.L_1784 - .L_1783)
.L_1783:
        /*005c*/ 	.word	0x00000000
        /*0060*/ 	.short	0x0003
        /*0062*/ 	.short	0x0018
        /*0064*/ 	.byte	0x00, 0xf5, 0x21, 0x00


	//----- nvinfo : EIATTR_KPARAM_INFO
	.align		4
.L_1784:
        /*0068*/ 	.byte	0x04, 0x17
        /*006a*/ 	.short	(.L_1786 - .L_1785)
.L_1785:
        /*006c*/ 	.word	0x00000000
        /*0070*/ 	.short	0x0002
        /*0072*/ 	.short	0x0010
        /*0074*/ 	.byte	0x00, 0xf5, 0x21, 0x00


	//----- nvinfo : EIATTR_KPARAM_INFO
	.align		4
.L_1786:
        /*0078*/ 	.byte	0x04, 0x17
        /*007a*/ 	.short	(.L_1788 - .L_1787)
.L_1787:
        /*007c*/ 	.word	0x00000000
        /*0080*/ 	.short	0x0001
        /*0082*/ 	.short	0x0008
        /*0084*/ 	.byte	0x00, 0xf5, 0x21, 0x00


	//----- nvinfo : EIATTR_KPARAM_INFO
	.align		4
.L_1788:
        /*0088*/ 	.byte	0x04, 0x17
        /*008a*/ 	.short	(.L_1790 - .L_1789)
.L_1789:
        /*008c*/ 	.word	0x00000000
        /*0090*/ 	.short	0x0000
        /*0092*/ 	.short	0x0000
        /*0094*/ 	.byte	0x00, 0xf5, 0x21, 0x00


	//----- nvinfo : EIATTR_SPARSE_MMA_MASK
	.align		4
.L_1790:
        /*0098*/ 	.byte	0x03, 0x50
        /*009a*/ 	.short	0x0000


	//----- nvinfo : EIATTR_MAXREG_COUNT
	.align		4
        /*009c*/ 	.byte	0x03, 0x1b
        /*009e*/ 	.short	0x00ff


	//----- nvinfo : EIATTR_NUM_BARRIERS
	.align		4
        /*00a0*/ 	.byte	0x02, 0x4c
        /*00a2*/ 	.byte	0x01
	.zero		1


	//----- nvinfo : EIATTR_MERCURY_ISA_VERSION
	.align		4
        /*00a4*/ 	.byte	0x03, 0x5f
        /*00a6*/ 	.short	0x0101


	//----- nvinfo : EIATTR_COOP_GROUP_MASK_REGIDS
	.align		4
        /*00a8*/ 	.byte	0x04, 0x29
        /*00aa*/ 	.short	(.L_1792 - .L_1791)


	//   ....[0]....
.L_1791:
        /*00ac*/ 	.word	0xffffffff


	//   ....[1]....
        /*00b0*/ 	.word	0xffffffff


	//   ....[2]....
        /*00b4*/ 	.word	0xffffffff


	//   ....[3]....
        /*00b8*/ 	.word	0xffffffff


	//   ....[4]....
        /*00bc*/ 	.word	0xffffffff


	//   ....[5]....
        /*00c0*/ 	.word	0xffffffff


	//   ....[6]....
        /*00c4*/ 	.word	0xffffffff


	//   ....[7]....
        /*00c8*/ 	.word	0xffffffff


	//   ....[8]....
        /*00cc*/ 	.word	0xffffffff


	//   ....[9]....
        /*00d0*/ 	.word	0xffffffff


	//   ....[10]....
        /*00d4*/ 	.word	0xffffffff


	//   ....[11]....
        /*00d8*/ 	.word	0xffffffff


	//   ....[12]....
        /*00dc*/ 	.word	0xffffffff


	//   ....[13]....
        /*00e0*/ 	.word	0xffffffff


	//   ....[14]....
        /*00e4*/ 	.word	0xffffffff


	//   ....[15]....
        /*00e8*/ 	.word	0xffffffff


	//   ....[16]....
        /*00ec*/ 	.word	0xffffffff


	//   ....[17]....
        /*00f0*/ 	.word	0xffffffff


	//   ....[18]....
        /*00f4*/ 	.word	0xffffffff


	//   ....[19]....
        /*00f8*/ 	.word	0xffffffff


	//   ....[20]....
        /*00fc*/ 	.word	0xffffffff


	//   ....[21]....
        /*0100*/ 	.word	0xffffffff


	//   ....[22]....
        /*0104*/ 	.word	0xffffffff


	//   ....[23]....
        /*0108*/ 	.word	0xffffffff


	//   ....[24]....
        /*010c*/ 	.word	0xffffffff


	//   ....[25]....
        /*0110*/ 	.word	0xffffffff


	//   ....[26]....
        /*0114*/ 	.word	0xffffffff


	//   ....[27]....
        /*0118*/ 	.word	0xffffffff


	//   ....[28]....
        /*011c*/ 	.word	0xffffffff


	//   ....[29]....
        /*0120*/ 	.word	0xffffffff


	//----- nvinfo : EIATTR_COOP_GROUP_INSTR_OFFSETS
	.align		4
.L_1792:
        /*0124*/ 	.byte	0x04, 0x28
        /*0126*/ 	.short	(.L_1794 - .L_1793)


	//   ....[0]....
.L_1793:
        /*0128*/ 	.word	0x000005c0


	//   ....[1]....
        /*012c*/ 	.word	0x000005e0


	//   ....[2]....
        /*0130*/ 	.word	0x00000600


	//   ....[3]....
        /*0134*/ 	.word	0x00000620


	//   ....[4]....
        /*0138*/ 	.word	0x00000640


	//   ....[5]....
        /*013c*/ 	.word	0x00000670


	//   ....[6]....
        /*0140*/ 	.word	0x000006f0


	//   ....[7]....
        /*0144*/ 	.word	0x00000720


	//   ....[8]....
        /*0148*/ 	.word	0x00000750


	//   ....[9]....
        /*014c*/ 	.word	0x000007b0


	//   ....[10]....
        /*0150*/ 	.word	0x00000820


	//   ....[11]....
        /*0154*/ 	.word	0x00000840


	//   ....[12]....
        /*0158*/ 	.word	0x00000860


	//   ....[13]....
        /*015c*/ 	.word	0x00000880


	//   ....[14]....
        /*0160*/ 	.word	0x000008a0


	//   ....[15]....
        /*0164*/ 	.word	0x00000c50


	//   ....[16]....
        /*0168*/ 	.word	0x00000c70


	//   ....[17]....
        /*016c*/ 	.word	0x00000c90


	//   ....[18]....
        /*0170*/ 	.word	0x00000cb0


	//   ....[19]....
        /*0174*/ 	.word	0x00000cd0


	//   ....[20]....
        /*0178*/ 	.word	0x00000d00


	//   ....[21]....
        /*017c*/ 	.word	0x00000da0


	//   ....[22]....
        /*0180*/ 	.word	0x00000dd0


	//   ....[23]....
        /*0184*/ 	.word	0x00000e00


	//   ....[24]....
        /*0188*/ 	.word	0x00000e50


	//   ....[25]....
        /*018c*/ 	.word	0x00000eb0


	//   ....[26]....
        /*0190*/ 	.word	0x00000ed0


	//   ....[27]....
        /*0194*/ 	.word	0x00000ef0


	//   ....[28]....
        /*0198*/ 	.word	0x00000f10


	//   ....[29]....
        /*019c*/ 	.word	0x00000f30


	//----- nvinfo : EIATTR_VRC_CTA_INIT_COUNT
	.align		4
.L_1794:
        /*01a0*/ 	.byte	0x02, 0x4a
	.zero		1
	.zero		1


	//----- nvinfo : EIATTR_EXIT_INSTR_OFFSETS
	.align		4
        /*01a4*/ 	.byte	0x04, 0x1c
        /*01a6*/ 	.short	(.L_1796 - .L_1795)


	//   ....[0]....
.L_1795:
        /*01a8*/ 	.word	0x000000c0


	//   ....[1]....
        /*01ac*/ 	.word	0x00001130


	//----- nvinfo : EIATTR_CRS_STACK_SIZE
	.align		4
.L_1796:
        /*01b0*/ 	.byte	0x04, 0x1e
        /*01b2*/ 	.short	(.L_1798 - .L_1797)
.L_1797:
        /*01b4*/ 	.word	0x00000000


	//----- nvinfo : EIATTR_CBANK_PARAM_SIZE
	.align		4
.L_1798:
        /*01b8*/ 	.byte	0x03, 0x19
        /*01ba*/ 	.short	0x0032


	//----- nvinfo : EIATTR_PARAM_CBANK
	.align		4
        /*01bc*/ 	.byte	0x04, 0x0a
        /*01be*/ 	.short	(.L_1800 - .L_1799)
	.align		4
.L_1799:
        /*01c0*/ 	.word	index@(.nv.constant0._ZN17fastertransformer17softmax_kernel_h2I6__halfLi2EEEvPT_PKS2_S5_S5_iiiiS2_)
        /*01c4*/ 	.short	0x0380
        /*01c6*/ 	.short	0x0032


	//----- nvinfo : EIATTR_SW_WAR
	.align		4
.L_1800:
        /*01c8*/ 	.byte	0x04, 0x36
        /*01ca*/ 	.short	(.L_1802 - .L_1801)
.L_1801:
        /*01cc*/ 	.word	0x00000008
.L_1802:


//--------------------- .nv.info._ZN17fastertransformer20softmax_kernel_h2_v2I6__halfLi2ELi4EEEvPT_PKS2_S5_S5_iiiiS2_ --------------------------
	.section	.nv.info._ZN17fastertransformer20softmax_kernel_h2_v2I6__halfLi2ELi4EEEvPT_PKS2_S5_S5_iiiiS2_,"",@"SHT_CUDA_INFO"
	.sectionflags	@""
	.align	4


	//----- nvinfo : EIATTR_CUDA_API_VERSION
	.align		4
        /*0000*/ 	.byte	0x04, 0x37
        /*0002*/ 	.short	(.L_1804 - .L_1803)
.L_1803:
        /*0004*/ 	.word	0x00000082


	//----- nvinfo : EIATTR_KPARAM_INFO
	.align		4
.L_1804:
        /*0008*/ 	.byte	0x04, 0x17
        /*000a*/ 	.short	(.L_1806 - .L_1805)
.L_1805:
        /*000c*/ 	.word	0x00000000
        /*0010*/ 	.short	0x0008
        /*0012*/ 	.short	0x0030
        /*0014*/ 	.byte	0x00, 0xf0, 0x09, 0x00


	//----- nvinfo : EIATTR_KPARAM_INFO
	.align		4
.L_1806:
        /*0018*/ 	.byte	0x04, 0x17
        /*001a*/ 	.short	(.L_1808 - .L_1807)
.L_1807:
        /*001c*/ 	.word	0x00000000
        /*0020*/ 	.short	0x0007
        /*0022*/ 	.short	0x002c
        /*0024*/ 	.byte	0x00, 0xf0, 0x11, 0x00


	//----- nvinfo : EIATTR_KPARAM_INFO
	.align		4
.L_1808:
        /*0028*/ 	.byte	0x04, 0x17
        /*002a*/ 	.short	(.L_1810 - .L_1809)
.L_1809:
        /*002c*/ 	.word	0x00000000
        /*0030*/ 	.short	0x0006
        /*0032*/ 	.short	0x0028
        /*0034*/ 	.byte	0x00, 0xf0, 0x11, 0x00


	//----- nvinfo : EIATTR_KPARAM_INFO
	.align		4
.L_1810:
        /*0038*/ 	.byte	0x04, 0x17
        /*003a*/ 	.short	(.L_1812 - .L_1811)
.L_1811:
        /*003c*/ 	.word	0x00000000
        /*0040*/ 	.short	0x0005
        /*0042*/ 	.short	0x0024
        /*0044*/ 	.byte	0x00, 0xf0, 0x11, 0x00


	//----- nvinfo : EIATTR_KPARAM_INFO
	.align		4
.L_1812:
        /*0048*/ 	.byte	0x04, 0x17
        /*004a*/ 	.short	(.L_1814 - .L_1813)
.L_1813:
        /*004c*/ 	.word	0x00000000
        /*0050*/ 	.short	0x0004
        /*0052*/ 	.short	0x0020
        /*0054*/ 	.byte	0x00, 0xf0, 0x11, 0x00


	//----- nvinfo : EIATTR_KPARAM_INFO
	.align		4
.L_1814:
        /*0058*/ 	.byte	0x04, 0x17
        /*005a*/ 	.short	(.L_1816 - .L_1815)
.L_1815:
        /*005c*/ 	.word	0x00000000
        /*0060*/ 	.short	0x0003
        /*0062*/ 	.short	0x0018
        /*0064*/ 	.byte	0x00, 0xf5, 0x21, 0x00


	//----- nvinfo : EIATTR_KPARAM_INFO
	.align		4
.L_1816:
        /*0068*/ 	.byte	0x04, 0x17
        /*006a*/ 	.short	(.L_1818 - .L_1817)
.L_1817:
        /*006c*/ 	.word	0x00000000
        /*0070*/ 	.short	0x0002
        /*0072*/ 	.short	0x0010
        /*0074*/ 	.byte	0x00, 0xf5, 0x21, 0x00


	//----- nvinfo : EIATTR_KPARAM_INFO
	.align		4
.L_1818:
        /*0078*/ 	.byte	0x04, 0x17
        /*007a*/ 	.short	(.L_1820 - .L_1819)
.L_1819:
        /*007c*/ 	.word	0x00000000
        /*0080*/ 	.short	0x0001
        /*0082*/ 	.short	0x0008
        /*0084*/ 	.byte	0x00, 0xf5, 0x21, 0x00


	//----- nvinfo : EIATTR_KPARAM_INFO
	.align		4
.L_1820:
        /*0088*/ 	.byte	0x04, 0x17
        /*008a*/ 	.short	(.L_1822 - .L_1821)
.L_1821:
        /*008c*/ 	.word	0x00000000
        /*0090*/ 	.short	0x0000
        /*0092*/ 	.short	0x0000
        /*0094*/ 	.byte	0x00, 0xf5, 0x21, 0x00


	//----- nvinfo : EIATTR_SPARSE_MMA_MASK
	.align		4
.L_1822:
        /*0098*/ 	.byte	0x03, 0x50
        /*009a*/ 	.short	0x0000


	//----- nvinfo : EIATTR_MAXREG_COUNT
	.align		4
        /*009c*/ 	.byte	0x03, 0x1b
        /*009e*/ 	.short	0x00ff


	//----- nvinfo : EIATTR_NUM_BARRIERS
	.align		4
        /*00a0*/ 	.byte	0x02, 0x4c
        /*00a2*/ 	.byte	0x01
	.zero		1


	//----- nvinfo : EIATTR_MERCURY_ISA_VERSION
	.align		4
        /*00a4*/ 	.byte	0x03, 0x5f
        /*00a6*/ 	.short	0x0101


	//----- nvinfo : EIATTR_COOP_GROUP_MASK_REGIDS
	.align		4
        /*00a8*/ 	.byte	0x04, 0x29
        /*00aa*/ 	.short	(.L_1824 - .L_1823)


	//   ....[0]....
.L_1823:
        /*00ac*/ 	.word	0xffffffff


	//   ....[1]....
        /*00b0*/ 	.word	0xffffffff


	//   ....[2]....
        /*00b4*/ 	.word	0xffffffff


	//   ....[3]....
        /*00b8*/ 	.word	0xffffffff


	//   ....[4]....
        /*00bc*/ 	.word	0xffffffff


	//   ....[5]....
        /*00c0*/ 	.word	0xffffffff


	//   ....[6]....
        /*00c4*/ 	.word	0xffffffff


	//   ....[7]....
        /*00c8*/ 	.word	0xffffffff


	//   ....[8]....
        /*00cc*/ 	.word	0xffffffff


	//   ....[9]....
        /*00d0*/ 	.word	0xffffffff


	//   ....[10]....
        /*00d4*/ 	.word	0xffffffff


	//   ....[11]....
        /*00d8*/ 	.word	0xffffffff


	//   ....[12]....
        /*00dc*/ 	.word	0xffffffff


	//   ....[13]....
        /*00e0*/ 	.word	0xffffffff


	//   ....[14]....
        /*00e4*/ 	.word	0xffffffff


	//   ....[15]....
        /*00e8*/ 	.word	0xffffffff


	//   ....[16]....
        /*00ec*/ 	.word	0xffffffff


	//   ....[17]....
        /*00f0*/ 	.word	0xffffffff


	//   ....[18]....
        /*00f4*/ 	.word	0xffffffff


	//   ....[19]....
        /*00f8*/ 	.word	0xffffffff


	//   ....[20]....
        /*00fc*/ 	.word	0xffffffff


	//   ....[21]....
        /*0100*/ 	.word	0xffffffff


	//   ....[22]....
        /*0104*/ 	.word	0xffffffff


	//   ....[23]....
        /*0108*/ 	.word	0xffffffff


	//   ....[24]....
        /*010c*/ 	.word	0xffffffff


	//   ....[25]....
        /*0110*/ 	.word	0xffffffff


	//   ....[26]....
        /*0114*/ 	.word	0xffffffff


	//   ....[27]....
        /*0118*/ 	.word	0xffffffff


	//   ....[28]....
        /*011c*/ 	.word	0xffffffff


	//   ....[29]....
        /*0120*/ 	.word	0xffffffff


	//   ....[30]....
        /*0124*/ 	.word	0xffffffff


	//   ....[31]....
        /*0128*/ 	.word	0xffffffff


	//   ....[32]....
        /*012c*/ 	.word	0xffffffff


	//   ....[33]....
        /*0130*/ 	.word	0xffffffff


	//   ....[34]....
        /*0134*/ 	.word	0xffffffff


	//   ....[35]....
        /*0138*/ 	.word	0xffffffff


	//   ....[36]....
        /*013c*/ 	.word	0xffffffff


	//   ....[37]....
        /*0140*/ 	.word	0xffffffff


	//   ....[38]....
        /*0144*/ 	.word	0xffffffff


	//   ....[39]....
        /*0148*/ 	.word	0xffffffff


	//   ....[40]....
        /*014c*/ 	.word	0xffffffff


	//   ....[41]....
        /*0150*/ 	.word	0xffffffff


	//   ....[42]....
        /*0154*/ 	.word	0xffffffff


	//   ....[43]....
        /*0158*/ 	.word	0xffffffff


	//   ....[44]....
        /*015c*/ 	.word	0xffffffff


	//   ....[45]....
        /*0160*/ 	.word	0xffffffff


	//   ....[46]....
        /*0164*/ 	.word	0xffffffff


	//   ....[47]....
        /*0168*/ 	.word	0xffffffff


	//   ....[48]....
        /*016c*/ 	.word	0xffffffff


	//   ....[49]....
        /*0170*/ 	.word	0xffffffff


	//   ....[50]....
        /*0174*/ 	.word	0xffffffff


	//   ....[51]....
        /*0178*/ 	.word	0xffffffff


	//   ....[52]....
        /*017c*/ 	.word	0xffffffff


	//   ....[53]....
        /*0180*/ 	.word	0xffffffff


	//   ....[54]....
        /*0184*/ 	.word	0xffffffff


	//   ....[55]....
        /*0188*/ 	.word	0xffffffff


	//   ....[56]....
        /*018c*/ 	.word	0xffffffff


	//   ....[57]....
        /*0190*/ 	.word	0xffffffff


	//   ....[58]....
        /*0194*/ 	.word	0xffffffff


	//   ....[59]....
        /*0198*/ 	.word	0xffffffff


	//   ....[60]....
        /*019c*/ 	.word	0xffffffff


	//   ....[61]....
        /*01a0*/ 	.word	0xffffffff


	//   ....[62]....
        /*01a4*/ 	.word	0xffffffff


	//   ....[63]....
        /*01a8*/ 	.word	0xffffffff


	//   ....[64]....
        /*01ac*/ 	.word	0xffffffff


	//   ....[65]....
        /*01b0*/ 	.word	0xffffffff


	//   ....[66]....
        /*01b4*/ 	.word	0xffffffff


	//   ....[67]....
        /*01b8*/ 	.word	0xffffffff


	//   ....[68]....
        /*01bc*/ 	.word	0xffffffff


	//   ....[69]....
        /*01c0*/ 	.word	0xffffffff


	//   ....[70]....
        /*01c4*/ 	.word	0xffffffff


	//   ....[71]....
        /*01c8*/ 	.word	0xffffffff


	//   ....[72]....
        /*01cc*/ 	.word	0xffffffff


	//   ....[73]....
        /*01d0*/ 	.word	0xffffffff


	//   ....[74]....
        /*01d4*/ 	.word	0xffffffff


	//   ....[75]....
        /*01d8*/ 	.word	0xffffffff


	//   ....[76]....
        /*01dc*/ 	.word	0xffffffff


	//   ....[77]....
        /*01e0*/ 	.word	0xffffffff


	//   ....[78]....
        /*01e4*/ 	.word	0xffffffff


	//   ....[79]....
        /*01e8*/ 	.word	0xffffffff


	//   ....[80]....
        /*01ec*/ 	.word	0xffffffff


	//   ....[81]....
        /*01f0*/ 	.word	0xffffffff


	//   ....[82]....
        /*01f4*/ 	.word	0xffffffff


	//   ....[83]....
        /*01f8*/ 	.word	0xffffffff


	//   ....[84]....
        /*01fc*/ 	.word	0xffffffff


	//   ....[85]....
        /*0200*/ 	.word	0xffffffff


	//   ....[86]....
        /*0204*/ 	.word	0xffffffff


	//   ....[87]....
        /*0208*/ 	.word	0xffffffff


	//   ....[88]....
        /*020c*/ 	.word	0xffffffff


	//   ....[89]....
        /*0210*/ 	.word	0xffffffff


	//   ....[90]....
        /*0214*/ 	.word	0xffffffff


	//   ....[91]....
        /*0218*/ 	.word	0xffffffff


	//   ....[92]....
        /*021c*/ 	.word	0xffffffff


	//   ....[93]....
        /*0220*/ 	.word	0xffffffff


	//   ....[94]....
        /*0224*/ 	.word	0xffffffff


	//   ....[95]....
        /*0228*/ 	.word	0xffffffff


	//   ....[96]....
        /*022c*/ 	.word	0xffffffff


	//   ....[97]....
        /*0230*/ 	.word	0xffffffff


	//   ....[98]....
        /*0234*/ 	.word	0xffffffff


	//   ....[99]....
        /*0238*/ 	.word	0xffffffff


	//   ....[100]....
        /*023c*/ 	.word	0xffffffff


	//   ....[101]....
        /*0240*/ 	.word	0xffffffff


	//   ....[102]....
        /*0244*/ 	.word	0xffffffff


	//   ....[103]....
        /*0248*/ 	.word	0xffffffff


	//   ....[104]....
        /*024c*/ 	.word	0xffffffff


	//   ....[105]....
        /*0250*/ 	.word	0xffffffff


	//   ....[106]....
        /*0254*/ 	.word	0xffffffff


	//   ....[107]....
        /*0258*/ 	.word	0xffffffff


	//   ....[108]....
        /*025c*/ 	.word	0xffffffff


	//   ....[109]....
        /*0260*/ 	.word	0xffffffff


	//   ....[110]....
        /*0264*/ 	.word	0xffffffff


	//   ....[111]....
        /*0268*/ 	.word	0xffffffff


	//   ....[112]....
        /*026c*/ 	.word	0xffffffff


	//   ....[113]....
        /*0270*/ 	.word	0xffffffff


	//   ....[114]....
        /*0274*/ 	.word	0xffffffff


	//   ....[115]....
        /*0278*/ 	.word	0xffffffff


	//   ....[116]....
        /*027c*/ 	.word	0xffffffff


	//   ....[117]....
        /*0280*/ 	.word	0xffffffff


	//   ....[118]....
        /*0284*/ 	.word	0xffffffff


	//   ....[119]....
        /*0288*/ 	.word	0xffffffff


	//----- nvinfo : EIATTR_COOP_GROUP_INSTR_OFFSETS
	.align		4
.L_1824:
        /*028c*/ 	.byte	0x04, 0x28
        /*028e*/ 	.short	(.L_1826 - .L_1825)


	//   ....[0]....
.L_1825:
        /*0290*/ 	.word	0x00001800


	//   ....[1]....
        /*0294*/ 	.word	0x00001810


	//   ....[2]....
        /*0298*/ 	.word	0x00001820


	//   ....[3]....
        /*029c*/ 	.word	0x00001840


	//   ....[4]....
        /*02a0*/ 	.word	0x00001860


	//   ....[5]....
        /*02a4*/ 	.word	0x00001880


	//   ....[6]....
        /*02a8*/ 	.word	0x000018b0


	//   ....[7]....
        /*02ac*/ 	.word	0x000018d0


	//   ....[8]....
        /*02b0*/ 	.word	0x000018e0


	//   ....[9]....
        /*02b4*/ 	.word	0x000018f0


	//   ....[10]....
        /*02b8*/ 	.word	0x00001930


	//   ....[11]....
        /*02bc*/ 	.word	0x00001950


	//   ....[12]....
        /*02c0*/ 	.word	0x00001960


	//   ....[13]....
        /*02c4*/ 	.word	0x00001980


	//   ....[14]....
        /*02c8*/ 	.word	0x000019b0


	//   ....[15]....
        /*02cc*/ 	.word	0x000019c0


	//   ....[16]....
        /*02d0*/ 	.word	0x000019d0


	//   ....[17]....
        /*02d4*/ 	.word	0x000019f0


	//   ....[18]....
        /*02d8*/ 	.word	0x00001a30


	//   ....[19]....
        /*02dc*/ 	.word	0x00001a50


	//   ....[20]....
        /*02e0*/ 	.word	0x00001a90


	//   ....[21]....
        /*02e4*/ 	.word	0x00001ab0


	//   ....[22]....
        /*02e8*/ 	.word	0x00001ac0


	//   ....[23]....
        /*02ec*/ 	.word	0x00001ae0


	//   ....[24]....
        /*02f0*/ 	.word	0x00001b00


	//   ....[25]....
        /*02f4*/ 	.word	0x00001b20


	//   ....[26]....
        /*02f8*/ 	.word	0x00001b50


	//   ....[27]....
        /*02fc*/ 	.word	0x00001b70


	//   ....[28]....
        /*0300*/ 	.word	0x00001b80


	//   ....[29]....
        /*0304*/ 	.word	0x00001b90


	//   ....[30]....
        /*0308*/ 	.word	0x00001bd0


	//   ....[31]....
        /*030c*/ 	.word	0x00001bf0


	//   ....[32]....
        /*0310*/ 	.word	0x00001c00


	//   ....[33]....
        /*0314*/ 	.word	0x00001c30


	//   ....[34]....
        /*0318*/ 	.word	0x00001c50


	//   ....[35]....
        /*031c*/ 	.word	0x00001c60


	//   ....[36]....
        /*0320*/ 	.word	0x00001ca0


	//   ....[37]....
        /*0324*/ 	.word	0x00001cc0


	//   ....[38]....
        /*0328*/ 	.word	0x00001d30


	//   ....[39]....
        /*032c*/ 	.word	0x00001d80


	//   ....[40]....
        /*0330*/ 	.word	0x00001fa0


	//   ....[41]....
        /*0334*/ 	.word	0x00001fb0


	//   ....[42]....
        /*0338*/ 	.word	0x00001fc0


	//   ....[43]....
        /*033c*/ 	.word	0x00001fd0


	//   ....[44]....
        /*0340*/ 	.word	0x00002000


	//   ....[45]....
        /*0344*/ 	.word	0x00002020


	//   ....[46]....
        /*0348*/ 	.word	0x00002040


	//   ....[47]....
        /*034c*/ 	.word	0x00002050


	//   ....[48]....
        /*0350*/ 	.word	0x00002080


	//   ....[49]....
        /*0354*/ 	.word	0x000020a0


	//   ....[50]....
        /*0358*/ 	.word	0x000020c0


	//   ....[51]....
        /*035c*/ 	.word	0x000020e0


	//   ....[52]....
        /*0360*/ 	.word	0x00002110


	//   ....[53]....
        /*0364*/ 	.word	0x00002120


	//   ....[54]....
        /*0368*/ 	.word	0x00002130


	//   ....[55]....
        /*036c*/ 	.word	0x00002170


	//   ....[56]....
        /*0370*/ 	.word	0x00002190


	//   ....[57]....
        /*0374*/ 	.word	0x000021a0


	//   ....[58]....
        /*0378*/ 	.word	0x000021d0


	//   ....[59]....
        /*037c*/ 	.word	0x000021f0


	//   ....[60]....
        /*0380*/ 	.word	0x000030b0


	//   ....[61]....
        /*0384*/ 	.word	0x000030c0


	//   ....[62]....
        /*0388*/ 	.word	0x000030d0


	//   ....[63]....
        /*038c*/ 	.word	0x00003100


	//   ....[64]....
        /*0390*/ 	.word	0x00003120


	//   ....[65]....
        /*0394*/ 	.word	0x00003130


	//   ....[66]....
        /*0398*/ 	.word	0x00003150


	//   ....[67]....
        /*039c*/ 	.word	0x00003180


	//   ....[68]....
        /*03a0*/ 	.word	0x00003190


	//   ....[69]....
        /*03a4*/ 	.word	0x000031b0


	//   ....[70]....
        /*03a8*/ 	.word	0x000031d0


	//   ....[71]....
        /*03ac*/ 	.word	0x000031f0


	//   ....[72]....
        /*03b0*/ 	.word	0x00003210


	//   ....[73]....
        /*03b4*/ 	.word	0x00003230


	//   ....[74]....
        /*03b8*/ 	.word	0x00003250


	//   ....[75]....
        /*03bc*/ 	.word	0x00003260


	//   ....[76]....
        /*03c0*/ 	.word	0x00003290


	//   ....[77]....
        /*03c4*/ 	.word	0x000032b0


	//   ....[78]....
        /*03c8*/ 	.word	0x000032d0


	//   ....[79]....
        /*03cc*/ 	.word	0x00003310


	//   ....[80]....
        /*03d0*/ 	.word	0x00003340


	//   ....[81]....
        /*03d4*/ 	.word	0x00003370


	//   ....[82]....
        /*03d8*/ 	.word	0x00003380


	//   ....[83]....
        /*03dc*/ 	.word	0x000033b0


	//   ....[84]....
        /*03e0*/ 	.word	0x000033d0


	//   ....[85]....
        /*03e4*/ 	.word	0x000033e0


	//   ....[86]....
        /*03e8*/ 	.word	0x000033f0


	//   ....[87]....
        /*03ec*/ 	.word	0x00003430


	//   ....[88]....
        /*03f0*/ 	.word	0x00003450


	//   ....[89]....
        /*03f4*/ 	.word	0x00003460


	//   ....[90]....
        /*03f8*/ 	.word	0x00003470


	//   ....[91]....
        /*03fc*/ 	.word	0x000034a0


	//   ....[92]....
        /*0400*/ 	.word	0x000034d0


	//   ....[93]....
        /*0404*/ 	.word	0x000034e0


	//   ....[94]....
        /*0408*/ 	.word	0x000034f0


	//   ....[95]....
        /*040c*/ 	.word	0x00003540


	//   ....[96]....
        /*0410*/ 	.word	0x00003560


	//   ....[97]....
        /*0414*/ 	.word	0x00003580


	//   ....[98]....
        /*0418*/ 	.word	0x000035a0


	//   ....[99]....
        /*041c*/ 	.word	0x000035c0


	//   ....[100]....
        /*0420*/ 	.word	0x00003890


	//   ....[101]....
        /*0424*/ 	.word	0x000038b0


	//   ....[102]....
        /*0428*/ 	.word	0x00003910


	//   ....[103]....
        /*042c*/ 	.word	0x00003920


	//   ....[104]....
        /*0430*/ 	.word	0x00003930


	//   ....[105]....
        /*0434*/ 	.word	0x00003960


	//   ....[106]....
        /*0438*/ 	.word	0x00003980


	//   ....[107]....
        /*043c*/ 	.word	0x00003990


	//   ....[108]....
        /*0440*/ 	.word	0x000039a0


	//   ....[109]....
        /*0444*/ 	.word	0x000039d0


	//   ....[110]....
        /*0448*/ 	.word	0x000039f0


	//   ....[111]....
        /*044c*/ 	.word	0x00003a10


	//   ....[112]....
        /*0450*/ 	.word	0x00003a20


	//   ....[113]....
        /*0454*/ 	.word	0x00003a60


	//   ....[114]....
        /*0458*/ 	.word	0x00003a80


	//   ....[115]....
        /*045c*/ 	.word	0x00003a90


	//   ....[116]....
        /*0460*/ 	.word	0x00003ab0


	//   ....[117]....
        /*0464*/ 	.word	0x00003ad0


	//   ....[118]....
        /*0468*/ 	.word	0x00003af0


	//   ....[119]....
        /*046c*/ 	.word	0x00003b30


	//----- nvinfo : EIATTR_VRC_CTA_INIT_COUNT
	.align		4
.L_1826:
        /*0470*/ 	.byte	0x02, 0x4a
	.zero		1
	.zero		1


	//----- nvinfo : EIATTR_EXIT_INSTR_OFFSETS
	.align		4
        /*0474*/ 	.byte	0x04, 0x1c
        /*0476*/ 	.short	(.L_1828 - .L_1827)


	//   ....[0]....
.L_1827:
        /*0478*/ 	.word	0x000000c0


	//   ....[1]....
        /*047c*/ 	.word	0x00004370


	//----- nvinfo : EIATTR_CRS_STACK_SIZE
	.align		4
.L_1828:
        /*0480*/ 	.byte	0x04, 0x1e
        /*0482*/ 	.short	(.L_1830 - .L_1829)
.L_1829:
        /*0484*/ 	.word	0x00000000


	//----- nvinfo : EIATTR_CBANK_PARAM_SIZE
	.align		4
.L_1830:
        /*0488*/ 	.byte	0x03, 0x19
        /*048a*/ 	.short	0x0032


	//----- nvinfo : EIATTR_PARAM_CBANK
	.align		4
        /*048c*/ 	.byte	0x04, 0x0a
        /*048e*/ 	.short	(.L_1832 - .L_1831)
	.align		4
.L_1831:
        /*0490*/ 	.word	index@(.nv.constant0._ZN17fastertransformer20softmax_kernel_h2_v2I6__halfLi2ELi4EEEvPT_PKS2_S5_S5_iiiiS2_)
        /*0494*/ 	.short	0x0380
        /*0496*/ 	.short	0x0032


	//----- nvinfo : EIATTR_SW_WAR
	.align		4
.L_1832:
        /*0498*/ 	.byte	0x04, 0x36
        /*049a*/ 	.short	(.L_1834 - .L_1833)
.L_1833:
        /*049c*/ 	.word	0x00000008
.L_1834:


//--------------------- .nv.info._ZN17fastertransformer14softmax_kernelIffLi4EEEvPT_PKT0_PKS1_S7_iiiif --------------------------
	.section	.nv.info._ZN17fastertransformer14softmax_kernelIffLi4EEEvPT_PKT0_PKS1_S7_iiiif,"",@"SHT_CUDA_INFO"
	.sectionflags	@""
	.align	4


	//----- nvinfo : EIATTR_CUDA_API_VERSION
	.align		4
        /*0000*/ 	.byte	0x04, 0x37
        /*0002*/ 	.short	(.L_1836 - .L_1835)
.L_1835:
        /*0004*/ 	.word	0x00000082


	//----- nvinfo : EIATTR_KPARAM_INFO
	.align		4
.L_1836:
        /*0008*/ 	.byte	0x04, 0x17
        /*000a*/ 	.short	(.L_1838 - .L_1837)
.L_1837:
        /*000c*/ 	.word	0x00000000
        /*0010*/ 	.short	0x0008
        /*0012*/ 	.short	0x0030
        /*0014*/ 	.byte	0x00, 0xf0, 0x11, 0x00


	//----- nvinfo : EIATTR_KPARAM_INFO
	.align		4
.L_1838:
        /*0018*/ 	.byte	0x04, 0x17
        /*001a*/ 	.short	(.L_1840 - .L_1839)
.L_1839:
        /*001c*/ 	.word	0x00000000
        /*0020*/ 	.short	0x0007
        /*0022*/ 	.short	0x002c
        /*0024*/ 	.byte	0x00, 0xf0, 0x11, 0x00


	//----- nvinfo : EIATTR_KPARAM_INFO
	.align		4
.L_1840:
        /*0028*/ 	.byte	0x04, 0x17
        /*002a*/ 	.short	(.L_1842 - .L_1841)
.L_1841:
        /*002c*/ 	.word	0x00000000
        /*0030*/ 	.short	0x0006
        /*0032*/ 	.short	0x0028
        /*0034*/ 	.byte	0x00, 0xf0, 0x11, 0x00


	//----- nvinfo : EIATTR_KPARAM_INFO
	.align		4
.L_1842:
        /*0038*/ 	.byte	0x04, 0x17
        /*003a*/ 	.short	(.L_1844 - .L_1843)
.L_1843:
        /*003c*/ 	.word	0x00000000
        /*0040*/ 	.short	0x0005
        /*0042*/ 	.short	0x0024
        /*0044*/ 	.byte	0x00, 0xf0, 0x11, 0x00


	//----- nvinfo : EIATTR_KPARAM_INFO
	.align		4
.L_1844:
        /*0048*/ 	.byte	0x04, 0x17
        /*004a*/ 	.short	(.L_1846 - .L_1845)
.L_1845:
        /*004c*/ 	.word	0x00000000
        /*0050*/ 	.short	0x0004
        /*0052*/ 	.short	0x0020
        /*0054*/ 	.byte	0x00, 0xf0, 0x11, 0x00


	//----- nvinfo : EIATTR_KPARAM_INFO
	.align		4
.L_1846:
        /*0058*/ 	.byte	0x04, 0x17
        /*005a*/ 	.short	(.L_1848 - .L_1847)
.L_1847:
        /*005c*/ 	.word	0x00000000
        /*0060*/ 	.short	0x0003
        /*0062*/ 	.short	0x0018
        /*0064*/ 	.byte	0x00, 0xf5, 0x21, 0x00


	//----- nvinfo : EIATTR_KPARAM_INFO
	.align		4
.L_1848:
        /*0068*/ 	.byte	0x04, 0x17
        /*006a*/ 	.short	(.L_1850 - .L_1849)
.L_1849:
        /*006c*/ 	.word	0x00000000
        /*0070*/ 	.short	0x0002
        /*0072*/ 	.short	0x0010
        /*0074*/ 	.byte	0x00, 0xf5, 0x21, 0x00


	//----- nvinfo : EIATTR_KPARAM_INFO
	.align		4
.L_1850:
        /*0078*/ 	.byte	0x04, 0x17
        /*007a*/ 	.short	(.L_1852 - .L_1851)
.L_1851:
        /*007c*/ 	.word	0x00000000
        /*0080*/ 	.short	0x0001
        /*0082*/ 	.short	0x0008
        /*0084*/ 	.byte	0x00, 0xf5, 0x21, 0x00


	//----- nvinfo : EIATTR_KPARAM_INFO
	.align		4
.L_1852:
        /*0088*/ 	.byte	0x04, 0x17
        /*008a*/ 	.short	(.L_1854 - .L_1853)
.L_1853:
        /*008c*/ 	.word	0x00000000
        /*0090*/ 	.short	0x0000
        /*0092*/ 	.short	0x0000
        /*0094*/ 	.byte	0x00, 0xf5, 0x21, 0x00


	//----- nvinfo : EIATTR_SPARSE_MMA_MASK
	.align		4
.L_1854:
        /*0098*/ 	.byte	0x03, 0x50
        /*009a*/ 	.short	0x0000


	//----- nvinfo : EIATTR_MAXREG_COUNT
	.align		4
        /*009c*/ 	.byte	0x03, 0x1b
        /*009e*/ 	.short	0x00ff


	//----- nvinfo : EIATTR_NUM_BARRIERS
	.align		4
        /*00a0*/ 	.byte	0x02, 0x4c
        /*00a2*/ 	.byte	0x01
	.zero		1


	//----- nvinfo : EIATTR_MERCURY_ISA_VERSION
	.align		4
        /*00a4*/ 	.byte	0x03, 0x5f
        /*00a6*/ 	.short	0x0101


	//----- nvinfo : EIATTR_COOP_GROUP_MASK_REGIDS
	.align		4
        /*00a8*/ 	.byte	0x04, 0x29
        /*00aa*/ 	.short	(.L_1856 - .L_1855)


	//   ....[0]....
.L_1855:
        /*00ac*/ 	.word	0xffffffff


	//   ....[1]....
        /*00b0*/ 	.word	0xffffffff


	//   ....[2]....
        /*00b4*/ 	.word	0xffffffff


	//   ....[3]....
        /*00b8*/ 	.word	0xffffffff


	//   ....[4]....
        /*00bc*/ 	.word	0xffffffff


	//   ....[5]....
        /*00c0*/ 	.word	0xffffffff


	//   ....[6]....
        /*00c4*/ 	.word	0xffffffff


	//   ....[7]....
        /*00c8*/ 	.word	0xffffffff


	//   ....[8]....
        /*00cc*/ 	.word	0xffffffff


	//   ....[9]....
        /*00d0*/ 	.word	0xffffffff


	//   ....[10]....
        /*00d4*/ 	.word	0xffffffff


	//   ....[11]....
        /*00d8*/ 	.word	0xffffffff


	//   ....[12]....
        /*00dc*/ 	.word	0xffffffff


	//   ....[13]....
        /*00e0*/ 	.word	0xffffffff


	//   ....[14]....
        /*00e4*/ 	.word	0xffffffff


	//   ....[15]....
        /*00e8*/ 	.word	0xffffffff


	//   ....[16]....
        /*00ec*/ 	.word	0xffffffff


	//   ....[17]....
        /*00f0*/ 	.word	0xffffffff


	//   ....[18]....
        /*00f4*/ 	.word	0xffffffff


	//   ....[19]....
        /*00f8*/ 	.word	0xffffffff


	//   ....[20]....
        /*00fc*/ 	.word	0xffffffff


	//   ....[21]....
        /*0100*/ 	.word	0xffffffff


	//   ....[22]....
        /*0104*/ 	.word	0xffffffff


	//   ....[23]....
        /*0108*/ 	.word	0xffffffff


	//   ....[24]....
        /*010c*/ 	.word	0xffffffff


	//   ....[25]....
        /*0110*/ 	.word	0xffffffff


	//   ....[26]....
        /*0114*/ 	.word	0xffffffff


	//   ....[27]....
        /*0118*/ 	.word	0xffffffff


	//   ....[28]....
        /*011c*/ 	.word	0xffffffff


	//   ....[29]....
        /*0120*/ 	.word	0xffffffff


	//----- nvinfo : EIATTR_COOP_GROUP_INSTR_OFFSETS
	.align		4
.L_1856:
        /*0124*/ 	.byte	0x04, 0x28
        /*0126*/ 	.short	(.L_1858 - .L_1857)


	//   ....[0]....
.L_1857:
        /*0128*/ 	.word	0x000014f0


	//   ....[1]....
        /*012c*/ 	.word	0x00001510


	//   ....[2]....
        /*0130*/ 	.word	0x00001530


	//   ....[3]....
        /*0134*/ 	.word	0x00001550


	//   ....[4]....
        /*0138*/ 	.word	0x00001570


	//   ....[5]....
        /*013c*/ 	.word	0x000015a0


	//   ....[6]....
        /*0140*/ 	.word	0x00001630


	//   ....[7]....
        /*0144*/ 	.word	0x00001680


	//   ....[8]....
        /*0148*/ 	.word	0x000016a0


	//   ....[9]....
        /*014c*/ 	.word	0x000016c0


	//   ....[10]....
        /*0150*/ 	.word	0x00001710


	//   ....[11]....
        /*0154*/ 	.word	0x00001730


	//   ....[12]....
        /*0158*/ 	.word	0x00001750


	//   ....[13]....
        /*015c*/ 	.word	0x00001770


	//   ....[14]....
        /*0160*/ 	.word	0x00001790


	//   ....[15]....
        /*0164*/ 	.word	0x00001ca0


	//   ....[16]....
        /*0168*/ 	.word	0x00001cc0


	//   ....[17]....
        /*016c*/ 	.word	0x00001ce0


	//   ....[18]....
        /*0170*/ 	.word	0x00001d00


	//   ....[19]....
        /*0174*/ 	.word	0x00001d20


	//   ....[20]....
        /*0178*/ 	.word	0x00001d50


	//   ....[21]....
        /*017c*/ 	.word	0x00001de0


	//   ....[22]....
        /*0180*/ 	.word	0x00001e30


	//   ....[23]....
        /*0184*/ 	.word	0x00001e50


	//   ....[24]....
        /*0188*/ 	.word	0x00001e70


	//   ....[25]....
        /*018c*/ 	.word	0x00001ec0


	//   ....[26]....
        /*0190*/ 	.word	0x00001ee0


	//   ....[27]....
        /*0194*/ 	.word	0x00001f00


	//   ....[28]....
        /*0198*/ 	.word	0x00001f20


	//   ....[29]....
        /*019c*/ 	.word	0x00001f40


	//----- nvinfo : EIATTR_VRC_CTA_INIT_COUNT
	.align		4
.L_1858:
        /*01a0*/ 	.byte	0x02, 0x4a
	.zero		1
	.zero		1


	//----- nvinfo : EIATTR_EXIT_INSTR_OFFSETS
	.align		4
        /*01a4*/ 	.byte	0x04, 0x1c
        /*01a6*/ 	.short	(.L_1860 - .L_1859)


	//   ....[0]....
.L_1859:
        /*01a8*/ 	.word	0x00000110


	//   ....[1]....
        /*01ac*/ 	.word	0x00003320


	//----- nvinfo : EIATTR_CRS_STACK_SIZE
	.align		4
.L_1860:
        /*01b0*/ 	.byte	0x04, 0x1e
        /*01b2*/ 	.short	(.L_1862 - .L_1861)
.L_1861:
        /*01b4*/ 	.word	0x00000000


	//----- nvinfo : EIATTR_CBANK_PARAM_SIZE
	.align		4
.L_1862:
        /*01b8*/ 	.byte	0x03, 0x19
        /*01ba*/ 	.short	0x0034


	//----- nvinfo : EIATTR_PARAM_CBANK
	.align		4
        /*01bc*/ 	.byte	0x04, 0x0a
        /*01be*/ 	.short	(.L_1864 - .L_1863)
	.align		4
.L_1863:
        /*01c0*/ 	.word	index@(.nv.constant0._ZN17fastertransformer14softmax_kernelIffLi4EEEvPT_PKT0_PKS1_S7_iiiif)
        /*01c4*/ 	.short	0x0380
        /*01c6*/ 	.short	0x0034


	//----- nvinfo : EIATTR_SW_WAR
	.align		4
.L_1864:
        /*01c8*/ 	.byte	0x04, 0x36
        /*01ca*/ 	.short	(.L_1866 - .L_1865)
.L_1865:
        /*01cc*/ 	.word	0x00000008
.L_1866:


//--------------------- .nv.info._ZN17fastertransformer17softmax_kernel_h2I6__halfLi4EEEvPT_PKS2_S5_S5_iiiiS2_ --------------------------
	.section	.nv.info._ZN17fastertransformer17softmax_kernel_h2I6__halfLi4EEEvPT_PKS2_S5_S5_iiiiS2_,"",@"SHT_CUDA_INFO"
	.sectionflags	@""
	.align	4


	//----- nvinfo : EIATTR_CUDA_API_VERSION
	.align		4
        /*0000*/ 	.byte	0x04, 0x37
        /*0002*/ 	.short	(.L_1868 - .L_1867)
.L_1867:
        /*0004*/ 	.word	0x00000082


	//----- nvinfo : EIATTR_KPARAM_INFO
	.align		4
.L_1868:
        /*0008*/ 	.byte	0x04, 0x17
        /*000a*/ 	.short	(.L_1870 - .L_1869)
.L_1869:
        /*000c*/ 	.word	0x00000000
        /*0010*/ 	.short	0x0008
        /*0012*/ 	.short	0x0030
        /*0014*/ 	.byte	0x00, 0xf0, 0x09, 0x00


	//----- nvinfo : EIATTR_KPARAM_INFO
	.align		4
.L_1870:
        /*0018*/ 	.byte	0x04, 0x17
        /*001a*/ 	.short	(.L_1872 - .L_1871)
.L_1871:
        /*001c*/ 	.word	0x00000000
        /*0020*/ 	.short	0x0007
        /*0022*/ 	.short	0x002c
        /*0024*/ 	.byte	0x00, 0xf0, 0x11, 0x00


	//----- nvinfo : EIATTR_KPARAM_INFO
	.align		4
.L_1872:
        /*0028*/ 	.byte	0x04, 0x17
        /*002a*/ 	.short	(.L_1874 - .L_1873)
.L_1873:
        /*002c*/ 	.word	0x00000000
        /*0030*/ 	.short	0x0006
        /*0032*/ 	.short	0x0028
        /*0034*/ 	.byte	0x00, 0xf0, 0x11, 0x00


	//----- nvinfo : EIATTR_KPARAM_INFO
	.align		4
.L_1874:
        /*0038*/ 	.byte	0x04, 0x17
        /*003a*/ 	.short	(.L_1876 - .L_1875)
.L_1875:
        /*003c*/ 	.word	0x00000000
        /*0040*/ 	.short	0x0005
        /*0042*/ 	.short	0x0024
        /*0044*/ 	.byte	0x00, 0xf0, 0x11, 0x00


	//----- nvinfo : EIATTR_KPARAM_INFO
	.align		4
.L_1876:
        /*0048*/ 	.byte	0x04, 0x17
        /*004a*/ 	.short	(.L_1878 - .L_1877)
.L_1877:
        /*004c*/ 	.word	0x00000000
        /*0050*/ 	.short	0x0004
        /*0052*/ 	.short	0x0020
        /*0054*/ 	.byte	0x00, 0xf0, 0x11, 0x00


	//----- nvinfo : EIATTR_KPARAM_INFO
	.align		4
.L_1878:
        /*0058*/ 	.byte	0x04, 0x17
        /*005a*/ 	.short	(.L_1880 - .L_1879)
.L_1879:
        /*005c*/ 	.word	0x00000000
        /*0060*/ 	.short	0x0003
        /*0062*/ 	.short	0x0018
        /*0064*/ 	.byte	0x00, 0xf5, 0x21, 0x00


	//----- nvinfo : EIATTR_KPARAM_INFO
	.align		4
.L_1880:
        /*0068*/ 	.byte	0x04, 0x17
        /*006a*/ 	.short	(.L_1882 - .L_1881)
.L_1881:
        /*006c*/ 	.word	0x00000000
        /*0070*/ 	.short	0x0002
        /*0072*/ 	.short	0x0010
        /*0074*/ 	.byte	0x00, 0xf5, 0x21, 0x00


	//----- nvinfo : EIATTR_KPARAM_INFO
	.align		4
.L_1882:
        /*0078*/ 	.byte	0x04, 0x17
        /*007a*/ 	.short	(.L_1884 - .L_1883)
.L_1883:
        /*007c*/ 	.word	0x00000000
        /*0080*/ 	.short	0x0001
        /*0082*/ 	.short	0x0008
        /*0084*/ 	.byte	0x00, 0xf5, 0x21, 0x00


	//----- nvinfo : EIATTR_KPARAM_INFO
	.align		4
.L_1884:
        /*0088*/ 	.byte	0x04, 0x17
        /*008a*/ 	.short	(.L_1886 - .L_1885)
.L_1885:
        /*008c*/ 	.word	0x00000000
        /*0090*/ 	.short	0x0000
        /*0092*/ 	.short	0x0000
        /*0094*/ 	.byte	0x00, 0xf5, 0x21, 0x00


	//----- nvinfo : EIATTR_SPARSE_MMA_MASK
	.align		4
.L_1886:
        /*0098*/ 	.byte	0x03, 0x50
        /*009a*/ 	.short	0x0000


	//----- nvinfo : EIATTR_MAXREG_COUNT
	.align		4
        /*009c*/ 	.byte	0x03, 0x1b
        /*009e*/ 	.short	0x00ff


	//----- nvinfo : EIATTR_NUM_BARRIERS
	.align		4
        /*00a0*/ 	.byte	0x02, 0x4c
        /*00a2*/ 	.byte	0x01
	.zero		1


	//----- nvinfo : EIATTR_MERCURY_ISA_VERSION
	.align		4
        /*00a4*/ 	.byte	0x03, 0x5f
        /*00a6*/ 	.short	0x0101


	//----- nvinfo : EIATTR_COOP_GROUP_MASK_REGIDS
	.align		4
        /*00a8*/ 	.byte	0x04, 0x29
        /*00aa*/ 	.short	(.L_1888 - .L_1887)


	//   ....[0]....
.L_1887:
        /*00ac*/ 	.word	0xffffffff


	//   ....[1]....
        /*00b0*/ 	.word	0xffffffff


	//   ....[2]....
        /*00b4*/ 	.word	0xffffffff


	//   ....[3]....
        /*00b8*/ 	.word	0xffffffff


	//   ....[4]....
        /*00bc*/ 	.word	0xffffffff


	//   ....[5]....
        /*00c0*/ 	.word	0xffffffff


	//   ....[6]....
        /*00c4*/ 	.word	0xffffffff


	//   ....[7]....
        /*00c8*/ 	.word	0xffffffff


	//   ....[8]....
        /*00cc*/ 	.word	0xffffffff


	//   ....[9]....
        /*00d0*/ 	.word	0xffffffff


	//   ....[10]....
        /*00d4*/ 	.word	0xffffffff


	//   ....[11]....
        /*00d8*/ 	.word	0xffffffff


	//   ....[12]....
        /*00dc*/ 	.word	0xffffffff


	//   ....[13]....
        /*00e0*/ 	.word	0xffffffff


	//   ....[14]....
        /*00e4*/ 	.word	0xffffffff


	//   ....[15]....
        /*00e8*/ 	.word	0xffffffff


	//   ....[16]....
        /*00ec*/ 	.word	0xffffffff


	//   ....[17]....
        /*00f0*/ 	.word	0xffffffff


	//   ....[18]....
        /*00f4*/ 	.word	0xffffffff


	//   ....[19]....
        /*00f8*/ 	.word	0xffffffff


	//   ....[20]....
        /*00fc*/ 	.word	0xffffffff


	//   ....[21]....
        /*0100*/ 	.word	0xffffffff


	//   ....[22]....
        /*0104*/ 	.word	0xffffffff


	//   ....[23]....
        /*0108*/ 	.word	0xffffffff


	//   ....[24]....
        /*010c*/ 	.word	0xffffffff


	//   ....[25]....
        /*0110*/ 	.word	0xffffffff


	//   ....[26]....
        /*0114*/ 	.word	0xffffffff


	//   ....[27]....
        /*0118*/ 	.word	0xffffffff


	//   ....[28]....
        /*011c*/ 	.word	0xffffffff


	//   ....[29]....
        /*0120*/ 	.word	0xffffffff


	//----- nvinfo : EIATTR_COOP_GROUP_INSTR_OFFSETS
	.align		4
.L_1888:
        /*0124*/ 	.byte	0x04, 0x28
        /*0126*/ 	.short	(.L_1890 - .L_1889)


	//   ....[0]....
.L_1889:
        /*0128*/ 	.word	0x00000910


	//   ....[1]....
        /*012c*/ 	.word	0x00000930


	//   ....[2]....
        /*0130*/ 	.word	0x00000950


	//   ....[3]....
        /*0134*/ 	.word	0x00000970


	//   ....[4]....
        /*0138*/ 	.word	0x00000990


	//   ....[5]....
        /*013c*/ 	.word	0x000009c0


	//   ....[6]....
        /*0140*/ 	.word	0x00000a40


	//   ....[7]....
        /*0144*/ 	.word	0x00000a90


	//   ....[8]....
        /*0148*/ 	.word	0x00000ac0


	//   ....[9]....
        /*014c*/ 	.word	0x00000b10


	//   ....[10]....
        /*0150*/ 	.word	0x00000b70


	//   ....[11]....
        /*0154*/ 	.word	0x00000b90


	//   ....[12]....
        /*0158*/ 	.word	0x00000bb0


	//   ....[13]....
        /*015c*/ 	.word	0x00000bd0


	//   ....[14]....
        /*0160*/ 	.word	0x00000bf0


	//   ....[15]....
        /*0164*/ 	.word	0x00001240


	//   ....[16]....
        /*0168*/ 	.word	0x00001260


	//   ....[17]....
        /*016c*/ 	.word	0x00001280


	//   ....[18]....
        /*0170*/ 	.word	0x000012a0


	//   ....[19]....
        /*0174*/ 	.word	0x000012c0


	//   ....[20]....
        /*0178*/ 	.word	0x000012f0


	//   ....[21]....
        /*017c*/ 	.word	0x00001390


	//   ....[22]....
        /*0180*/ 	.word	0x000013b0


	//   ....[23]....
        /*0184*/ 	.word	0x000013e0


	//   ....[24]....
        /*0188*/ 	.word	0x00001430


	//   ....[25]....
        /*018c*/ 	.word	0x000014a0


	//   ....[26]....
        /*0190*/ 	.word	0x000014c0


	//   ....[27]....
        /*0194*/ 	.word	0x000014e0


	//   ....[28]....
        /*0198*/ 	.word	0x00001500


	//   ....[29]....
        /*019c*/ 	.word	0x00001520


	//----- nvinfo : EIATTR_VRC_CTA_INIT_COUNT
	.align		4
.L_1890:
        /*01a0*/ 	.byte	0x02, 0x4a
	.zero		1
	.zero		1


	//----- nvinfo : EIATTR_EXIT_INSTR_OFFSETS
	.align		4
        /*01a4*/ 	.byte	0x04, 0x1c
        /*01a6*/ 	.short	(.L_1892 - .L_1891)


	//   ....[0]....
.L_1891:
        /*01a8*/ 	.word	0x000000c0


	//   ....[1]....
        /*01ac*/ 	.word	0x00001830


	//----- nvinfo : EIATTR_CRS_STACK_SIZE
	.align		4
.L_1892:
        /*01b0*/ 	.byte	0x04, 0x1e
        /*01b2*/ 	.short	(.L_1894 - .L_1893)
.L_1893:
        /*01b4*/ 	.word	0x00000000


	//----- nvinfo : EIATTR_CBANK_PARAM_SIZE
	.align		4
.L_1894:
        /*01b8*/ 	.byte	0x03, 0x19
        /*01ba*/ 	.short	0x0032


	//----- nvinfo : EIATTR_PARAM_CBANK
	.align		4
        /*01bc*/ 	.byte	0x04, 0x0a
        /*01be*/ 	.short	(.L_1896 - .L_1895)
	.align		4
.L_1895:
        /*01c0*/ 	.word	index@(.nv.constant0._ZN17fastertransformer17softmax_kernel_h2I6__halfLi4EEEvPT_PKS2_S5_S5_iiiiS2_)
        /*01c4*/ 	.short	0x0380
        /*01c6*/ 	.short	0x0032


	//----- nvinfo : EIATTR_SW_WAR
	.align		4
.L_1896:
        /*01c8*/ 	.byte	0x04, 0x36
        /*01ca*/ 	.short	(.L_1898 - .L_1897)
.L_1897:
        /*01cc*/ 	.word	0x00000008
.L_1898:


//--------------------- .nv.info._ZN17fastertransformer20softmax_kernel_h2_v2I6__halfLi4ELi4EEEvPT_PKS2_S5_S5_iiiiS2_ --------------------------
	.section	.nv.info._ZN17fastertransformer20softmax_kernel_h2_v2I6__halfLi4ELi4EEEvPT_PKS2_S5_S5_iiiiS2_,"",@"SHT_CUDA_INFO"
	.sectionflags	@""
	.align	4


	//----- nvinfo : EIATTR_CUDA_API_VERSION
	.align		4
        /*0000*/ 	.byte	0x04, 0x37
        /*0002*/ 	.short	(.L_1900 - .L_1899)
.L_1899:
        /*0004*/ 	.word	0x00000082


	//----- nvinfo : EIATTR_KPARAM_INFO
	.align		4
.L_1900:
        /*0008*/ 	.byte	0x04, 0x17
        /*000a*/ 	.short	(.L_1902 - .L_1901)
.L_1901:
        /*000c*/ 	.word	0x00000000
        /*0010*/ 	.short	0x0008
        /*0012*/ 	.short	0x0030
        /*0014*/ 	.byte	0x00, 0xf0, 0x09, 0x00


	//----- nvinfo : EIATTR_KPARAM_INFO
	.align		4
.L_1902:
        /*0018*/ 	.byte	0x04, 0x17
        /*001a*/ 	.short	(.L_1904 - .L_1903)
.L_1903:
        /*001c*/ 	.word	0x00000000
        /*0020*/ 	.short	0x0007
        /*0022*/ 	.short	0x002c
        /*0024*/ 	.byte	0x00, 0xf0, 0x11, 0x00


	//----- nvinfo : EIATTR_KPARAM_INFO
	.align		4
.L_1904:
        /*0028*/ 	.byte	0x04, 0x17
        /*002a*/ 	.short	(.L_1906 - .L_1905)
.L_1905:
        /*002c*/ 	.word	0x00000000
        /*0030*/ 	.short	0x0006
        /*0032*/ 	.short	0x0028
        /*0034*/ 	.byte	0x00, 0xf0, 0x11, 0x00


	//----- nvinfo : EIATTR_KPARAM_INFO
	.align		4
.L_1906:
        /*0038*/ 	.byte	0x04, 0x17
        /*003a*/ 	.short	(.L_1908 - .L_1907)
.L_1907:
        /*003c*/ 	.word	0x00000000
        /*0040*/ 	.short	0x0005
        /*0042*/ 	.short	0x0024
        /*0044*/ 	.byte	0x00, 0xf0, 0x11, 0x00


	//----- nvinfo : EIATTR_KPARAM_INFO
	.align		4
.L_1908:
        /*0048*/ 	.byte	0x04, 0x17
        /*004a*/ 	.short	(.L_1910 - .L_1909)
.L_1909:
        /*004c*/ 	.word	0x00000000
        /*0050*/ 	.short	0x0004
        /*0052*/ 	.short	0x0020
        /*0054*/ 	.byte	0x00, 0xf0, 0x11, 0x00


	//----- nvinfo : EIATTR_KPARAM_INFO
	.align		4
.L_1910:
        /*0058*/ 	.byte	0x04, 0x17
        /*005a*/ 	.short	(.L_1912 - .L_1911)
.L_1911:
        /*005c*/ 	.word	0x00000000
        /*0060*/ 	.short	0x0003
        /*0062*/ 	.short	0x0018
        /*0064*/ 	.byte	0x00, 0xf5, 0x21, 0x00


	//----- nvinfo : EIATTR_KPARAM_INFO
	.align		4
.L_1912:
        /*0068*/ 	.byte	0x04, 0x17
        /*006a*/ 	.short	(.L_1914 - .L_1913)
.L_1913:
        /*006c*/ 	.word	0x00000000
        /*0070*/ 	.short	0x0002
        /*0072*/ 	.short	0x0010
        /*0074*/ 	.byte	0x00, 0xf5, 0x21, 0x00


	//----- nvinfo : EIATTR_KPARAM_INFO
	.align		4
.L_1914:
        /*0078*/ 	.byte	0x04, 0x17
        /*007a*/ 	.short	(.L_1916 - .L_1915)
.L_1915:
        /*007c*/ 	.word	0x00000000
        /*0080*/ 	.short	0x0001
        /*0082*/ 	.short	0x0008
        /*0084*/ 	.byte	0x00, 0xf5, 0x21, 0x00


	//----- nvinfo : EIATTR_KPARAM_INFO
	.align		4
.L_1916:
        /*0088*/ 	.byte	0x04, 0x17
        /*008a*/ 	.short	(.L_1918 - .L_1917)
.L_1917:
        /*008c*/ 	.word	0x00000000
        /*0090*/ 	.short	0x0000
        /*0092*/ 	.short	0x0000
        /*0094*/ 	.byte	0x00, 0xf5, 0x21, 0x00


	//----- nvinfo : EIATTR_SPARSE_MMA_MASK
	.align		4
.L_1918:
        /*0098*/ 	.byte	0x03, 0x50
        /*009a*/ 	.short	0x0000


	//----- nvinfo : EIATTR_MAXREG_COUNT
	.align		4
        /*009c*/ 	.byte	0x03, 0x1b
        /*009e*/ 	.short	0x00ff


	//----- nvinfo : EIATTR_NUM_BARRIERS
	.align		4
        /*00a0*/ 	.byte	0x02, 0x4c
        /*00a2*/ 	.byte	0x01
	.zero		1


	//----- nvinfo : EIATTR_MERCURY_ISA_VERSION
	.align		4
        /*00a4*/ 	.byte	0x03, 0x5f
        /*00a6*/ 	.short	0x0101


	//----- nvinfo : EIATTR_COOP_GROUP_MASK_REGIDS
	.align		4
        /*00a8*/ 	.byte	0x04, 0x29
        /*00aa*/ 	.short	(.L_1920 - .L_1919)


	//   ....[0]....
.L_1919:
        /*00ac*/ 	.word	0xffffffff


	//   ....[1]....
        /*00b0*/ 	.word	0xffffffff


	//   ....[2]....
        /*00b4*/ 	.word	0xffffffff


	//   ....[3]....
        /*00b8*/ 	.word	0xffffffff


	//   ....[4]....
        /*00bc*/ 	.word	0xffffffff


	//   ....[5]....
        /*00c0*/ 	.word	0xffffffff


	//   ....[6]....
        /*00c4*/ 	.word	0xffffffff


	//   ....[7]....
        /*00c8*/ 	.word	0xffffffff


	//   ....[8]....
        /*00cc*/ 	.word	0xffffffff


	//   ....[9]....
        /*00d0*/ 	.word	0xffffffff


	//   ....[10]....
        /*00d4*/ 	.word	0xffffffff


	//   ....[11]....
        /*00d8*/ 	.word	0xffffffff


	//   ....[12]....
        /*00dc*/ 	.word	0xffffffff


	//   ....[13]....
        /*00e0*/ 	.word	0xffffffff


	//   ....[14]....
        /*00e4*/ 	.word	0xffffffff


	//   ....[15]....
        /*00e8*/ 	.word	0xffffffff


	//   ....[16]....
        /*00ec*/ 	.word	0xffffffff


	//   ....[17]....
        /*00f0*/ 	.word	0xffffffff


	//   ....[18]....
        /*00f4*/ 	.word	0xffffffff


	//   ....[19]....
        /*00f8*/ 	.word	0xffffffff


	//   ....[20]....
        /*00fc*/ 	.word	0xffffffff


	//   ....[21]....
        /*0100*/ 	.word	0xffffffff


	//   ....[22]....
        /*0104*/ 	.word	0xffffffff


	//   ....[23]....
        /*0108*/ 	.word	0xffffffff


	//   ....[24]....
        /*010c*/ 	.word	0xffffffff


	//   ....[25]....
        /*0110*/ 	.word	0xffffffff


	//   ....[26]....
        /*0114*/ 	.word	0xffffffff


	//   ....[27]....
        /*0118*/ 	.word	0xffffffff


	//   ....[28]....
        /*011c*/ 	.word	0xffffffff


	//   ....[29]....
        /*0120*/ 	.word	0xffffffff


	//   ....[30]....
        /*0124*/ 	.word	0xffffffff


	//   ....[31]....
        /*0128*/ 	.word	0xffffffff


	//   ....[32]....
        /*012c*/ 	.word	0xffffffff


	//   ....[33]....
        /*0130*/ 	.word	0xffffffff


	//   ....[34]....
        /*0134*/ 	.word	0xffffffff


	//   ....[35]....
        /*0138*/ 	.word	0xffffffff


	//   ....[36]....
        /*013c*/ 	.word	0xffffffff


	//   ....[37]....
        /*0140*/ 	.word	0xffffffff


	//   ....[38]....
        /*0144*/ 	.word	0xffffffff


	//   ....[39]....
        /*0148*/ 	.word	0xffffffff


	//   ....[40]....
        /*014c*/ 	.word	0xffffffff


	//   ....[41]....
        /*0150*/ 	.word	0xffffffff


	//   ....[42]....
        /*0154*/ 	.word	0xffffffff


	//   ....[43]....
        /*0158*/ 	.word	0xffffffff


	//   ....[44]....
        /*015c*/ 	.word	0xffffffff


	//   ....[45]....
        /*0160*/ 	.word	0xffffffff


	//   ....[46]....
        /*0164*/ 	.word	0xffffffff


	//   ....[47]....
        /*0168*/ 	.word	0xffffffff


	//   ....[48]....
        /*016c*/ 	.word	0xffffffff


	//   ....[49]....
        /*0170*/ 	.word	0xffffffff


	//   ....[50]....
        /*0174*/ 	.word	0xffffffff


	//   ....[51]....
        /*0178*/ 	.word	0xffffffff


	//   ....[52]....
        /*017c*/ 	.word	0xffffffff


	//   ....[53]....
        /*0180*/ 	.word	0xffffffff


	//   ....[54]....
        /*0184*/ 	.word	0xffffffff


	//   ....[55]....
        /*0188*/ 	.word	0xffffffff


	//   ....[56]....
        /*018c*/ 	.word	0xffffffff


	//   ....[57]....
        /*0190*/ 	.word	0xffffffff


	//   ....[58]....
        /*0194*/ 	.word	0xffffffff


	//   ....[59]....
        /*0198*/ 	.word	0xffffffff


	//   ....[60]....
        /*019c*/ 	.word	0xffffffff


	//   ....[61]....
        /*01a0*/ 	.word	0xffffffff


	//   ....[62]....
        /*01a4*/ 	.word	0xffffffff


	//   ....[63]....
        /*01a8*/ 	.word	0xffffffff


	//   ....[64]....
        /*01ac*/ 	.word	0xffffffff


	//   ....[65]....
        /*01b0*/ 	.word	0xffffffff


	//   ....[66]....
        /*01b4*/ 	.word	0xffffffff


	//   ....[67]....
        /*01b8*/ 	.word	0xffffffff


	//   ....[68]....
        /*01bc*/ 	.word	0xffffffff


	//   ....[69]....
        /*01c0*/ 	.word	0xffffffff


	//   ....[70]....
        /*01c4*/ 	.word	0xffffffff


	//   ....[71]....
        /*01c8*/ 	.word	0xffffffff


	//   ....[72]....
        /*01cc*/ 	.word	0xffffffff


	//   ....[73]....
        /*01d0*/ 	.word	0xffffffff


	//   ....[74]....
        /*01d4*/ 	.word	0xffffffff


	//   ....[75]....
        /*01d8*/ 	.word	0xffffffff


	//   ....[76]....
        /*01dc*/ 	.word	0xffffffff


	//   ....[77]....
        /*01e0*/ 	.word	0xffffffff


	//   ....[78]....
        /*01e4*/ 	.word	0xffffffff


	//   ....[79]....
        /*01e8*/ 	.word	0xffffffff


	//   ....[80]....
        /*01ec*/ 	.word	0xffffffff


	//   ....[81]....
        /*01f0*/ 	.word	0xffffffff


	//   ....[82]....
        /*01f4*/ 	.word	0xffffffff


	//   ....[83]....
        /*01f8*/ 	.word	0xffffffff


	//   ....[84]....
        /*01fc*/ 	.word	0xffffffff


	//   ....[85]....
        /*0200*/ 	.word	0xffffffff


	//   ....[86]....
        /*0204*/ 	.word	0xffffffff


	//   ....[87]....
        /*0208*/ 	.word	0xffffffff


	//   ....[88]....
        /*020c*/ 	.word	0xffffffff


	//   ....[89]....
        /*0210*/ 	.word	0xffffffff


	//   ....[90]....
        /*0214*/ 	.word	0xffffffff


	//   ....[91]....
        /*0218*/ 	.word	0xffffffff


	//   ....[92]....
        /*021c*/ 	.word	0xffffffff


	//   ....[93]....
        /*0220*/ 	.word	0xffffffff


	//   ....[94]....
        /*0224*/ 	.word	0xffffffff


	//   ....[95]....
        /*0228*/ 	.word	0xffffffff


	//   ....[96]....
        /*022c*/ 	.word	0xffffffff


	//   ....[97]....
        /*0230*/ 	.word	0xffffffff


	//   ....[98]....
        /*0234*/ 	.word	0xffffffff


	//   ....[99]....
        /*0238*/ 	.word	0xffffffff


	//   ....[100]....
        /*023c*/ 	.word	0xffffffff


	//   ....[101]....
        /*0240*/ 	.word	0xffffffff


	//   ....[102]....
        /*0244*/ 	.word	0xffffffff


	//   ....[103]....
        /*0248*/ 	.word	0xffffffff


	//   ....[104]....
        /*024c*/ 	.word	0xffffffff


	//   ....[105]....
        /*0250*/ 	.word	0xffffffff


	//   ....[106]....
        /*0254*/ 	.word	0xffffffff


	//   ....[107]....
        /*0258*/ 	.word	0xffffffff


	//   ....[108]....
        /*025c*/ 	.word	0xffffffff


	//   ....[109]....
        /*0260*/ 	.word	0xffffffff


	//   ....[110]....
        /*0264*/ 	.word	0xffffffff


	//   ....[111]....
        /*0268*/ 	.word	0xffffffff


	//   ....[112]....
        /*026c*/ 	.word	0xffffffff


	//   ....[113]....
        /*0270*/ 	.word	0xffffffff


	//   ....[114]....
        /*0274*/ 	.word	0xffffffff


	//   ....[115]....
        /*0278*/ 	.word	0xffffffff


	//   ....[116]....
        /*027c*/ 	.word	0xffffffff


	//   ....[117]....
        /*0280*/ 	.word	0xffffffff


	//   ....[118]....
        /*0284*/ 	.word	0xffffffff


	//   ....[119]....
        /*0288*/ 	.word	0xffffffff


	//----- nvinfo : EIATTR_COOP_GROUP_INSTR_OFFSETS
	.align		4
.L_1920:
        /*028c*/ 	.byte	0x04, 0x28
        /*028e*/ 	.short	(.L_1922 - .L_1921)


	//   ....[0]....
.L_1921:
        /*0290*/ 	.word	0x00002bc0


	//   ....[1]....
        /*0294*/ 	.word	0x00002bd0


	//   ....[2]....
        /*0298*/ 	.word	0x00002be0


	//   ....[3]....
        /*029c*/ 	.word	0x00002bf0


	//   ....[4]....
        /*02a0*/ 	.word	0x00002c30


	//   ....[5]....
        /*02a4*/ 	.word	0x00002c50


	//   ....[6]....
        /*02a8*/ 	.word	0x00002c60


	//   ....[7]....
        /*02ac*/ 	.word	0x00002c70


	//   ....[8]....
        /*02b0*/ 	.word	0x00002ca0


	//   ....[9]....
        /*02b4*/ 	.word	0x00002cc0


	//   ....[10]....
        /*02b8*/ 	.word	0x00002ce0


	//   ....[11]....
        /*02bc*/ 	.word	0x00002cf0


	//   ....[12]....
        /*02c0*/ 	.word	0x00002d20


	//   ....[13]....
        /*02c4*/ 	.word	0x00002d40


	//   ....[14]....
        /*02c8*/ 	.word	0x00002d60


	//   ....[15]....
        /*02cc*/ 	.word	0x00002d70


	//   ....[16]....
        /*02d0*/ 	.word	0x00002da0


	//   ....[17]....
        /*02d4*/ 	.word	0x00002dc0


	//   ....[18]....
        /*02d8*/ 	.word	0x00002de0


	//   ....[19]....
        /*02dc*/ 	.word	0x00002df0


	//   ....[20]....
        /*02e0*/ 	.word	0x00002e50


	//   ....[21]....
        /*02e4*/ 	.word	0x00002e70


	//   ....[22]....
        /*02e8*/ 	.word	0x00002e80


	//   ....[23]....
        /*02ec*/ 	.word	0x00002e90


	//   ....[24]....
        /*02f0*/ 	.word	0x00002ec0


	//   ....[25]....
        /*02f4*/ 	.word	0x00002ee0


	//   ....[26]....
        /*02f8*/ 	.word	0x00002f00


	//   ....[27]....
        /*02fc*/ 	.word	0x00002f10


	//   ....[28]....
        /*0300*/ 	.word	0x00002f50


	//   ....[29]....
        /*0304*/ 	.word	0x00002f80


	//   ....[30]....
        /*0308*/ 	.word	0x00002fa0


	//   ....[31]....
        /*030c*/ 	.word	0x00002fb0


	//   ....[32]....
        /*0310*/ 	.word	0x00002ff0


	//   ....[33]....
        /*0314*/ 	.word	0x00003020


	//   ....[34]....
        /*0318*/ 	.word	0x00003050


	//   ....[35]....
        /*031c*/ 	.word	0x00003070


	//   ....[36]....
        /*0320*/ 	.word	0x000030c0


	//   ....[37]....
        /*0324*/ 	.word	0x000030e0


	//   ....[38]....
        /*0328*/ 	.word	0x00003100


	//   ....[39]....
        /*032c*/ 	.word	0x00003130


	//   ....[40]....
        /*0330*/ 	.word	0x00003370


	//   ....[41]....
        /*0334*/ 	.word	0x00003380


	//   ....[42]....
        /*0338*/ 	.word	0x00003390


	//   ....[43]....
        /*033c*/ 	.word	0x000033a0


	//   ....[44]....
        /*0340*/ 	.word	0x000033e0


	//   ....[45]....
        /*0344*/ 	.word	0x00003400


	//   ....[46]....
        /*0348*/ 	.word	0x00003410


	//   ....[47]....
        /*034c*/ 	.word	0x00003420


	//   ....[48]....
        /*0350*/ 	.word	0x00003450


	//   ....[49]....
        /*0354*/ 	.word	0x00003480


	//   ....[50]....
        /*0358*/ 	.word	0x00003490


	//   ....[51]....
        /*035c*/ 	.word	0x000034a0


	//   ....[52]....
        /*0360*/ 	.word	0x000034e0


	//   ....[53]....
        /*0364*/ 	.word	0x00003500


	//   ....[54]....
        /*0368*/ 	.word	0x00003510


	//   ....[55]....
        /*036c*/ 	.word	0x00003520


	//   ....[56]....
        /*0370*/ 	.word	0x00003550


	//   ....[57]....
        /*0374*/ 	.word	0x00003570


	//   ....[58]....
        /*0378*/ 	.word	0x00003590


	//   ....[59]....
        /*037c*/ 	.word	0x000035a0


	//   ....[60]....
        /*0380*/ 	.word	0x00005110


	//   ....[61]....
        /*0384*/ 	.word	0x00005120


	//   ....[62]....
        /*0388*/ 	.word	0x00005130


	//   ....[63]....
        /*038c*/ 	.word	0x00005140


	//   ....[64]....
        /*0390*/ 	.word	0x00005170


	//   ....[65]....
        /*0394*/ 	.word	0x00005190


	//   ....[66]....
        /*0398*/ 	.word	0x000051b0


	//   ....[67]....
        /*039c*/ 	.word	0x000051c0


	//   ....[68]....
        /*03a0*/ 	.word	0x000051f0


	//   ....[69]....
        /*03a4*/ 	.word	0x00005210


	//   ....[70]....
        /*03a8*/ 	.word	0x00005230


	//   ....[71]....
        /*03ac*/ 	.word	0x00005240


	//   ....[72]....
        /*03b0*/ 	.word	0x00005270


	//   ....[73]....
        /*03b4*/ 	.word	0x00005290


	//   ....[74]....
        /*03b8*/ 	.word	0x000052b0


	//   ....[75]....
        /*03bc*/ 	.word	0x000052c0


	//   ....[76]....
        /*03c0*/ 	.word	0x00005300


	//   ....[77]....
        /*03c4*/ 	.word	0x00005320


	//   ....[78]....
        /*03c8*/ 	.word	0x00005330


	//   ....[79]....
        /*03cc*/ 	.word	0x00005340


	//   ....[80]....
        /*03d0*/ 	.word	0x000053a0


	//   ....[81]....
        /*03d4*/ 	.word	0x000053d0


	//   ....[82]....
        /*03d8*/ 	.word	0x000053e0


	//   ....[83]....
        /*03dc*/ 	.word	0x000053f0


	//   ....[84]....
        /*03e0*/ 	.word	0x00005420


	//   ....[85]....
        /*03e4*/ 	.word	0x00005440


	//   ....[86]....
        /*03e8*/ 	.word	0x00005460


	//   ....[87]....
        /*03ec*/ 	.word	0x00005470


	//   ....[88]....
        /*03f0*/ 	.word	0x000054b0


	//   ....[89]....
        /*03f4*/ 	.word	0x000054e0


	//   ....[90]....
        /*03f8*/ 	.word	0x00005510


	//   ....[91]....
        /*03fc*/ 	.word	0x00005530


	//   ....[92]....
        /*0400*/ 	.word	0x00005570


	//   ....[93]....
        /*0404*/ 	.word	0x00005590


	//   ....[94]....
        /*0408*/ 	.word	0x000055b0


	//   ....[95]....
        /*040c*/ 	.word	0x000055c0


	//   ....[96]....
        /*0410*/ 	.word	0x00005610


	//   ....[97]....
        /*0414*/ 	.word	0x00005640


	//   ....[98]....
        /*0418*/ 	.word	0x00005670


	//   ....[99]....
        /*041c*/ 	.word	0x00005690


	//   ....[100]....
        /*0420*/ 	.word	0x00005930


	//   ....[101]....
        /*0424*/ 	.word	0x00005940


	//   ....[102]....
        /*0428*/ 	.word	0x00005950


	//   ....[103]....
        /*042c*/ 	.word	0x00005960


	//   ....[104]....
        /*0430*/ 	.word	0x000059a0


	//   ....[105]....
        /*0434*/ 	.word	0x000059c0


	//   ....[106]....
        /*0438*/ 	.word	0x000059d0


	//   ....[107]....
        /*043c*/ 	.word	0x000059e0


	//   ....[108]....
        /*0440*/ 	.word	0x00005a10


	//   ....[109]....
        /*0444*/ 	.word	0x00005a30


	//   ....[110]....
        /*0448*/ 	.word	0x00005a50


	//   ....[111]....
        /*044c*/ 	.word	0x00005a60


	//   ....[112]....
        /*0450*/ 	.word	0x00005a90


	//   ....[113]....
        /*0454*/ 	.word	0x00005ab0


	//   ....[114]....
        /*0458*/ 	.word	0x00005ad0


	//   ....[115]....
        /*045c*/ 	.word	0x00005ae0


	//   ....[116]....
        /*0460*/ 	.word	0x00005b20


	//   ....[117]....
        /*0464*/ 	.word	0x00005b40


	//   ....[118]....
        /*0468*/ 	.word	0x00005b50


	//   ....[119]....
        /*046c*/ 	.word	0x00005b60


	//----- nvinfo : EIATTR_VRC_CTA_INIT_COUNT
	.align		4
.L_1922:
        /*0470*/ 	.byte	0x02, 0x4a
	.zero		1
	.zero		1


	//----- nvinfo : EIATTR_EXIT_INSTR_OFFSETS
	.align		4
        /*0474*/ 	.byte	0x04, 0x1c
        /*0476*/ 	.short	(.L_1924 - .L_1923)


	//   ....[0]....
.L_1923:
        /*0478*/ 	.word	0x000000f0


	//   ....[1]....
        /*047c*/ 	.word	0x00006940


	//----- nvinfo : EIATTR_CRS_STACK_SIZE
	.align		4
.L_1924:
        /*0480*/ 	.byte	0x04, 0x1e
        /*0482*/ 	.short	(.L_1926 - .L_1925)
.L_1925:
        /*0484*/ 	.word	0x00000000


	//----- nvinfo : EIATTR_CBANK_PARAM_SIZE
	.align		4
.L_1926:
        /*0488*/ 	.byte	0x03, 0x19
        /*048a*/ 	.short	0x0032


	//----- nvinfo : EIATTR_PARAM_CBANK
	.align		4
        /*048c*/ 	.byte	0x04, 0x0a
        /*048e*/ 	.short	(.L_1928 - .L_1927)
	.align		4
.L_1927:
        /*0490*/ 	.word	index@(.nv.constant0._ZN17fastertransformer20softmax_kernel_h2_v2I6__halfLi4ELi4EEEvPT_PKS2_S5_S5_iiiiS2_)
        /*0494*/ 	.short	0x0380
        /*0496*/ 	.short	0x0032


	//----- nvinfo : EIATTR_SW_WAR
	.align		4
.L_1928:
        /*0498*/ 	.byte	0x04, 0x36
        /*049a*/ 	.short	(.L_1930 - .L_1929)
.L_1929:
        /*049c*/ 	.word	0x00000008
.L_1930:


//--------------------- .nv.info._ZN17fastertransformer15QKVIA3TransposeI6__halfEEvPT_S3_S3_PKS2_S5_S5_PKiS5_S5_iiii --------------------------
	.section	.nv.info._ZN17fastertransformer15QKVIA3TransposeI6__halfEEvPT_S3_S3_PKS2_S5_S5_PKiS5_S5_iiii,"",@"SHT_CUDA_INFO"
	.sectionflags	@""
	.align	4


	//----- nvinfo : EIATTR_CUDA_API_VERSION
	.align		4
        /*0000*/ 	.byte	0x04, 0x37
        /*0002*/ 	.short	(.L_1932 - .L_1931)
.L_1931:
        /*0004*/ 	.word	0x00000082


	//----- nvinfo : EIATTR_KPARAM_INFO
	.align		4
.L_1932:
        /*0008*/ 	.byte	0x04, 0x17
        /*000a*/ 	.short	(.L_1934 - .L_1933)
.L_1933:
        /*000c*/ 	.word	0x00000000
        /*0010*/ 	.short	0x000c
        /*0012*/ 	.short	0x0054
        /*0014*/ 	.byte	0x00, 0xf0, 0x11, 0x00


	//----- nvinfo : EIATTR_KPARAM_INFO
	.align		4
.L_1934:
        /*0018*/ 	.byte	0x04, 0x17
        /*001a*/ 	.short	(.L_1936 - .L_1935)
.L_1935:
        /*001c*/ 	.word	0x00000000
        /*0020*/ 	.short	0x000b
        /*0022*/ 	.short	0x0050
        /*0024*/ 	.byte	0x00, 0xf0, 0x11, 0x00


	//----- nvinfo : EIATTR_KPARAM_INFO
	.align		4
.L_1936:
        /*0028*/ 	.byte	0x04, 0x17
        /*002a*/ 	.short	(.L_1938 - .L_1937)
.L_1937:
        /*002c*/ 	.word	0x00000000
        /*0030*/ 	.short	0x000a
        /*0032*/ 	.short	0x004c
        /*0034*/ 	.byte	0x00, 0xf0, 0x11, 0x00


	//----- nvinfo : EIATTR_KPARAM_INFO
	.align		4
.L_1938:
        /*0038*/ 	.byte	0x04, 0x17
        /*003a*/ 	.short	(.L_1940 - .L_1939)
.L_1939:
        /*003c*/ 	.word	0x00000000
        /*0040*/ 	.short	0x0009
        /*0042*/ 	.short	0x0048
        /*0044*/ 	.byte	0x00, 0xf0, 0x11, 0x00


	//----- nvinfo : EIATTR_KPARAM_INFO
	.align		4
.L_1940:
        /*0048*/ 	.byte	0x04, 0x17
        /*004a*/ 	.short	(.L_1942 - .L_1941)
.L_1941:
        /*004c*/ 	.word	0x00000000
        /*0050*/ 	.short	0x0008
        /*0052*/ 	.short	0x0040
        /*0054*/ 	.byte	0x00, 0xf5, 0x21, 0x00


	//----- nvinfo : EIATTR_KPARAM_INFO
	.align		4
.L_1942:
        /*0058*/ 	.byte	0x04, 0x17
        /*005a*/ 	.short	(.L_1944 - .L_1943)
.L_1943:
        /*005c*/ 	.word	0x00000000
        /*0060*/ 	.short	0x0007
        /*0062*/ 	.short	0x0038
        /*0064*/ 	.byte	0x00, 0xf5, 0x21, 0x00


	//----- nvinfo : EIATTR_KPARAM_INFO
	.align		4
.L_1944:
        /*0068*/ 	.byte	0x04, 0x17
        /*006a*/ 	.short	(.L_1946 - .L_1945)
.L_1945:
        /*006c*/ 	.word	0x00000000
        /*0070*/ 	.short	0x0006
        /*0072*/ 	.short	0x0030
        /*0074*/ 	.byte	0x00, 0xf5, 0x21, 0x00


	//----- nvinfo : EIATTR_KPARAM_INFO
	.align		4
.L_1946:
        /*0078*/ 	.byte	0x04, 0x17
        /*007a*/ 	.short	(.L_1948 - .L_1947)
.L_1947:
        /*007c*/ 	.word	0x00000000
        /*0080*/ 	.short	0x0005
        /*0082*/ 	.short	0x0028
        /*0084*/ 	.byte	0x00, 0xf5, 0x21, 0x00


	//----- nvinfo : EIATTR_KPARAM_INFO
	.align		4
.L_1948:
        /*0088*/ 	.byte	0x04, 0x17
        /*008a*/ 	.short	(.L_1950 - .L_1949)
.L_1949:
        /*008c*/ 	.word	0x00000000
        /*0090*/ 	.short	0x0004
        /*0092*/ 	.short	0x0020
        /*0094*/ 	.byte	0x00, 0xf5, 0x21, 0x00


	//----- nvinfo : EIATTR_KPARAM_INFO
	.align		4
.L_1950:
        /*0098*/ 	.byte	0x04, 0x17
        /*009a*/ 	.short	(.L_1952 - .L_1951)
.L_1951:
        /*009c*/ 	.word	0x00000000
        /*00a0*/ 	.short	0x0003
        /*00a2*/ 	.short	0x0018
        /*00a4*/ 	.byte	0x00, 0xf5, 0x21, 0x00


	//----- nvinfo : EIATTR_KPARAM_INFO
	.align		4
.L_1952:
        /*00a8*/ 	.byte	0x04, 0x17
        /*00aa*/ 	.short	(.L_1954 - .L_1953)
.L_1953:
        /*00ac*/ 	.word	0x00000000
        /*00b0*/ 	.short	0x0002
        /*00b2*/ 	.short	0x0010
        /*00b4*/ 	.byte	0x00, 0xf5, 0x21, 0x00


	//----- nvinfo : EIATTR_KPARAM_INFO
	.align		4
.L_1954:
        /*00b8*/ 	.byte	0x04, 0x17
        /*00ba*/ 	.short	(.L_1956 - .L_1955)
.L_1955:
        /*00bc*/ 	.word	0x00000000
        /*00c0*/ 	.short	0x0001
        /*00c2*/ 	.short	0x0008
        /*00c4*/ 	.byte	0x00, 0xf5, 0x21, 0x00


	//----- nvinfo : EIATTR_KPARAM_INFO
	.align		4
.L_1956:
        /*00c8*/ 	.byte	0x04, 0x17
        /*00ca*/ 	.short	(.L_1958 - .L_1957)
.L_1957:
        /*00cc*/ 	.word	0x00000000
        /*00d0*/ 	.short	0x0000
        /*00d2*/ 	.short	0x0000
        /*00d4*/ 	.byte	0x00, 0xf5, 0x21, 0x00


	//----- nvinfo : EIATTR_SPARSE_MMA_MASK
	.align		4
.L_1958:
        /*00d8*/ 	.byte	0x03, 0x50
        /*00da*/ 	.short	0x0000


	//----- nvinfo : EIATTR_MAXREG_COUNT
	.align		4
        /*00dc*/ 	.byte	0x03, 0x1b
        /*00de*/ 	.short	0x00ff


	//----- nvinfo : EIATTR_MERCURY_ISA_VERSION
	.align		4
        /*00e0*/ 	.byte	0x03, 0x5f
        /*00e2*/ 	.short	0x0101


	//----- nvinfo : EIATTR_VRC_CTA_INIT_COUNT
	.align		4
        /*00e4*/ 	.byte	0x02, 0x4a
	.zero		1
	.zero		1


	//----- nvinfo : EIATTR_EXIT_INSTR_OFFSETS
	.align		4
        /*00e8*/ 	.byte	0x04, 0x1c
        /*00ea*/ 	.short	(.L_1960 - .L_1959)


	//   ....[0]....
.L_1959:
        /*00ec*/ 	.word	0x00000100


	//   ....[1]....
        /*00f0*/ 	.word	0x000005c0


	//   ....[2]....
        /*00f4*/ 	.word	0x000009f0


	//   ....[3]....
        /*00f8*/ 	.word	0x00000d80


	//   ....[4]....
        /*00fc*/ 	.word	0x00001160


	//----- nvinfo : EIATTR_CRS_STACK_SIZE
	.align		4
.L_1960:
        /*0100*/ 	.byte	0x04, 0x1e
        /*0102*/ 	.short	(.L_1962 - .L_1961)
.L_1961:
        /*0104*/ 	.word	0x00000000


	//----- nvinfo : EIATTR_CBANK_PARAM_SIZE
	.align		4
.L_1962:
        /*0108*/ 	.byte	0x03, 0x19
        /*010a*/ 	.short	0x0058


	//----- nvinfo : EIATTR_PARAM_CBANK
	.align		4
        /*010c*/ 	.byte	0x04, 0x0a
        /*010e*/ 	.short	(.L_1964 - .L_1963)
	.align		4
.L_1963:
        /*0110*/ 	.word	index@(.nv.constant0._ZN17fastertransformer15QKVIA3TransposeI6__halfEEvPT_S3_S3_PKS2_S5_S5_PKiS5_S5_iiii)
        /*0114*/ 	.short	0x0380
        /*0116*/ 	.short	0x0058


	//----- nvinfo : EIATTR_SW_WAR
	.align		4
.L_1964:
        /*0118*/ 	.byte	0x04, 0x36
        /*011a*/ 	.short	(.L_1966 - .L_1965)
.L_1965:
        /*011c*/ 	.word	0x00000008
.L_1966:


//--------------------- .nv.info._ZN17fastertransformer22addQKVBiasIA3TransposeI6__halfEEvPT_S3_S3_PKS2_S5_S5_S5_S5_S5_PKiS5_S5_iiii --------------------------
	.section	.nv.info._ZN17fastertransformer22addQKVBiasIA3TransposeI6__halfEEvPT_S3_S3_PKS2_S5_S5_S5_S5_S5_PKiS5_S5_iiii,"",@"SHT_CUDA_INFO"
	.sectionflags	@""
	.align	4


	//----- nvinfo : EIATTR_CUDA_API_VERSION
	.align		4
        /*0000*/ 	.byte	0x04, 0x37
        /*0002*/ 	.short	(.L_1968 - .L_1967)
.L_1967:
        /*0004*/ 	.word	0x00000082


	//----- nvinfo : EIATTR_KPARAM_INFO
	.align		4
.L_1968:
        /*0008*/ 	.byte	0x04, 0x17
        /*000a*/ 	.short	(.L_1970 - .L_1969)
.L_1969:
        /*000c*/ 	.word	0x00000000
        /*0010*/ 	.short	0x000f
        /*0012*/ 	.short	0x006c
        /*0014*/ 	.byte	0x00, 0xf0, 0x11, 0x00


	//----- nvinfo : EIATTR_KPARAM_INFO
	.align		4
.L_1970:
        /*0018*/ 	.byte	0x04, 0x17
        /*001a*/ 	.short	(.L_1972 - .L_1971)
.L_1971:
        /*001c*/ 	.word	0x00000000
        /*0020*/ 	.short	0x000e
        /*0022*/ 	.short	0x0068
        /*0024*/ 	.byte	0x00, 0xf0, 0x11, 0x00


	//----- nvinfo : EIATTR_KPARAM_INFO
	.align		4
.L_1972:
        /*0028*/ 	.byte	0x04, 0x17
        /*002a*/ 	.short	(.L_1974 - .L_1973)
.L_1973:
        /*002c*/ 	.word	0x00000000
        /*0030*/ 	.short	0x000d
        /*0032*/ 	.short	0x0064
        /*0034*/ 	.byte	0x00, 0xf0, 0x11, 0x00


	//----- nvinfo : EIATTR_KPARAM_INFO
	.align		4
.L_1974:
        /*0038*/ 	.byte	0x04, 0x17
        /*003a*/ 	.short	(.L_1976 - .L_1975)
.L_1975:
        /*003c*/ 	.word	0x00000000
        /*0040*/ 	.short	0x000c
        /*0042*/ 	.short	0x0060
        /*0044*/ 	.byte	0x00, 0xf0, 0x11, 0x00


	//----- nvinfo : EIATTR_KPARAM_INFO
	.align		4
.L_1976:
        /*0048*/ 	.byte	0x04, 0x17
        /*004a*/ 	.short	(.L_1978 - .L_1977)
.L_1977:
        /*004c*/ 	.word	0x00000000
        /*0050*/ 	.short	0x000b
        /*0052*/ 	.short	0x0058
        /*0054*/ 	.byte	0x00, 0xf5, 0x21, 0x00


	//----- nvinfo : EIATTR_KPARAM_INFO
	.align		4
.L_1978:
        /*0058*/ 	.byte	0x04, 0x17
        /*005a*/ 	.short	(.L_1980 - .L_1979)
.L_1979:
        /*005c*/ 	.word	0x00000000
        /*0060*/ 	.short	0x000a
        /*0062*/ 	.short	0x0050
        /*0064*/ 	.byte	0x00, 0xf5, 0x21, 0x00


	//----- nvinfo : EIATTR_KPARAM_INFO
	.align		4
.L_1980:
        /*0068*/ 	.byte	0x04, 0x17
        /*006a*/ 	.short	(.L_1982 - .L_1981)
.L_1981:
        /*006c*/ 	.word	0x00000000
        /*0070*/ 	.short	0x0009
        /*0072*/ 	.short	0x0048
        /*0074*/ 	.byte	0x00, 0xf5, 0x21, 0x00


	//----- nvinfo : EIATTR_KPARAM_INFO
	.align		4
.L_1982:
        /*0078*/ 	.byte	0x04, 0x17
        /*007a*/ 	.short	(.L_1984 - .L_1983)
.L_1983:
        /*007c*/ 	.word	0x00000000
        /*0080*/ 	.short	0x0008
        /*0082*/ 	.short	0x0040
        /*0084*/ 	.byte	0x00, 0xf5, 0x21, 0x00


	//----- nvinfo : EIATTR_KPARAM_INFO
	.align		4
.L_1984:
        /*0088*/ 	.byte	0x04, 0x17
        /*008a*/ 	.short	(.L_1986 - .L_1985)
.L_1985:
        /*008c*/ 	.word	0x00000000
        /*0090*/ 	.short	0x0007
        /*0092*/ 	.short	0x0038
        /*0094*/ 	.byte	0x00, 0xf5, 0x21, 0x00


	//----- nvinfo : EIATTR_KPARAM_INFO
	.align		4
.L_1986:
        /*0098*/ 	.byte	0x04, 0x17
        /*009a*/ 	.short	(.L_1988 - .L_1987)
.L_1987:
        /*009c*/ 	.word	0x00000000
        /*00a0*/ 	.short	0x0006
        /*00a2*/ 	.short	0x0030
        /*00a4*/ 	.byte	0x00, 0xf5, 0x21, 0x00


	//----- nvinfo : EIATTR_KPARAM_INFO
	.align		4
.L_1988:
        /*00a8*/ 	.byte	0x04, 0x17
        /*00aa*/ 	.short	(.L_1990 - .L_1989)
.L_1989:
        /*00ac*/ 	.word	0x00000000
        /*00b0*/ 	.short	0x0005
        /*00b2*/ 	.short	0x0028
        /*00b4*/ 	.byte	0x00, 0xf5, 0x21, 0x00


	//----- nvinfo : EIATTR_KPARAM_INFO
	.align		4
.L_1990:
        /*00b8*/ 	.byte	0x04, 0x17
        /*00ba*/ 	.short	(.L_1992 - .L_1991)
.L_1991:
        /*00bc*/ 	.word	0x00000000
        /*00c0*/ 	.short	0x0004
        /*00c2*/ 	.short	0x0020
        /*00c4*/ 	.byte	0x00, 0xf5, 0x21, 0x00


	//----- nvinfo : EIATTR_KPARAM_INFO
	.align		4
.L_1992:
        /*00c8*/ 	.byte	0x04, 0x17
        /*00ca*/ 	.short	(.L_1994 - .L_1993)
.L_1993:
        /*00cc*/ 	.word	0x00000000
        /*00d0*/ 	.short	0x0003
        /*00d2*/ 	.short	0x0018
        /*00d4*/ 	.byte	0x00, 0xf5, 0x21, 0x00


	//----- nvinfo : EIATTR_KPARAM_INFO
	.align		4
.L_1994:
        /*00d8*/ 	.byte	0x04, 0x17
        /*00da*/ 	.short	(.L_1996 - .L_1995)
.L_1995:
        /*00dc*/ 	.word	0x00000000
        /*00e0*/ 	.short	0x0002
        /*00e2*/ 	.short	0x0010
        /*00e4*/ 	.byte	0x00, 0xf5, 0x21, 0x00


	//----- nvinfo : EIATTR_KPARAM_INFO
	.align		4
.L_1996:
        /*00e8*/ 	.byte	0x04, 0x17
        /*00ea*/ 	.short	(.L_1998 - .L_1997)
.L_1997:
        /*00ec*/ 	.word	0x00000000
        /*00f0*/ 	.short	0x0001
        /*00f2*/ 	.short	0x0008
        /*00f4*/ 	.byte	0x00, 0xf5, 0x21, 0x00


	//----- nvinfo : EIATTR_KPARAM_INFO
	.align		4
.L_1998:
        /*00f8*/ 	.byte	0x04, 0x17
        /*00fa*/ 	.short	(.L_2000 - .L_1999)
.L_1999:
        /*00fc*/ 	.word	0x00000000
        /*0100*/ 	.short	0x0000
        /*0102*/ 	.short	0x0000
        /*0104*/ 	.byte	0x00, 0xf5, 0x21, 0x00


	//----- nvinfo : EIATTR_SPARSE_MMA_MASK
	.align		4
.L_2000:
        /*0108*/ 	.byte	0x03, 0x50
        /*010a*/ 	.short	0x0000


	//----- nvinfo : EIATTR_MAXREG_COUNT
	.align		4
        /*010c*/ 	.byte	0x03, 0x1b
        /*010e*/ 	.short	0x00ff


	//----- nvinfo : EIATTR_MERCURY_ISA_VERSION
	.align		4
        /*0110*/ 	.byte	0x03, 0x5f
        /*0112*/ 	.short	0x0101


	//----- nvinfo : EIATTR_VRC_CTA_INIT_COUNT
	.align		4
        /*0114*/ 	.byte	0x02, 0x4a
	.zero		1
	.zero		1


	//----- nvinfo : EIATTR_EXIT_INSTR_OFFSETS
	.align		4
        /*0118*/ 	.byte	0x04, 0x1c
        /*011a*/ 	.short	(.L_2002 - .L_2001)


	//   ....[0]....
.L_2001:
        /*011c*/ 	.word	0x00000100


	//   ....[1]....
        /*0120*/ 	.word	0x00000680


	//   ....[2]....
        /*0124*/ 	.word	0x00000b60


	//   ....[3]....
        /*0128*/ 	.word	0x00000fb0


	//   ....[4]....
        /*012c*/ 	.word	0x00001440


	//----- nvinfo : EIATTR_CRS_STACK_SIZE
	.align		4
.L_2002:
        /*0130*/ 	.byte	0x04, 0x1e
        /*0132*/ 	.short	(.L_2004 - .L_2003)
.L_2003:
        /*0134*/ 	.word	0x00000000


	//----- nvinfo : EIATTR_CBANK_PARAM_SIZE
	.align		4
.L_2004:
        /*0138*/ 	.byte	0x03, 0x19
        /*013a*/ 	.short	0x0070


	//----- nvinfo : EIATTR_PARAM_CBANK
	.align		4
        /*013c*/ 	.byte	0x04, 0x0a
        /*013e*/ 	.short	(.L_2006 - .L_2005)
	.align		4
.L_2005:
        /*0140*/ 	.word	index@(.nv.constant0._ZN17fastertransformer22addQKVBiasIA3TransposeI6__halfEEvPT_S3_S3_PKS2_S5_S5_S5_S5_S5_PKiS5_S5_iiii)
        /*0144*/ 	.short	0x0380
        /*0146*/ 	.short	0x0070


	//----- nvinfo : EIATTR_SW_WAR
	.align		4
.L_2006:
        /*0148*/ 	.byte	0x04, 0x36
        /*014a*/ 	.short	(.L_2008 - .L_2007)
.L_2007:
        /*014c*/ 	.word	0x00000008
.L_2008:


//--------------------- .nv.info._ZN17fastertransformer15QKVIA3TransposeI7__half2EEvPT_S3_S3_PKS2_S5_S5_PKiS5_S5_iiii --------------------------
	.section	.nv.info._ZN17fastertransformer15QKVIA3TransposeI7__half2EEvPT_S3_S3_PKS2_S5_S5_PKiS5_S5_iiii,"",@"SHT_CUDA_INFO"
	.sectionflags	@""
	.align	4


	//----- nvinfo : EIATTR_CUDA_API_VERSION
	.align		4
        /*0000*/ 	.byte	0x04, 0x37
        /*0002*/ 	.short	(.L_2010 - .L_2009)
.L_2009:
        /*0004*/ 	.word	0x00000082


	//----- nvinfo : EIATTR_KPARAM_INFO
	.align		4
.L_2010:
        /*0008*/ 	.byte	0x04, 0x17
        /*000a*/ 	.short	(.L_2012 - .L_2011)
.L_2011:
        /*000c*/ 	.word	0x00000000
        /*0010*/ 	.short	0x000c
        /*0012*/ 	.short	0x0054
        /*0014*/ 	.byte	0x00, 0xf0, 0x11, 0x00


	//----- nvinfo : EIATTR_KPARAM_INFO
	.align		4
.L_2012:
        /*0018*/ 	.byte	0x04, 0x17
        /*001a*/ 	.short	(.L_2014 - .L_2013)
.L_2013:
        /*001c*/ 	.word	0x00000000
        /*0020*/ 	.short	0x000b
        /*0022*/ 	.short	0x0050
        /*0024*/ 	.byte	0x00, 0xf0, 0x11, 0x00


	//----- nvinfo : EIATTR_KPARAM_INFO
	.align		4
.L_2014:
        /*0028*/ 	.byte	0x04, 0x17
        /*002a*/ 	.short	(.L_2016 - .L_2015)
.L_2015:
        /*002c*/ 	.word	0x00000000
        /*0030*/ 	.short	0x000a
        /*0032*/ 	.short	0x004c
        /*0034*/ 	.byte	0x00, 0xf0, 0x11, 0x00


	//----- nvinfo : EIATTR_KPARAM_INFO
	.align		4
.L_2016:
        /*0038*/ 	.byte	0x04, 0x17
        /*003a*/ 	.short	(.L_2018 - .L_2017)
.L_2017:
        /*003c*/ 	.word	0x00000000
        /*0040*/ 	.short	0x0009
        /*0042*/ 	.short	0x0048
        /*0044*/ 	.byte	0x00, 0xf0, 0x11, 0x00


	//----- nvinfo : EIATTR_KPARAM_INFO
	.align		4
.L_2018:
        /*0048*/ 	.byte	0x04, 0x17
        /*004a*/ 	.short	(.L_2020 - .L_2019)
.L_2019:
        /*004c*/ 	.word	0x00000000
        /*0050*/ 	.short	0x0008
        /*0052*/ 	.short	0x0040
        /*0054*/ 	.byte	0x00, 0xf5, 0x21, 0x00


	//----- nvinfo : EIATTR_KPARAM_INFO
	.align		4
.L_2020:
        /*0058*/ 	.byte	0x04, 0x17
        /*005a*/ 	.short	(.L_2022 - .L_2021)
.L_2021:
        /*005c*/ 	.word	0x00000000
        /*0060*/ 	.short	0x0007
        /*0062*/ 	.short	0x0038
        /*0064*/ 	.byte	0x00, 0xf5, 0x21, 0x00


	//----- nvinfo : EIATTR_KPARAM_INFO
	.align		4
.L_2022:
        /*0068*/ 	.byte	0x04, 0x17
        /*006a*/ 	.short	(.L_2024 - .L_2023)
.L_2023:
        /*006c*/ 	.word	0x00000000
        /*0070*/ 	.short	0x0006
        /*0072*/ 	.short	0x0030
        /*0074*/ 	.byte	0x00, 0xf5, 0x21, 0x00


	//----- nvinfo : EIATTR_KPARAM_INFO
	.align		4
.L_2024:
        /*0078*/ 	.byte	0x04, 0x17
        /*007a*/ 	.short	(.L_2026 - .L_2025)
.L_2025:
        /*007c*/ 	.word	0x00000000
        /*0080*/ 	.short	0x0005
        /*0082*/ 	.short	0x0028
        /*0084*/ 	.byte	0x00, 0xf5, 0x21, 0x00


	//----- nvinfo : EIATTR_KPARAM_INFO
	.align		4
.L_2026:
        /*0088*/ 	.byte	0x04, 0x17
        /*008a*/ 	.short	(.L_2028 - .L_2027)
.L_2027:
        /*008c*/ 	.word	0x00000000
        /*0090*/ 	.short	0x0004
        /*0092*/ 	.short	0x0020
        /*0094*/ 	.byte	0x00, 0xf5, 0x21, 0x00


	//----- nvinfo : EIATTR_KPARAM_INFO
	.align		4
.L_2028:
        /*0098*/ 	.byte	0x04, 0x17
        /*009a*/ 	.short	(.L_2030 - .L_2029)
.L_2029:
        /*009c*/ 	.word	0x00000000
        /*00a0*/ 	.short	0x0003
        /*00a2*/ 	.short	0x0018
        /*00a4*/ 	.byte	0x00, 0xf5, 0x21, 0x00


	//----- nvinfo : EIATTR_KPARAM_INFO
	.align		4
.L_2030:
        /*00a8*/ 	.byte	0x04, 0x17
        /*00aa*/ 	.short	(.L_2032 - .L_2031)
.L_2031:
        /*00ac*/ 	.word	0x00000000
        /*00b0*/ 	.short	0x0002
        /*00b2*/ 	.short	0x0010
        /*00b4*/ 	.byte	0x00, 0xf5, 0x21, 0x00


	//----- nvinfo : EIATTR_KPARAM_INFO
	.align		4
.L_2032:
        /*00b8*/ 	.byte	0x04, 0x17
        /*00ba*/ 	.short	(.L_2034 - .L_2033)
.L_2033:
        /*00bc*/ 	.word	0x00000000
        /*00c0*/ 	.short	0x0001
        /*00c2*/ 	.short	0x0008
        /*00c4*/ 	.byte	0x00, 0xf5, 0x21, 0x00


	//----- nvinfo : EIATTR_KPARAM_INFO
	.align		4
.L_2034:
        /*00c8*/ 	.byte	0x04, 0x17
        /*00ca*/ 	.short	(.L_2036 - .L_2035)
.L_2035:
        /*00cc*/ 	.word	0x00000000
        /*00d0*/ 	.short	0x0000
        /*00d2*/ 	.short	0x0000
        /*00d4*/ 	.byte	0x00, 0xf5, 0x21, 0x00


	//----- nvinfo : EIATTR_SPARSE_MMA_MASK
	.align		4
.L_2036:
        /*00d8*/ 	.byte	0x03, 0x50
        /*00da*/ 	.short	0x0000


	//----- nvinfo : EIATTR_MAXREG_COUNT
	.align		4
        /*00dc*/ 	.byte	0x03, 0x1b
        /*00de*/ 	.short	0x00ff


	//----- nvinfo : EIATTR_MERCURY_ISA_VERSION
	.align		4
        /*00e0*/ 	.byte	0x03, 0x5f
        /*00e2*/ 	.short	0x0101


	//----- nvinfo : EIATTR_VRC_CTA_INIT_COUNT
	.align		4
        /*00e4*/ 	.byte	0x02, 0x4a
	.zero		1
	.zero		1


	//----- nvinfo : EIATTR_EXIT_INSTR_OFFSETS
	.align		4
        /*00e8*/ 	.byte	0x04, 0x1c
        /*00ea*/ 	.short	(.L_2038 - .L_2037)


	//   ....[0]....
.L_2037:
        /*00ec*/ 	.word	0x00000100


	//   ....[1]....
        /*00f0*/ 	.word	0x000005b0


	//   ....[2]....
        /*00f4*/ 	.word	0x000009c0


	//   ....[3]....
        /*00f8*/ 	.word	0x00000d50


	//   ....[4]....
        /*00fc*/ 	.word	0x00001120


	//----- nvinfo : EIATTR_CRS_STACK_SIZE
	.align		4
.L_2038:
        /*0100*/ 	.byte	0x04, 0x1e
        /*0102*/ 	.short	(.L_2040 - .L_2039)
.L_2039:
        /*0104*/ 	.word	0x00000000


	//----- nvinfo : EIATTR_CBANK_PARAM_SIZE
	.align		4
.L_2040:
        /*0108*/ 	.byte	0x03, 0x19
        /*010a*/ 	.short	0x0058


	//----- nvinfo : EIATTR_PARAM_CBANK
	.align		4
        /*010c*/ 	.byte	0x04, 0x0a
        /*010e*/ 	.short	(.L_2042 - .L_2041)
	.align		4
.L_2041:
        /*0110*/ 	.word	index@(.nv.constant0._ZN17fastertransformer15QKVIA3TransposeI7__half2EEvPT_S3_S3_PKS2_S5_S5_PKiS5_S5_iiii)
        /*0114*/ 	.short	0x0380
        /*0116*/ 	.short	0x0058


	//----- nvinfo : EIATTR_SW_WAR
	.align		4
.L_2042:
        /*0118*/ 	.byte	0x04, 0x36
        /*011a*/ 	.short	(.L_2044 - .L_2043)
.L_2043:
        /*011c*/ 	.word	0x00000008
.L_2044:


//--------------------- .nv.info._ZN17fastertransformer22addQKVBiasIA3TransposeI7__half2EEvPT_S3_S3_PKS2_S5_S5_S5_S5_S5_PKiS5_S5_iiii --------------------------
	.section	.nv.info._ZN17fastertransformer22addQKVBiasIA3TransposeI7__half2EEvPT_S3_S3_PKS2_S5_S5_S5_S5_S5_PKiS5_S5_iiii,"",@"SHT_CUDA_INFO"
	.sectionflags	@""
	.align	4


	//----- nvinfo : EIATTR_CUDA_API_VERSION
	.align		4
        /*0000*/ 	.byte	0x04, 0x37
        /*0002*/ 	.short	(.L_2046 - .L_2045)
.L_2045:
        /*0004*/ 	.word	0x00000082


	//----- nvinfo : EIATTR_KPARAM_INFO
	.align		4
.L_2046:
        /*0008*/ 	.byte	0x04, 0x17
        /*000a*/ 	.short	(.L_2048 - .L_2047)
.L_2047:
        /*000c*/ 	.word	0x00000000
        /*0010*/ 	.short	0x000f
        /*0012*/ 	.short	0x006c
        /*0014*/ 	.byte	0x00, 0xf0, 0x11, 0x00


	//----- nvinfo : EIATTR_KPARAM_INFO
	.align		4
.L_2048:
        /*0018*/ 	.byte	0x04, 0x17
        /*001a*/ 	.short	(.L_2050 - .L_2049)
.L_2049:
        /*001c*/ 	.word	0x00000000
        /*0020*/ 	.short	0x000e
        /*0022*/ 	.short	0x0068
        /*0024*/ 	.byte	0x00, 0xf0, 0x11, 0x00


	//----- nvinfo : EIATTR_KPARAM_INFO
	.align		4
.L_2050:
        /*0028*/ 	.byte	0x04, 0x17
        /*002a*/ 	.short	(.L_2052 - .L_2051)
.L_2051:
        /*002c*/ 	.word	0x00000000
        /*0030*/ 	.short	0x000d
        /*0032*/ 	.short	0x0064
        /*0034*/ 	.byte	0x00, 0xf0, 0x11, 0x00


	//----- nvinfo : EIATTR_KPARAM_INFO
	.align		4
.L_2052:
        /*0038*/ 	.byte	0x04, 0x17
        /*003a*/ 	.short	(.L_2054 - .L_2053)
.L_2053:
        /*003c*/ 	.word	0x00000000
        /*0040*/ 	.short	0x000c
        /*0042*/ 	.short	0x0060
        /*0044*/ 	.byte	0x00, 0xf0, 0x11, 0x00


	//----- nvinfo : EIATTR_KPARAM_INFO
	.align		4
.L_2054:
        /*0048*/ 	.byte	0x04, 0x17
        /*004a*/ 	.short	(.L_2056 - .L_2055)
.L_2055:
        /*004c*/ 	.word	0x00000000
        /*0050*/ 	.short	0x000b
        /*0052*/ 	.short	0x0058
        /*0054*/ 	.byte	0x00, 0xf5, 0x21, 0x00


	//----- nvinfo : EIATTR_KPARAM_INFO
	.align		4
.L_2056:
        /*0058*/ 	.byte	0x04, 0x17
        /*005a*/ 	.short	(.L_2058 - .L_2057)
.L_2057:
        /*005c*/ 	.word	0x00000000
        /*0060*/ 	.short	0x000a
        /*0062*/ 	.short	0x0050
        /*0064*/ 	.byte	0x00, 0xf5, 0x21, 0x00


	//----- nvinfo : EIATTR_KPARAM_INFO
	.align		4
.L_2058:
        /*0068*/ 	.byte	0x04, 0x17
        /*006a*/ 	.short	(.L_2060 - .L_2059)
.L_2059:
        /*006c*/ 	.word	0x00000000
        /*0070*/ 	.short	0x0009
        /*0072*/ 	.short	0x0048
        /*0074*/ 	.byte	0x00, 0xf5, 0x21, 0x00


	//----- nvinfo : EIATTR_KPARAM_INFO
	.align		4
.L_2060:
        /*0078*/ 	.byte	0x04, 0x17
        /*007a*/ 	.short	(.L_2062 - .L_2061)
.L_2061:
        /*007c*/ 	.word	0x00000000
        /*0080*/ 	.short	0x0008
        /*0082*/ 	.short	0x0040
        /*0084*/ 	.byte	0x00, 0xf5, 0x21, 0x00


	//----- nvinfo : EIATTR_KPARAM_INFO
	.align		4
.L_2062:
        /*0088*/ 	.byte	0x04, 0x17
        /*008a*/ 	.short	(.L_2064 - .L_2063)
.L_2063:
        /*008c*/ 	.word	0x00000000
        /*0090*/ 	.short	0x0007
        /*0092*/ 	.short	0x0038
        /*0094*/ 	.byte	0x00, 0xf5, 0x21, 0x00


	//----- nvinfo : EIATTR_KPARAM_INFO
	.align		4
.L_2064:
        /*0098*/ 	.byte	0x04, 0x17
        /*009a*/ 	.short	(.L_2066 - .L_2065)
.L_2065:
        /*009c*/ 	.word	0x00000000
        /*00a0*/ 	.short	0x0006
        /*00a2*/ 	.short	0x0030
        /*00a4*/ 	.byte	0x00, 0xf5, 0x21, 0x00


	//----- nvinfo : EIATTR_KPARAM_INFO
	.align		4
.L_2066:
        /*00a8*/ 	.byte	0x04, 0x17
        /*00aa*/ 	.short	(.L_2068 - .L_2067)
.L_2067:
        /*00ac*/ 	.word	0x00000000
        /*00b0*/ 	.short	0x0005
        /*00b2*/ 	.short	0x0028
        /*00b4*/ 	.byte	0x00, 0xf5, 0x21, 0x00


	//----- nvinfo : EIATTR_KPARAM_INFO
	.align		4
.L_2068:
        /*00b8*/ 	.byte	0x04, 0x17
        /*00ba*/ 	.short	(.L_2070 - .L_2069)
.L_2069:
        /*00bc*/ 	.word	0x00000000
        /*00c0*/ 	.short	0x0004
        /*00c2*/ 	.short	0x0020
        /*00c4*/ 	.byte	0x00, 0xf5, 0x21, 0x00


	//----- nvinfo : EIATTR_KPARAM_INFO
	.align		4
.L_2070:
        /*00c8*/ 	.byte	0x04, 0x17
        /*00ca*/ 	.short	(.L_2072 - .L_2071)
.L_2071:
        /*00cc*/ 	.word	0x00000000
        /*00d0*/ 	.short	0x0003
        /*00d2*/ 	.short	0x0018
        /*00d4*/ 	.byte	0x00, 0xf5, 0x21, 0x00


	//----- nvinfo : EIATTR_KPARAM_INFO
	.align		4
.L_2072:
        /*00d8*/ 	.byte	0x04, 0x17
        /*00da*/ 	.short	(.L_2074 - .L_2073)
.L_2073:
        /*00dc*/ 	.word	0x00000000
        /*00e0*/ 	.short	0x0002
        /*00e2*/ 	.short	0x0010
        /*00e4*/ 	.byte	0x00, 0xf5, 0x21, 0x00


	//----- nvinfo : EIATTR_KPARAM_INFO
	.align		4
.L_2074:
        /*00e8*/ 	.byte	0x04, 0x17
        /*00ea*/ 	.short	(.L_2076 - .L_2075)
.L_2075:
        /*00ec*/ 	.word	0x00000000
        /*00f0*/ 	.short	0x0001
        /*00f2*/ 	.short	0x0008
        /*00f4*/ 	.byte	0x00, 0xf5, 0x21, 0x00


	//----- nvinfo : EIATTR_KPARAM_INFO
	.align		4
.L_2076:
        /*00f8*/ 	.byte	0x04, 0x17
        /*00fa*/ 	.short	(.L_2078 - .L_2077)
.L_2077:
        /*00fc*/ 	.word	0x00000000
        /*0100*/ 	.short	0x0000
        /*0102*/ 	.short	0x0000
        /*0104*/ 	.byte	0x00, 0xf5, 0x21, 0x00


	//----- nvinfo : EIATTR_SPARSE_MMA_MASK
	.align		4
.L_2078:
        /*0108*/ 	.byte	0x03, 0x50
        /*010a*/ 	.short	0x0000


	//----- nvinfo : EIATTR_MAXREG_COUNT
	.align		4
        /*010c*/ 	.byte	0x03, 0x1b
        /*010e*/ 	.short	0x00ff


	//----- nvinfo : EIATTR_MERCURY_ISA_VERSION
	.align		4
        /*0110*/ 	.byte	0x03, 0x5f
        /*0112*/ 	.short	0x0101


	//----- nvinfo : EIATTR_VRC_CTA_INIT_COUNT
	.align		4
        /*0114*/ 	.byte	0x02, 0x4a
	.zero		1
	.zero		1


	//----- nvinfo : EIATTR_EXIT_INSTR_OFFSETS
	.align		4
        /*0118*/ 	.byte	0x04, 0x1c
        /*011a*/ 	.short	(.L_2080 - .L_2079)


	//   ....[0]....
.L_2079:
        /*011c*/ 	.word	0x00000100


	//   ....[1]....
        /*0120*/ 	.word	0x00000670


	//   ....[2]....
        /*0124*/ 	.word	0x00000b40


	//   ....[3]....
        /*0128*/ 	.word	0x00000f90


	//   ....[4]....
        /*012c*/ 	.word	0x00001420


	//----- nvinfo : EIATTR_CRS_STACK_SIZE
	.align		4
.L_2080:
        /*0130*/ 	.byte	0x04, 0x1e
        /*0132*/ 	.short	(.L_2082 - .L_2081)
.L_2081:
        /*0134*/ 	.word	0x00000000


	//----- nvinfo : EIATTR_CBANK_PARAM_SIZE
	.align		4
.L_2082:
        /*0138*/ 	.byte	0x03, 0x19
        /*013a*/ 	.short	0x0070


	//----- nvinfo : EIATTR_PARAM_CBANK
	.align		4
        /*013c*/ 	.byte	0x04, 0x0a
        /*013e*/ 	.short	(.L_2084 - .L_2083)
	.align		4
.L_2083:
        /*0140*/ 	.word	index@(.nv.constant0._ZN17fastertransformer22addQKVBiasIA3TransposeI7__half2EEvPT_S3_S3_PKS2_S5_S5_S5_S5_S5_PKiS5_S5_iiii)
        /*0144*/ 	.short	0x0380
        /*0146*/ 	.short	0x0070


	//----- nvinfo : EIATTR_SW_WAR
	.align		4
.L_2084:
        /*0148*/ 	.byte	0x04, 0x36
        /*014a*/ 	.short	(.L_2086 - .L_2085)
.L_2085:
        /*014c*/ 	.word	0x00000008
.L_2086:


//--------------------- .nv.info._ZN17fastertransformer15QKVIA3TransposeIfEEvPT_S2_S2_PKS1_S4_S4_PKiS4_S4_iiii --------------------------
	.section	.nv.info._ZN17fastertransformer15QKVIA3TransposeIfEEvPT_S2_S2_PKS1_S4_S4_PKiS4_S4_iiii,"",@"SHT_CUDA_INFO"
	.sectionflags	@""
	.align	4


	//----- nvinfo : EIATTR_CUDA_API_VERSION
	.align		4
        /*0000*/ 	.byte	0x04, 0x37
        /*0002*/ 	.short	(.L_2088 - .L_2087)
.L_2087:
        /*0004*/ 	.word	0x00000082


	//----- nvinfo : EIATTR_KPARAM_INFO
	.align		4
.L_2088:
        /*0008*/ 	.byte	0x04, 0x17
        /*000a*/ 	.short	(.L_2090 - .L_2089)
.L_2089:
        /*000c*/ 	.word	0x00000000
        /*0010*/ 	.short	0x000c
        /*0012*/ 	.short	0x0054
        /*0014*/ 	.byte	0x00, 0xf0, 0x11, 0x00


	//----- nvinfo : EIATTR_KPARAM_INFO
	.align		4
.L_2090:
        /*0018*/ 	.byte	0x04, 0x17
        /*001a*/ 	.short	(.L_2092 - .L_2091)
.L_2091:
        /*001c*/ 	.word	0x00000000
        /*0020*/ 	.short	0x000b
        /*0022*/ 	.short	0x0050
        /*0024*/ 	.byte	0x00, 0xf0, 0x11, 0x00


	//----- nvinfo : EIATTR_KPARAM_INFO
	.align		4
.L_2092:
        /*0028*/ 	.byte	0x04, 0x17
        /*002a*/ 	.short	(.L_2094 - .L_2093)
.L_2093:
        /*002c*/ 	.word	0x00000000
        /*0030*/ 	.short	0x000a
        /*0032*/ 	.short	0x004c
        /*0034*/ 	.byte	0x00, 0xf0, 0x11, 0x00


	//----- nvinfo : EIATTR_KPARAM_INFO
	.align		4
.L_2094:
        /*0038*/ 	.byte	0x04, 0x17
        /*003a*/ 	.short	(.L_2096 - .L_2095)
.L_2095:
        /*003c*/ 	.word	0x00000000
        /*0040*/ 	.short	0x0009
        /*0042*/ 	.short	0x0048
        /*0044*/ 	.byte	0x00, 0xf0, 0x11, 0x00


	//----- nvinfo : EIATTR_KPARAM_INFO
	.align		4
.L_2096:
        /*0048*/ 	.byte	0x04, 0x17
        /*004a*/ 	.short	(.L_2098 - .L_2097)
.L_2097:
        /*004c*/ 	.word	0x00000000
        /*0050*/ 	.short	0x0008
        /*0052*/ 	.short	0x0040
        /*0054*/ 	.byte	0x00, 0xf5, 0x21, 0x00


	//----- nvinfo : EIATTR_KPARAM_INFO
	.align		4
.L_2098:
        /*0058*/ 	.byte	0x04, 0x17
        /*005a*/ 	.short	(.L_2100 - .L_2099)
.L_2099:
        /*005c*/ 	.word	0x00000000
        /*0060*/ 	.short	0x0007
        /*0062*/ 	.short	0x0038
        /*0064*/ 	.byte	0x00, 0xf5, 0x21, 0x00


	//----- nvinfo : EIATTR_KPARAM_INFO
	.align		4
.L_2100:
        /*0068*/ 	.byte	0x04, 0x17
        /*006a*/ 	.short	(.L_2102 - .L_2101)
.L_2101:
        /*006c*/ 	.word	0x00000000
        /*0070*/ 	.short	0x0006
        /*0072*/ 	.short	0x0030
        /*0074*/ 	.byte	0x00, 0xf5, 0x21, 0x00


	//----- nvinfo : EIATTR_KPARAM_INFO
	.align		4
.L_2102:
        /*0078*/ 	.byte	0x04, 0x17
        /*007a*/ 	.short	(.L_2104 - .L_2103)
.L_2103:
        /*007c*/ 	.word	0x00000000
        /*0080*/ 	.short	0x0005
        /*0082*/ 	.short	0x0028
        /*0084*/ 	.byte	0x00, 0xf5, 0x21, 0x00


	//----- nvinfo : EIATTR_KPARAM_INFO
	.align		4
.L_2104:
        /*0088*/ 	.byte	0x04, 0x17
        /*008a*/ 	.short	(.L_2106 - .L_2105)
.L_2105:
        /*008c*/ 	.word	0x00000000
        /*0090*/ 	.short	0x0004
        /*0092*/ 	.short	0x0020
        /*0094*/ 	.byte	0x00, 0xf5, 0x21, 0x00


	//----- nvinfo : EIATTR_KPARAM_INFO
	.align		4
.L_2106:
        /*0098*/ 	.byte	0x04, 0x17
        /*009a*/ 	.short	(.L_2108 - .L_2107)
.L_2107:
        /*009c*/ 	.word	0x00000000
        /*00a0*/ 	.short	0x0003
        /*00a2*/ 	.short	0x0018
        /*00a4*/ 	.byte	0x00, 0xf5, 0x21, 0x00


	//----- nvinfo : EIATTR_KPARAM_INFO
	.align		4
.L_2108:
        /*00a8*/ 	.byte	0x04, 0x17
        /*00aa*/ 	.short	(.L_2110 - .L_2109)
.L_2109:
        /*00ac*/ 	.word	0x00000000
        /*00b0*/ 	.short	0x0002
        /*00b2*/ 	.short	0x0010
        /*00b4*/ 	.byte	0x00, 0xf5, 0x21, 0x00


	//----- nvinfo : EIATTR_KPARAM_INFO
	.align		4
.L_2110:
        /*00b8*/ 	.byte	0x04, 0x17
        /*00ba*/ 	.short	(.L_2112 - .L_2111)
.L_2111:
        /*00bc*/ 	.word	0x00000000
        /*00c0*/ 	.short	0x0001
        /*00c2*/ 	.short	0x0008
        /*00c4*/ 	.byte	0x00, 0xf5, 0x21, 0x00


	//----- nvinfo : EIATTR_KPARAM_INFO
	.align		4
.L_2112:
        /*00c8*/ 	.byte	0x04, 0x17
        /*00ca*/ 	.short	(.L_2114 - .L_2113)
.L_2113:
        /*00cc*/ 	.word	0x00000000
        /*00d0*/ 	.short	0x0000
        /*00d2*/ 	.short	0x0000
        /*00d4*/ 	.byte	0x00, 0xf5, 0x21, 0x00


	//----- nvinfo : EIATTR_SPARSE_MMA_MASK
	.align		4
.L_2114:
        /*00d8*/ 	.byte	0x03, 0x50
        /*00da*/ 	.short	0x0000


	//----- nvinfo : EIATTR_MAXREG_COUNT
	.align		4
        /*00dc*/ 	.byte	0x03, 0x1b
        /*00de*/ 	.short	0x00ff


	//----- nvinfo : EIATTR_MERCURY_ISA_VERSION
	.align		4
        /*00e0*/ 	.byte	0x03, 0x5f
        /*00e2*/ 	.short	0x0101


	//----- nvinfo : EIATTR_VRC_CTA_INIT_COUNT
	.align		4
        /*00e4*/ 	.byte	0x02, 0x4a
	.zero		1
	.zero		1


	//----- nvinfo : EIATTR_EXIT_INSTR_OFFSETS
	.align		4
        /*00e8*/ 	.byte	0x04, 0x1c
        /*00ea*/ 	.short	(.L_2116 - .L_2115)


	//   ....[0]....
.L_2115:
        /*00ec*/ 	.word	0x000000e0


	//   ....[1]....
        /*00f0*/ 	.word	0x000005e0


	//----- nvinfo : EIATTR_CRS_STACK_SIZE
	.align		4
.L_2116:
        /*00f4*/ 	.byte	0x04, 0x1e
        /*00f6*/ 	.short	(.L_2118 - .L_2117)
.L_2117:
        /*00f8*/ 	.word	0x00000000


	//----- nvinfo : EIATTR_CBANK_PARAM_SIZE
	.align		4
.L_2118:
        /*00fc*/ 	.byte	0x03, 0x19
        /*00fe*/ 	.short	0x0058


	//----- nvinfo : EIATTR_PARAM_CBANK
	.align		4
        /*0100*/ 	.byte	0x04, 0x0a
        /*0102*/ 	.short	(.L_2120 - .L_2119)
	.align		4
.L_2119:
        /*0104*/ 	.word	index@(.nv.constant0._ZN17fastertransformer15QKVIA3TransposeIfEEvPT_S2_S2_PKS1_S4_S4_PKiS4_S4_iiii)
        /*0108*/ 	.short	0x0380
        /*010a*/ 	.short	0x0058


	//----- nvinfo : EIATTR_SW_WAR
	.align		4
.L_2120:
        /*010c*/ 	.byte	0x04, 0x36
        /*010e*/ 	.short	(.L_2122 - .L_2121)
.L_2121:
        /*0110*/ 	.word	0x00000008
.L_2122:


//--------------------- .nv.info._ZN17fastertransformer22addQKVBiasIA3TransposeIfEEvPT_S2_S2_PKS1_S4_S4_S4_S4_S4_PKiS4_S4_iiii --------------------------
	.section	.nv.info._ZN17fastertransformer22addQKVBiasIA3TransposeIfEEvPT_S2_S2_PKS1_S4_S4_S4_S4_S4_PKiS4_S4_iiii,"",@"SHT_CUDA_INFO"
	.sectionflags	@""
	.align	4


	//----- nvinfo : EIATTR_CUDA_API_VERSION
	.align		4
        /*0000*/ 	.byte	0x04, 0x37
        /*0002*/ 	.short	(.L_2124 - .L_2123)
.L_2123:
        /*0004*/ 	.word	0x00000082


	//----- nvinfo : EIATTR_KPARAM_INFO
	.align		4
.L_2124:
        /*0008*/ 	.byte	0x04, 0x17
        /*000a*/ 	.short	(.L_2126 - .L_2125)
.L_2125:
        /*000c*/ 	.word	0x00000000
        /*0010*/ 	.short	0x000f
        /*0012*/ 	.short	0x006c
        /*0014*/ 	.byte	0x00, 0xf0, 0x11, 0x00


	//----- nvinfo : EIATTR_KPARAM_INFO
	.align		4
.L_2126:
        /*0018*/ 	.byte	0x04, 0x17
        /*001a*/ 	.short	(.L_2128 - .L_2127)
.L_2127:
        /*001c*/ 	.word	0x00000000
        /*0020*/ 	.short	0x000e
        /*0022*/ 	.short	0x0068
        /*0024*/ 	.byte	0x00, 0xf0, 0x11, 0x00


	//----- nvinfo : EIATTR_KPARAM_INFO
	.align		4
.L_2128:
        /*0028*/ 	.byte	0x04, 0x17
        /*002a*/ 	.short	(.L_2130 - .L_2129)
.L_2129:
        /*002c*/ 	.word	0x00000000
        /*0030*/ 	.short	0x000d
        /*0032*/ 	.short	0x0064
        /*0034*/ 	.byte	0x00, 0xf0, 0x11, 0x00


	//----- nvinfo : EIATTR_KPARAM_INFO
	.align		4
.L_2130:
        /*0038*/ 	.byte	0x04, 0x17
        /*003a*/ 	.short	(.L_2132 - .L_2131)
.L_2131:
        /*003c*/ 	.word	0x00000000
        /*0040*/ 	.short	0x000c
        /*0042*/ 	.short	0x0060
        /*0044*/ 	.byte	0x00, 0xf0, 0x11, 0x00


	//----- nvinfo : EIATTR_KPARAM_INFO
	.align		4
.L_2132:
        /*0048*/ 	.byte	0x04, 0x17
        /*004a*/ 	.short	(.L_2134 - .L_2133)
.L_2133:
        /*004c*/ 	.word	0x00000000
        /*0050*/ 	.short	0x000b
        /*0052*/ 	.short	0x0058
        /*0054*/ 	.byte	0x00, 0xf5, 0x21, 0x00


	//----- nvinfo : EIATTR_KPARAM_INFO
	.align		4
.L_2134:
        /*0058*/ 	.byte	0x04, 0x17
        /*005a*/ 	.short	(.L_2136 - .L_2135)
.L_2135:
        /*005c*/ 	.word	0x00000000
        /*0060*/ 	.short	0x000a
        /*0062*/ 	.short	0x0050
        /*0064*/ 	.byte	0x00, 0xf5, 0x21, 0x00


	//----- nvinfo : EIATTR_KPARAM_INFO
	.align		4
.L_2136:
        /*0068*/ 	.byte	0x04, 0x17
        /*006a*/ 	.short	(.L_2138 - .L_2137)
.L_2137:
        /*006c*/ 	.word	0x00000000
        /*0070*/ 	.short	0x0009
        /*0072*/ 	.short	0x0048
        /*0074*/ 	.byte	0x00, 0xf5, 0x21, 0x00


	//----- nvinfo : EIATTR_KPARAM_INFO
	.align		4
.L_2138:
        /*0078*/ 	.byte	0x04, 0x17
        /*007a*/ 	.short	(.L_2140 - .L_2139)
.L_2139:
        /*007c*/ 	.word	0x00000000
        /*0080*/ 	.short	0x0008
        /*0082*/ 	.short	0x0040
        /*0084*/ 	.byte	0x00, 0xf5, 0x21, 0x00


	//----- nvinfo : EIATTR_KPARAM_INFO
	.align		4
.L_2140:
        /*0088*/ 	.byte	0x04, 0x17
        /*008a*/ 	.short	(.L_2142 - .L_2141)
.L_2141:
        /*008c*/ 	.word	0x00000000
        /*0090*/ 	.short	0x0007
        /*0092*/ 	.short	0x0038
        /*0094*/ 	.byte	0x00, 0xf5, 0x21, 0x00


	//----- nvinfo : EIATTR_KPARAM_INFO
	.align		4
.L_2142:
        /*0098*/ 	.byte	0x04, 0x17
        /*009a*/ 	.short	(.L_2144 - .L_2143)
.L_2143:
        /*009c*/ 	.word	0x00000000
        /*00a0*/ 	.short	0x0006
        /*00a2*/ 	.short	0x0030
        /*00a4*/ 	.byte	0x00, 0xf5, 0x21, 0x00


	//----- nvinfo : EIATTR_KPARAM_INFO
	.align		4
.L_2144:
        /*00a8*/ 	.byte	0x04, 0x17
        /*00aa*/ 	.short	(.L_2146 - .L_2145)
.L_2145:
        /*00ac*/ 	.word	0x00000000
        /*00b0*/ 	.short	0x0005
        /*00b2*/ 	.short	0x0028
        /*00b4*/ 	.byte	0x00, 0xf5, 0x21, 0x00


	//----- nvinfo : EIATTR_KPARAM_INFO
	.align		4
.L_2146:
        /*00b8*/ 	.byte	0x04, 0x17
        /*00ba*/ 	.short	(.L_2148 - .L_2147)
.L_2147:
        /*00bc*/ 	.word	0x00000000
        /*00c0*/ 	.short	0x0004
        /*00c2*/ 	.short	0x0020
        /*00c4*/ 	.byte	0x00, 0xf5, 0x21, 0x00


	//----- nvinfo : EIATTR_KPARAM_INFO
	.align		4
.L_2148:
        /*00c8*/ 	.byte	0x04, 0x17
        /*00ca*/ 	.short	(.L_2150 - .L_2149)
.L_2149:
        /*00cc*/ 	.word	0x00000000
        /*00d0*/ 	.short	0x0003
        /*00d2*/ 	.short	0x0018
        /*00d4*/ 	.byte	0x00, 0xf5, 0x21, 0x00


	//----- nvinfo : EIATTR_KPARAM_INFO
	.align		4
.L_2150:
        /*00d8*/ 	.byte	0x04, 0x17
        /*00da*/ 	.short	(.L_2152 - .L_2151)
.L_2151:
        /*00dc*/ 	.word	0x00000000
        /*00e0*/ 	.short	0x0002
        /*00e2*/ 	.short	0x0010
        /*00e4*/ 	.byte	0x00, 0xf5, 0x21, 0x00


	//----- nvinfo : EIATTR_KPARAM_INFO
	.align		4
.L_2152:
        /*00e8*/ 	.byte	0x04, 0x17
        /*00ea*/ 	.short	(.L_2154 - .L_2153)
.L_2153:
        /*00ec*/ 	.word	0x00000000
        /*00f0*/ 	.short	0x0001
        /*00f2*/ 	.short	0x0008
        /*00f4*/ 	.byte	0x00, 0xf5, 0x21, 0x00


	//----- nvinfo : EIATTR_KPARAM_INFO
	.align		4
.L_2154:
        /*00f8*/ 	.byte	0x04, 0x17
        /*00fa*/ 	.short	(.L_2156 - .L_2155)
.L_2155:
        /*00fc*/ 	.word	0x00000000
        /*0100*/ 	.short	0x0000
        /*0102*/ 	.short	0x0000
        /*0104*/ 	.byte	0x00, 0xf5, 0x21, 0x00


	//----- nvinfo : EIATTR_SPARSE_MMA_MASK
	.align		4
.L_2156:
        /*0108*/ 	.byte	0x03, 0x50
        /*010a*/ 	.short	0x0000


	//----- nvinfo : EIATTR_MAXREG_COUNT
	.align		4
        /*010c*/ 	.byte	0x03, 0x1b
        /*010e*/ 	.short	0x00ff


	//----- nvinfo : EIATTR_MERCURY_ISA_VERSION
	.align		4
        /*0110*/ 	.byte	0x03, 0x5f
        /*0112*/ 	.short	0x0101


	//----- nvinfo : EIATTR_VRC_CTA_INIT_COUNT
	.align		4
        /*0114*/ 	.byte	0x02, 0x4a
	.zero		1
	.zero		1


	//----- nvinfo : EIATTR_EXIT_INSTR_OFFSETS
	.align		4
        /*0118*/ 	.byte	0x04, 0x1c
        /*011a*/ 	.short	(.L_2158 - .L_2157)


	//   ....[0]....
.L_2157:
        /*011c*/ 	.word	0x000000e0


	//   ....[1]....
        /*0120*/ 	.word	0x000006a0


	//----- nvinfo : EIATTR_CRS_STACK_SIZE
	.align		4
.L_2158:
        /*0124*/ 	.byte	0x04, 0x1e
        /*0126*/ 	.short	(.L_2160 - .L_2159)
.L_2159:
        /*0128*/ 	.word	0x00000000


	//----- nvinfo : EIATTR_CBANK_PARAM_SIZE
	.align		4
.L_2160:
        /*012c*/ 	.byte	0x03, 0x19
        /*012e*/ 	.short	0x0070


	//----- nvinfo : EIATTR_PARAM_CBANK
	.align		4
        /*0130*/ 	.byte	0x04, 0x0a
        /*0132*/ 	.short	(.L_2162 - .L_2161)
	.align		4
.L_2161:
        /*0134*/ 	.word	index@(.nv.constant0._ZN17fastertransformer22addQKVBiasIA3TransposeIfEEvPT_S2_S2_PKS1_S4_S4_S4_S4_S4_PKiS4_S4_iiii)
        /*0138*/ 	.short	0x0380
        /*013a*/ 	.short	0x0070


	//----- nvinfo : EIATTR_SW_WAR
	.align		4
.L_2162:
        /*013c*/ 	.byte	0x04, 0x36
        /*013e*/ 	.short	(.L_2164 - .L_2163)
.L_2163:
        /*0140*/ 	.word	0x00000008
.L_2164:


//--------------------- .nv.info._ZN17fastertransformer22add_head3Size_QKV_biasI7__half2EEvPKT_S4_PS2_S5_S5_iiiii --------------------------
	.section	.nv.info._ZN17fastertransformer22add_head3Size_QKV_biasI7__half2EEvPKT_S4_PS2_S5_S5_iiiii,"",@"SHT_CUDA_INFO"
	.sectionflags	@""
	.align	4


	//----- nvinfo : EIATTR_CUDA_API_VERSION
	.align		4
        /*0000*/ 	.byte	0x04, 0x37
        /*0002*/ 	.short	(.L_2166 - .L_2165)
.L_2165:
        /*0004*/ 	.word	0x00000082


	//----- nvinfo : EIATTR_KPARAM_INFO
	.align		4
.L_2166:
        /*0008*/ 	.byte	0x04, 0x17
        /*000a*/ 	.short	(.L_2168 - .L_2167)
.L_2167:
        /*000c*/ 	.word	0x00000000
        /*0010*/ 	.short	0x0009
        /*0012*/ 	.short	0x0038
        /*0014*/ 	.byte	0x00, 0xf0, 0x11, 0x00


	//----- nvinfo : EIATTR_KPARAM_INFO
	.align		4
.L_2168:
        /*0018*/ 	.byte	0x04, 0x17
        /*001a*/ 	.short	(.L_2170 - .L_2169)
.L_2169:
        /*001c*/ 	.word	0x00000000
        /*0020*/ 	.short	0x0008
        /*0022*/ 	.short	0x0034
        /*0024*/ 	.byte	0x00, 0xf0, 0x11, 0x00


	//----- nvinfo : EIATTR_KPARAM_INFO
	.align		4
.L_2170:
        /*0028*/ 	.byte	0x04, 0x17
        /*002a*/ 	.short	(.L_2172 - .L_2171)
.L_2171:
        /*002c*/ 	.word	0x00000000
        /*0030*/ 	.short	0x0007
        /*0032*/ 	.short	0x0030
        /*0034*/ 	.byte	0x00, 0xf0, 0x11, 0x00


	//----- nvinfo : EIATTR_KPARAM_INFO
	.align		4
.L_2172:
        /*0038*/ 	.byte	0x04, 0x17
        /*003a*/ 	.short	(.L_2174 - .L_2173)
.L_2173:
        /*003c*/ 	.word	0x00000000
        /*0040*/ 	.short	0x0006
        /*0042*/ 	.short	0x002c
        /*0044*/ 	.byte	0x00, 0xf0, 0x11, 0x00


	//----- nvinfo : EIATTR_KPARAM_INFO
	.align		4
.L_2174:
        /*0048*/ 	.byte	0x04, 0x17
        /*004a*/ 	.short	(.L_2176 - .L_2175)
.L_2175:
        /*004c*/ 	.word	0x00000000
        /*0050*/ 	.short	0x0005
        /*0052*/ 	.short	0x0028
        /*0054*/ 	.byte	0x00, 0xf0, 0x11, 0x00


	//----- nvinfo : EIATTR_KPARAM_INFO
	.align		4
.L_2176:
        /*0058*/ 	.byte	0x04, 0x17
        /*005a*/ 	.short	(.L_2178 - .L_2177)
.L_2177:
        /*005c*/ 	.word	0x00000000
        /*0060*/ 	.short	0x0004
        /*0062*/ 	.short	0x0020
        /*0064*/ 	.byte	0x00, 0xf5, 0x21, 0x00


	//----- nvinfo : EIATTR_KPARAM_INFO
	.align		4
.L_2178:
        /*0068*/ 	.byte	0x04, 0x17
        /*006a*/ 	.short	(.L_2180 - .L_2179)
.L_2179:
        /*006c*/ 	.word	0x00000000
        /*0070*/ 	.short	0x0003
        /*0072*/ 	.short	0x0018
        /*0074*/ 	.byte	0x00, 0xf5, 0x21, 0x00


	//----- nvinfo : EIATTR_KPARAM_INFO
	.align		4
.L_2180:
        /*0078*/ 	.byte	0x04, 0x17
        /*007a*/ 	.short	(.L_2182 - .L_2181)
.L_2181:
        /*007c*/ 	.word	0x00000000
        /*0080*/ 	.short	0x0002
        /*0082*/ 	.short	0x0010
        /*0084*/ 	.byte	0x00, 0xf5, 0x21, 0x00


	//----- nvinfo : EIATTR_KPARAM_INFO
	.align		4
.L_2182:
        /*0088*/ 	.byte	0x04, 0x17
        /*008a*/ 	.short	(.L_2184 - .L_2183)
.L_2183:
        /*008c*/ 	.word	0x00000000
        /*0090*/ 	.short	0x0001
        /*0092*/ 	.short	0x0008
        /*0094*/ 	.byte	0x00, 0xf5, 0x21, 0x00


	//----- nvinfo : EIATTR_KPARAM_INFO
	.align		4
.L_2184:
        /*0098*/ 	.byte	0x04, 0x17
        /*009a*/ 	.short	(.L_2186 - .L_2185)
.L_2185:
        /*009c*/ 	.word	0x00000000
        /*00a0*/ 	.short	0x0000
        /*00a2*/ 	.short	0x0000
        /*00a4*/ 	.byte	0x00, 0xf5, 0x21, 0x00


	//----- nvinfo : EIATTR_SPARSE_MMA_MASK
	.align		4
.L_2186:
        /*00a8*/ 	.byte	0x03, 0x50
        /*00aa*/ 	.short	0x0000


	//----- nvinfo : EIATTR_MAXREG_COUNT
	.align		4
        /*00ac*/ 	.byte	0x03, 0x1b
        /*00ae*/ 	.short	0x00ff


	//----- nvinfo : EIATTR_MERCURY_ISA_VERSION
	.align		4
        /*00b0*/ 	.byte	0x03, 0x5f
        /*00b2*/ 	.short	0x0101


	//----- nvinfo : EIATTR_VRC_CTA_INIT_COUNT
	.align		4
        /*00b4*/ 	.byte	0x02, 0x4a
	.zero		1
	.zero		1


	//----- nvinfo : EIATTR_EXIT_INSTR_OFFSETS
	.align		4
        /*00b8*/ 	.byte	0x04, 0x1c
        /*00ba*/ 	.short	(.L_2188 - .L_2187)


	//   ....[0]....
.L_2187:
        /*00bc*/ 	.word	0x00000400


	//----- nvinfo : EIATTR_CBANK_PARAM_SIZE
	.align		4
.L_2188:
        /*00c0*/ 	.byte	0x03, 0x19
        /*00c2*/ 	.short	0x003c


	//----- nvinfo : EIATTR_PARAM_CBANK
	.align		4
        /*00c4*/ 	.byte	0x04, 0x0a
        /*00c6*/ 	.short	(.L_2190 - .L_2189)
	.align		4
.L_2189:
        /*00c8*/ 	.word	index@(.nv.constant0._ZN17fastertransformer22add_head3Size_QKV_biasI7__half2EEvPKT_S4_PS2_S5_S5_iiiii)
        /*00cc*/ 	.short	0x0380
        /*00ce*/ 	.short	0x003c


	//----- nvinfo : EIATTR_SW_WAR
	.align		4
.L_2190:
        /*00d0*/ 	.byte	0x04, 0x36
        /*00d2*/ 	.short	(.L_2192 - .L_2191)
.L_2191:
        /*00d4*/ 	.word	0x00000008
.L_2192:


//--------------------- .nv.info._ZN17fastertransformer22add_head3Size_QKV_biasI6float2EEvPKT_S4_PS2_S5_S5_iiiii --------------------------
	.section	.nv.info._ZN17fastertransformer22add_head3Size_QKV_biasI6float2EEvPKT_S4_PS2_S5_S5_iiiii,"",@"SHT_CUDA_INFO"
	.sectionflags	@""
	.align	4


	//----- nvinfo : EIATTR_CUDA_API_VERSION
	.align		4
        /*0000*/ 	.byte	0x04, 0x37
        /*0002*/ 	.short	(.L_2194 - .L_2193)
.L_2193:
        /*0004*/ 	.word	0x00000082


	//----- nvinfo : EIATTR_KPARAM_INFO
	.align		4
.L_2194:
        /*0008*/ 	.byte	0x04, 0x17
        /*000a*/ 	.short	(.L_2196 - .L_2195)
.L_2195:
        /*000c*/ 	.word	0x00000000
        /*0010*/ 	.short	0x0009
        /*0012*/ 	.short	0x0038
        /*0014*/ 	.byte	0x00, 0xf0, 0x11, 0x00


	//----- nvinfo : EIATTR_KPARAM_INFO
	.align		4
.L_2196:
        /*0018*/ 	.byte	0x04, 0x17
        /*001a*/ 	.short	(.L_2198 - .L_2197)
.L_2197:
        /*001c*/ 	.word	0x00000000
        /*0020*/ 	.short	0x0008
        /*0022*/ 	.short	0x0034
        /*0024*/ 	.byte	0x00, 0xf0, 0x11, 0x00


	//----- nvinfo : EIATTR_KPARAM_INFO
	.align		4
.L_2198:
        /*0028*/ 	.byte	0x04, 0x17
        /*002a*/ 	.short	(.L_2200 - .L_2199)
.L_2199:
        /*002c*/ 	.word	0x00000000
        /*0030*/ 	.short	0x0007
        /*0032*/ 	.short	0x0030
        /*0034*/ 	.byte	0x00, 0xf0, 0x11, 0x00


	//----- nvinfo : EIATTR_KPARAM_INFO
	.align		4
.L_2200:
        /*0038*/ 	.byte	0x04, 0x17
        /*003a*/ 	.short	(.L_2202 - .L_2201)
.L_2201:
        /*003c*/ 	.word	0x00000000
        /*0040*/ 	.short	0x0006
        /*0042*/ 	.short	0x002c
        /*0044*/ 	.byte	0x00, 0xf0, 0x11, 0x00


	//----- nvinfo : EIATTR_KPARAM_INFO
	.align		4
.L_2202:
        /*0048*/ 	.byte	0x04, 0x17
        /*004a*/ 	.short	(.L_2204 - .L_2203)
.L_2203:
        /*004c*/ 	.word	0x00000000
        /*0050*/ 	.short	0x0005
        /*0052*/ 	.short	0x0028
        /*0054*/ 	.byte	0x00, 0xf0, 0x11, 0x00


	//----- nvinfo : EIATTR_KPARAM_INFO
	.align		4
.L_2204:
        /*0058*/ 	.byte	0x04, 0x17
        /*005a*/ 	.short	(.L_2206 - .L_2205)
.L_2205:
        /*005c*/ 	.word	0x00000000
        /*0060*/ 	.short	0x0004
        /*0062*/ 	.short	0x0020
        /*0064*/ 	.byte	0x00, 0xf5, 0x21, 0x00


	//----- nvinfo : EIATTR_KPARAM_INFO
	.align		4
.L_2206:
        /*0068*/ 	.byte	0x04, 0x17
        /*006a*/ 	.short	(.L_2208 - .L_2207)
.L_2207:
        /*006c*/ 	.word	0x00000000
        /*0070*/ 	.short	0x0003
        /*0072*/ 	.short	0x0018
        /*0074*/ 	.byte	0x00, 0xf5, 0x21, 0x00


	//----- nvinfo : EIATTR_KPARAM_INFO
	.align		4
.L_2208:
        /*0078*/ 	.byte	0x04, 0x17
        /*007a*/ 	.short	(.L_2210 - .L_2209)
.L_2209:
        /*007c*/ 	.word	0x00000000
        /*0080*/ 	.short	0x0002
        /*0082*/ 	.short	0x0010
        /*0084*/ 	.byte	0x00, 0xf5, 0x21, 0x00


	//----- nvinfo : EIATTR_KPARAM_INFO
	.align		4
.L_2210:
        /*0088*/ 	.byte	0x04, 0x17
        /*008a*/ 	.short	(.L_2212 - .L_2211)
.L_2211:
        /*008c*/ 	.word	0x00000000
        /*0090*/ 	.short	0x0001
        /*0092*/ 	.short	0x0008
        /*0094*/ 	.byte	0x00, 0xf5, 0x21, 0x00


	//----- nvinfo : EIATTR_KPARAM_INFO
	.align		4
.L_2212:
        /*0098*/ 	.byte	0x04, 0x17
        /*009a*/ 	.short	(.L_2214 - .L_2213)
.L_2213:
        /*009c*/ 	.word	0x00000000
        /*00a0*/ 	.short	0x0000
        /*00a2*/ 	.short	0x0000
        /*00a4*/ 	.byte	0x00, 0xf5, 0x21, 0x00


	//----- nvinfo : EIATTR_SPARSE_MMA_MASK
	.align		4
.L_2214:
        /*00a8*/ 	.byte	0x03, 0x50
        /*00aa*/ 	.short	0x0000


	//----- nvinfo : EIATTR_MAXREG_COUNT
	.align		4
        /*00ac*/ 	.byte	0x03, 0x1b
        /*00ae*/ 	.short	0x00ff


	//----- nvinfo : EIATTR_MERCURY_ISA_VERSION
	.align		4
        /*00b0*/ 	.byte	0x03, 0x5f
        /*00b2*/ 	.short	0x0101


	//----- nvinfo : EIATTR_VRC_CTA_INIT_COUNT
	.align		4
        /*00b4*/ 	.byte	0x02, 0x4a
	.zero		1
	.zero		1


	//----- nvinfo : EIATTR_EXIT_INSTR_OFFSETS
	.align		4
        /*00b8*/ 	.byte	0x04, 0x1c
        /*00ba*/ 	.short	(.L_2216 - .L_2215)


	//   ....[0]....
.L_2215:
        /*00bc*/ 	.word	0x00000520


	//----- nvinfo : EIATTR_CBANK_PARAM_SIZE
	.align		4
.L_2216:
        /*00c0*/ 	.byte	0x03, 0x19
        /*00c2*/ 	.short	0x003c


	//----- nvinfo : EIATTR_PARAM_CBANK
	.align		4
        /*00c4*/ 	.byte	0x04, 0x0a
        /*00c6*/ 	.short	(.L_2218 - .L_2217)
	.align		4
.L_2217:
        /*00c8*/ 	.word	index@(.nv.constant0._ZN17fastertransformer22add_head3Size_QKV_biasI6float2EEvPKT_S4_PS2_S5_S5_iiiii)
        /*00cc*/ 	.short	0x0380
        /*00ce*/ 	.short	0x003c


	//----- nvinfo : EIATTR_SW_WAR
	.align		4
.L_2218:
        /*00d0*/ 	.byte	0x04, 0x36
        /*00d2*/ 	.short	(.L_2220 - .L_2219)
.L_2219:
        /*00d4*/ 	.word	0x00000008
.L_2220:


//--------------------- .nv.info._ZN17fastertransformer12transpose_4dI6__halfEEvPT_S3_iiiiii --------------------------
	.section	.nv.info._ZN17fastertransformer12transpose_4dI6__halfEEvPT_S3_iiiiii,"",@"SHT_CUDA_INFO"
	.sectionflags	@""
	.align	4


	//----- nvinfo : EIATTR_CUDA_API_VERSION
	.align		4
        /*0000*/ 	.byte	0x04, 0x37
        /*0002*/ 	.short	(.L_2222 - .L_2221)
.L_2221:
        /*0004*/ 	.word	0x00000082


	//----- nvinfo : EIATTR_KPARAM_INFO
	.align		4
.L_2222:
        /*0008*/ 	.byte	0x04, 0x17
        /*000a*/ 	.short	(.L_2224 - .L_2223)
.L_2223:
        /*000c*/ 	.word	0x00000000
        /*0010*/ 	.short	0x0007
        /*0012*/ 	.short	0x0024
        /*0014*/ 	.byte	0x00, 0xf0, 0x11, 0x00


	//----- nvinfo : EIATTR_KPARAM_INFO
	.align		4
.L_2224:
        /*0018*/ 	.byte	0x04, 0x17
        /*001a*/ 	.short	(.L_2226 - .L_2225)
.L_2225:
        /*001c*/ 	.word	0x00000000
        /*0020*/ 	.short	0x0006
        /*0022*/ 	.short	0x0020
        /*0024*/ 	.byte	0x00, 0xf0, 0x11, 0x00


	//----- nvinfo : EIATTR_KPARAM_INFO
	.align		4
.L_2226:
        /*0028*/ 	.byte	0x04, 0x17
        /*002a*/ 	.short	(.L_2228 - .L_2227)
.L_2227:
        /*002c*/ 	.word	0x00000000
        /*0030*/ 	.short	0x0005
        /*0032*/ 	.short	0x001c
        /*0034*/ 	.byte	0x00, 0xf0, 0x11, 0x00


	//----- nvinfo : EIATTR_KPARAM_INFO
	.align		4
.L_2228:
        /*0038*/ 	.byte	0x04, 0x17
        /*003a*/ 	.short	(.L_2230 - .L_2229)
.L_2229:
        /*003c*/ 	.word	0x00000000
        /*0040*/ 	.short	0x0004
        /*0042*/ 	.short	0x0018
        /*0044*/ 	.byte	0x00, 0xf0, 0x11, 0x00


	//----- nvinfo : EIATTR_KPARAM_INFO
	.align		4
.L_2230:
        /*0048*/ 	.byte	0x04, 0x17
        /*004a*/ 	.short	(.L_2232 - .L_2231)
.L_2231:
        /*004c*/ 	.word	0x00000000
        /*0050*/ 	.short	0x0003
        /*0052*/ 	.short	0x0014
        /*0054*/ 	.byte	0x00, 0xf0, 0x11, 0x00


	//----- nvinfo : EIATTR_KPARAM_INFO
	.align		4
.L_2232:
        /*0058*/ 	.byte	0x04, 0x17
        /*005a*/ 	.short	(.L_2234 - .L_2233)
.L_2233:
        /*005c*/ 	.word	0x00000000
        /*0060*/ 	.short	0x0002
        /*0062*/ 	.short	0x0010
        /*0064*/ 	.byte	0x00, 0xf0, 0x11, 0x00


	//----- nvinfo : EIATTR_KPARAM_INFO
	.align		4
.L_2234:
        /*0068*/ 	.byte	0x04, 0x17
        /*006a*/ 	.short	(.L_2236 - .L_2235)
.L_2235:
        /*006c*/ 	.word	0x00000000
        /*0070*/ 	.short	0x0001
        /*0072*/ 	.short	0x0008
        /*0074*/ 	.byte	0x00, 0xf5, 0x21, 0x00


	//----- nvinfo : EIATTR_KPARAM_INFO
	.align		4
.L_2236:
        /*0078*/ 	.byte	0x04, 0x17
        /*007a*/ 	.short	(.L_2238 - .L_2237)
.L_2237:
        /*007c*/ 	.word	0x00000000
        /*0080*/ 	.short	0x0000
        /*0082*/ 	.short	0x0000
        /*0084*/ 	.byte	0x00, 0xf5, 0x21, 0x00


	//----- nvinfo : EIATTR_SPARSE_MMA_MASK
	.align		4
.L_2238:
        /*0088*/ 	.byte	0x03, 0x50
        /*008a*/ 	.short	0x0000


	//----- nvinfo : EIATTR_MAXREG_COUNT
	.align		4
        /*008c*/ 	.byte	0x03, 0x1b
        /*008e*/ 	.short	0x00ff


	//----- nvinfo : EIATTR_MERCURY_ISA_VERSION
	.align		4
        /*0090*/ 	.byte	0x03, 0x5f
        /*0092*/ 	.short	0x0101


	//----- nvinfo : EIATTR_VRC_CTA_INIT_COUNT
	.align		4
        /*0094*/ 	.byte	0x02, 0x4a
	.zero		1
	.zero		1


	//----- nvinfo : EIATTR_EXIT_INSTR_OFFSETS
	.align		4
        /*0098*/ 	.byte	0x04, 0x1c
        /*009a*/ 	.short	(.L_2240 - .L_2239)


	//   ....[0]....
.L_2239:
        /*009c*/ 	.word	0x000000d0


	//   ....[1]....
        /*00a0*/ 	.word	0x000008c0


	//----- nvinfo : EIATTR_CRS_STACK_SIZE
	.align		4
.L_2240:
        /*00a4*/ 	.byte	0x04, 0x1e
        /*00a6*/ 	.short	(.L_2242 - .L_2241)
.L_2241:
        /*00a8*/ 	.word	0x00000000


	//----- nvinfo : EIATTR_CBANK_PARAM_SIZE
	.align		4
.L_2242:
        /*00ac*/ 	.byte	0x03, 0x19
        /*00ae*/ 	.short	0x0028


	//----- nvinfo : EIATTR_PARAM_CBANK
	.align		4
        /*00b0*/ 	.byte	0x04, 0x0a
        /*00b2*/ 	.short	(.L_2244 - .L_2243)
	.align		4
.L_2243:
        /*00b4*/ 	.word	index@(.nv.constant0._ZN17fastertransformer12transpose_4dI6__halfEEvPT_S3_iiiiii)
        /*00b8*/ 	.short	0x0380
        /*00ba*/ 	.short	0x0028


	//----- nvinfo : EIATTR_SW_WAR
	.align		4
.L_2244:
        /*00bc*/ 	.byte	0x04, 0x36
        /*00be*/ 	.short	(.L_2246 - .L_2245)
.L_2245:
        /*00c0*/ 	.word	0x00000008
.L_2246:


//--------------------- .nv.info._ZN17fastertransformer9transposeIfEEvPKT_PS1_iiiiPKfi --------------------------
	.section	.nv.info._ZN17fastertransformer9transposeIfEEvPKT_PS1_iiiiPKfi,"",@"SHT_CUDA_INFO"
	.sectionflags	@""
	.align	4


	//----- nvinfo : EIATTR_CUDA_API_VERSION
	.align		4
        /*0000*/ 	.byte	0x04, 0x37
        /*0002*/ 	.short	(.L_2248 - .L_2247)
.L_2247:
        /*0004*/ 	.word	0x00000082


	//----- nvinfo : EIATTR_KPARAM_INFO
	.align		4
.L_2248:
        /*0008*/ 	.byte	0x04, 0x17
        /*000a*/ 	.short	(.L_2250 - .L_2249)
.L_2249:
        /*000c*/ 	.word	0x00000000
        /*0010*/ 	.short	0x0007
        /*0012*/ 	.short	0x0028
        /*0014*/ 	.byte	0x00, 0xf0, 0x11, 0x00


	//----- nvinfo : EIATTR_KPARAM_INFO
	.align		4
.L_2250:
        /*0018*/ 	.byte	0x04, 0x17
        /*001a*/ 	.short	(.L_2252 - .L_2251)
.L_2251:
        /*001c*/ 	.word	0x00000000
        /*0020*/ 	.short	0x0006
        /*0022*/ 	.short	0x0020
        /*0024*/ 	.byte	0x00, 0xf5, 0x21, 0x00


	//----- nvinfo : EIATTR_KPARAM_INFO
	.align		4
.L_2252:
        /*0028*/ 	.byte	0x04, 0x17
        /*002a*/ 	.short	(.L_2254 - .L_2253)
.L_2253:
        /*002c*/ 	.word	0x00000000
        /*0030*/ 	.short	0x0005
        /*0032*/ 	.short	0x001c
        /*0034*/ 	.byte	0x00, 0xf0, 0x11, 0x00


	//----- nvinfo : EIATTR_KPARAM_INFO
	.align		4
.L_2254:
        /*0038*/ 	.byte	0x04, 0x17
        /*003a*/ 	.short	(.L_2256 - .L_2255)
.L_2255:
        /*003c*/ 	.word	0x00000000
        /*0040*/ 	.short	0x0004
        /*0042*/ 	.short	0x0018
        /*0044*/ 	.byte	0x00, 0xf0, 0x11, 0x00


	//----- nvinfo : EIATTR_KPARAM_INFO
	.align		4
.L_2256:
        /*0048*/ 	.byte	0x04, 0x17
        /*004a*/ 	.short	(.L_2258 - .L_2257)
.L_2257:
        /*004c*/ 	.word	0x00000000
        /*0050*/ 	.short	0x0003
        /*0052*/ 	.short	0x0014
        /*0054*/ 	.byte	0x00, 0xf0, 0x11, 0x00


	//----- nvinfo : EIATTR_KPARAM_INFO
	.align		4
.L_2258:
        /*0058*/ 	.byte	0x04, 0x17
        /*005a*/ 	.short	(.L_2260 - .L_2259)
.L_2259:
        /*005c*/ 	.word	0x00000000
        /*0060*/ 	.short	0x0002
        /*0062*/ 	.short	0x0010
        /*0064*/ 	.byte	0x00, 0xf0, 0x11, 0x00


	//----- nvinfo : EIATTR_KPARAM_INFO
	.align		4
.L_2260:
        /*0068*/ 	.byte	0x04, 0x17
        /*006a*/ 	.short	(.L_2262 - .L_2261)
.L_2261:
        /*006c*/ 	.word	0x00000000
        /*0070*/ 	.short	0x0001
        /*0072*/ 	.short	0x0008
        /*0074*/ 	.byte	0x00, 0xf5, 0x21, 0x00


	//----- nvinfo : EIATTR_KPARAM_INFO
	.align		4
.L_2262:
        /*0078*/ 	.byte	0x04, 0x17
        /*007a*/ 	.short	(.L_2264 - .L_2263)
.L_2263:
        /*007c*/ 	.word	0x00000000
        /*0080*/ 	.short	0x0000
        /*0082*/ 	.short	0x0000
        /*0084*/ 	.byte	0x00, 0xf5, 0x21, 0x00


	//----- nvinfo : EIATTR_SPARSE_MMA_MASK
	.align		4
.L_2264:
        /*0088*/ 	.byte	0x03, 0x50
        /*008a*/ 	.short	0x0000


	//----- nvinfo : EIATTR_MAXREG_COUNT
	.align		4
        /*008c*/ 	.byte	0x03, 0x1b
        /*008e*/ 	.short	0x00ff


	//----- nvinfo : EIATTR_MERCURY_ISA_VERSION
	.align		4
        /*0090*/ 	.byte	0x03, 0x5f
        /*0092*/ 	.short	0x0101


	//----- nvinfo : EIATTR_VRC_CTA_INIT_COUNT
	.align		4
        /*0094*/ 	.byte	0x02, 0x4a
	.zero		1
	.zero		1


	//----- nvinfo : EIATTR_EXIT_INSTR_OFFSETS
	.align		4
        /*0098*/ 	.byte	0x04, 0x1c
        /*009a*/ 	.short	(.L_2266 - .L_2265)


	//   ....[0]....
.L_2265:
        /*009c*/ 	.word	0x00000470


	//   ....[1]....
        /*00a0*/ 	.word	0x000004e0


	//----- nvinfo : EIATTR_CBANK_PARAM_SIZE
	.align		4
.L_2266:
        /*00a4*/ 	.byte	0x03, 0x19
        /*00a6*/ 	.short	0x002c


	//----- nvinfo : EIATTR_PARAM_CBANK
	.align		4
        /*00a8*/ 	.byte	0x04, 0x0a
        /*00aa*/ 	.short	(.L_2268 - .L_2267)
	.align		4
.L_2267:
        /*00ac*/ 	.word	index@(.nv.constant0._ZN17fastertransformer9transposeIfEEvPKT_PS1_iiiiPKfi)
        /*00b0*/ 	.short	0x0380
        /*00b2*/ 	.short	0x002c


	//----- nvinfo : EIATTR_SW_WAR
	.align		4
.L_2268:
        /*00b4*/ 	.byte	0x04, 0x36
        /*00b6*/ 	.short	(.L_2270 - .L_2269)
.L_2269:
        /*00b8*/ 	.word	0x00000008
.L_2270:


//--------------------- .nv.callgraph             --------------------------
	.section	.nv.callgraph,"",@"SHT_CUDA_CALLGRAPH"
	.align	4
	.sectionentsize	8
	.align		4
        /*0000*/ 	.word	0x00000000
	.align		4
        /*0004*/ 	.word	0xffffffff
	.align		4
        /*0008*/ 	.word	0x00000000
	.align		4
        /*000c*/ 	.word	0xfffffffe
	.align		4
        /*0010*/ 	.word	0x00000000
	.align		4
        /*0014*/ 	.word	0xfffffffd
	.align		4
        /*0018*/ 	.word	0x00000000
	.align		4
        /*001c*/ 	.word	0xfffffffc


//--------------------- .nv.constant4             --------------------------
	.section	.nv.constant4,"a",@progbits
	.align	8
	.align		8
.nv.constant4:
        /*0000*/ 	.dword	precalc_xorwow_matrix
	.align		8
        /*0008*/ 	.dword	precalc_xorwow_offset_matrix
	.align		8
        /*0010*/ 	.dword	mrg32k3aM1
	.align		8
        /*0018*/ 	.dword	mrg32k3aM2
	.align		8
        /*0020*/ 	.dword	mrg32k3aM1SubSeq
	.align		8
        /*0028*/ 	.dword	mrg32k3aM2SubSeq
	.align		8
        /*0030*/ 	.dword	mrg32k3aM1Seq
	.align		8
        /*0038*/ 	.dword	mrg32k3aM2Seq
	.align		8
        /*0040*/ 	.dword	_ZN64_INTERNAL_50569b02_28_unfused_attention_kernels_cu_d71c890f_33034cuda3std3__466_GLOBAL__N__50569b02_28_unfused_attention_kernels_cu_d71c890f_33036ignoreE
	.align		8
        /*0048*/ 	.dword	_ZN64_INTERNAL_50569b02_28_unfused_attention_kernels_cu_d71c890f_33034cuda3std3__45__cpo5beginE
	.align		8
        /*0050*/ 	.dword	_ZN64_INTERNAL_50569b02_28_unfused_attention_kernels_cu_d71c890f_33034cuda3std3__45__cpo3endE
	.align		8
        /*0058*/ 	.dword	_ZN64_INTERNAL_50569b02_28_unfused_attention_kernels_cu_d71c890f_33034cuda3std3__45__cpo6cbeginE
	.align		8
        /*0060*/ 	.dword	_ZN64_INTERNAL_50569b02_28_unfused_attention_kernels_cu_d71c890f_33034cuda3std3__45__cpo4cendE
	.align		8
        /*0068*/ 	.dword	_ZN64_INTERNAL_50569b02_28_unfused_attention_kernels_cu_d71c890f_33034cuda3std3__419piecewise_constructE
	.align		8
        /*0070*/ 	.dword	_ZN64_INTERNAL_50569b02_28_unfused_attention_kernels_cu_d71c890f_33034cuda3std3__48in_placeE
	.align		8
        /*0078*/ 	.dword	_ZN64_INTERNAL_50569b02_28_unfused_attention_kernels_cu_d71c890f_33034cuda3std6ranges3__45__cpo4swapE
	.align		8
        /*0080*/ 	.dword	_ZN64_INTERNAL_50569b02_28_unfused_attention_kernels_cu_d71c890f_33034cuda3std6ranges3__45__cpo9iter_moveE
	.align		8
        /*0088*/ 	.dword	_ZN64_INTERNAL_50569b02_28_unfused_attention_kernels_cu_d71c890f_33034cuda3std6ranges3__45__cpo7advanceE


//--------------------- .nv.constant3             --------------------------
	.section	.nv.constant3,"a",@progbits
	.align	8
.nv.constant3:
	.type		__cr_lgamma_table,@object
	.size		__cr_lgamma_table,(.L_8 - __cr_lgamma_table)
__cr_lgamma_table:
        /*0000*/ 	.byte	0x00, 0x00, 0x00, 0x00, 0x00, 0x00, 0x00, 0x00, 0x00, 0x00, 0x00, 0x00, 0x00, 0x00, 0x00, 0x00
        /*0010*/ 	.byte	0xef, 0x39, 0xfa, 0xfe, 0x42, 0x2e, 0xe6, 0x3f, 0x02, 0x20, 0x2a, 0xfa, 0x0b, 0xab, 0xfc, 0x3f
        /*0020*/ 	.byte	0xf9, 0x2c, 0x92, 0x7c, 0xa7, 0x6c, 0x09, 0x40, 0xc9, 0x79, 0x44, 0x3c, 0x64, 0x26, 0x13, 0x40
        /*0030*/ 	.byte	0xca, 0x01, 0xcf, 0x3a, 0x27, 0x51, 0x1a, 0x40, 0x30, 0xcc, 0x2d, 0xf3, 0xe1, 0x0c, 0x21, 0x40
        /*0040*/ 	.byte	0x0d, 0xb7, 0xfc, 0x82, 0x8e, 0x35, 0x25, 0x40
.L_8:


//--------------------- .text._ZN17fastertransformer20transpose_attentionsI6__halfEEvPT_PKS2_mmmm --------------------------
	.section	.text._ZN17fastertransformer20transpose_attentionsI6__halfEEvPT_PKS2_mmmm,"ax",@progbits
	.align	128
        .global         _ZN17fastertransformer20transpose_attentionsI6__halfEEvPT_PKS2_mmmm
        .type           _ZN17fastertransformer20transpose_attentionsI6__halfEEvPT_PKS2_mmmm,@function
        .size           _ZN17fastertransformer20transpose_attentionsI6__halfEEvPT_PKS2_mmmm,(.L_x_690 - _ZN17fastertransformer20transpose_attentionsI6__halfEEvPT_PKS2_mmmm)
        .other          _ZN17fastertransformer20transpose_attentionsI6__halfEEvPT_PKS2_mmmm,@"STO_CUDA_ENTRY STV_DEFAULT"
_ZN17fastertransformer20transpose_attentionsI6__halfEEvPT_PKS2_mmmm:
.text._ZN17fastertransformer20transpose_attentionsI6__halfEEvPT_PKS2_mmmm:
[----:B------:R-:W-:Y:S01]  /*0000*/  LDC R1, c[0x0][0x37c] ;  /* 0x0000df00ff017b82 */ /* 0x000fe20000000800 */
[----:B------:R-:W0:Y:S01]  /*0010*/  LDCU.128 UR12, c[0x0][0x3a0] ;  /* 0x00007400ff0c77ac */ /* 0x000e220008000c00 */
[----:B------:R-:W1:Y:S06]  /*0020*/  S2R R0, SR_TID.X ;  /* 0x0000000000007919 */ /* 0x000e6c0000002100 */
[----:B------:R-:W2:Y:S01]  /*0030*/  S2UR UR10, SR_CTAID.X ;  /* 0x00000000000a79c3 */ /* 0x000ea20000002500 */
[----:B------:R-:W2:Y:S07]  /*0040*/  LDCU.64 UR8, c[0x0][0x398] ;  /* 0x00007300ff0877ac */ /* 0x000eae0008000a00 */
[----:B------:R-:W3:Y:S01]  /*0050*/  S2UR UR4, SR_CTAID.Y ;  /* 0x00000000000479c3 */ /* 0x000ee20000002600 */
[----:B0-----:R-:W-:-:S02]  /*0060*/  UIMAD UR5, UR15, UR14, URZ ;  /* 0x0000000e0f0572a4 */ /* 0x001fc4000f8e02ff */
[----:B------:R-:W-:Y:S02]  /*0070*/  UIMAD.WIDE.U32 UR16, UR14, UR14, URZ ;  /* 0x0000000e0e1072a5 */ /* 0x000fe4000f8e00ff */
[----:B------:R-:W-:-:S04]  /*0080*/  UIMAD UR5, UR14, UR15, UR5 ;  /* 0x0000000f0e0572a4 */ /* 0x000fc8000f8e0205 */
[----:B------:R-:W-:Y:S02]  /*0090*/  UIADD3 UR11, UPT, UPT, UR17, UR5, URZ ;  /* 0x00000005110b7290 */ /* 0x000fe4000fffe0ff */
[----:B--2---:R-:W-:-:S04]  /*00a0*/  UIMAD.WIDE.U32 UR6, UR10, UR8, URZ ;  /* 0x000000080a0672a5 */ /* 0x004fc8000f8e00ff */
[----:B------:R-:W-:Y:S01]  /*00b0*/  UIMAD UR5, UR10, UR9, UR7 ;  /* 0x000000090a0572a4 */ /* 0x000fe2000f8e0207 */
[----:B------:R-:W-:Y:S01]  /*00c0*/  IMAD.U32 R2, RZ, RZ, UR11 ;  /* 0x0000000bff027e24 */ /* 0x000fe2000f8e00ff */
[----:B-1----:R-:W-:Y:S02]  /*00d0*/  ISETP.LT.U32.AND P0, PT, R0, UR16, PT ;  /* 0x0000001000007c0c */ /* 0x002fe4000bf01070 */
[----:B------:R-:W-:Y:S02]  /*00e0*/  UIMAD UR7, UR5, UR12, URZ ;  /* 0x0000000c050772a4 */ /* 0x000fe4000f8e02ff */
[----:B------:R-:W-:Y:S01]  /*00f0*/  ISETP.GT.U32.AND.EX P0, PT, R2, RZ, PT, P0 ;  /* 0x000000ff0200720c */ /* 0x000fe20003f04100 */
[----:B------:R-:W-:Y:S02]  /*0100*/  UMOV UR5, URZ ;  /* 0x000000ff00057c82 */ /* 0x000fe40008000000 */
[----:B---3--:R-:W-:Y:S02]  /*0110*/  UIMAD.WIDE.U32 UR8, UR6, UR12, UR4 ;  /* 0x0000000c060872a5 */ /* 0x008fe4000f8e0004 */
[----:B------:R-:W-:-:S02]  /*0120*/  UIMAD UR6, UR6, UR13, UR7 ;  /* 0x0000000d060672a4 */ /* 0x000fc4000f8e0207 */
[----:B------:R-:W-:Y:S02]  /*0130*/  UIMAD.WIDE.U32 UR4, UR10, UR12, UR4 ;  /* 0x0000000c0a0472a5 */ /* 0x000fe4000f8e0004 */
[----:B------:R-:W-:Y:S02]  /*0140*/  UIMAD UR7, UR11, UR8, URZ ;  /* 0x000000080b0772a4 */ /* 0x000fe4000f8e02ff */
[----:B------:R-:W-:Y:S02]  /*0150*/  UIADD3 UR6, UPT, UPT, UR9, UR6, URZ ;  /* 0x0000000609067290 */ /* 0x000fe4000fffe0ff */
[----:B------:R-:W-:Y:S02]  /*0160*/  UIMAD UR10, UR10, UR13, UR5 ;  /* 0x0000000d0a0a72a4 */ /* 0x000fe4000f8e0205 */
[----:B------:R-:W-:Y:S01]  /*0170*/  UIMAD UR6, UR6, UR16, UR7 ;  /* 0x00000010060672a4 */ /* 0x000fe2000f8e0207 */
[----:B------:R-:W-:Y:S11]  /*0180*/  @!P0 EXIT ;  /* 0x000000000000894d */ /* 0x000ff60003800000 */
[----:B------:R-:W-:Y:S01]  /*0190*/  UIMAD.WIDE.U32 UR14, UR16, UR4, URZ ;  /* 0x00000004100e72a5 */ /* 0x000fe2000f8e00ff */
[----:B------:R-:W-:Y:S01]  /*01a0*/  BSSY.RECONVERGENT B0, `(.L_x_0) ;  /* 0x000001b000007945 */ /* 0x000fe20003800200 */
[----:B------:R-:W-:Y:S01]  /*01b0*/  UIMAD UR4, UR11, UR4, URZ ;  /* 0x000000040b0472a4 */ /* 0x000fe2000f8e02ff */
[----:B------:R-:W-:Y:S01]  /*01c0*/  IMAD.MOV.U32 R6, RZ, RZ, R0 ;  /* 0x000000ffff067224 */ /* 0x000fe200078e0000 */
[----:B------:R-:W-:Y:S01]  /*01d0*/  UIMAD.WIDE.U32 UR8, UR16, UR8, URZ ;  /* 0x00000008100872a5 */ /* 0x000fe2000f8e00ff */
[----:B------:R-:W-:Y:S01]  /*01e0*/  IMAD.MOV.U32 R7, RZ, RZ, RZ ;  /* 0x000000ffff077224 */ /* 0x000fe200078e00ff */
[----:B------:R-:W-:Y:S01]  /*01f0*/  UIMAD UR4, UR10, UR16, UR4 ;  /* 0x000000100a0472a4 */ /* 0x000fe2000f8e0204 */
[----:B------:R-:W0:Y:S01]  /*0200*/  LDCU UR7, c[0x0][0x360] ;  /* 0x00006c00ff0777ac */ /* 0x000e220008000800 */
[----:B------:R-:W1:Y:S01]  /*0210*/  LDCU.64 UR12, c[0x0][0x358] ;  /* 0x00006b00ff0c77ac */ /* 0x000e620008000a00 */
[----:B------:R-:W2:Y:S01]  /*0220*/  LDCU.128 UR20, c[0x0][0x380] ;  /* 0x00007000ff1477ac */ /* 0x000ea20008000c00 */
[----:B------:R-:W-:-:S02]  /*0230*/  UIADD3 UR5, UPT, UPT, UR9, UR6, URZ ;  /* 0x0000000609057290 */ /* 0x000fc4000fffe0ff */
[----:B------:R-:W-:-:S12]  /*0240*/  UIADD3 UR4, UPT, UPT, UR15, UR4, URZ ;  /* 0x000000040f047290 */ /* 0x000fd8000fffe0ff */
.L_x_1:
[----:B---3--:R-:W-:-:S04]  /*0250*/  IADD3 R3, P0, PT, R6, UR14, RZ ;  /* 0x0000000e06037c10 */ /* 0x008fc8000ff1e0ff */
[----:B------:R-:W-:Y:S02]  /*0260*/  IADD3.X R4, PT, PT, R7, UR4, RZ, P0, !PT ;  /* 0x0000000407047c10 */ /* 0x000fe400087fe4ff */
[----:B--2---:R-:W-:-:S04]  /*0270*/  LEA R2, P0, R3, UR22, 0x1 ;  /* 0x0000001603027c11 */ /* 0x004fc8000f8008ff */
[----:B------:R-:W-:-:S06]  /*0280*/  LEA.HI.X R3, R3, UR23, R4, 0x1, P0 ;  /* 0x0000001703037c11 */ /* 0x000fcc00080f0c04 */
[----:B-1----:R-:W2:Y:S01]  /*0290*/  LDG.E.U16 R3, desc[UR12][R2.64] ;  /* 0x0000000c02037981 */ /* 0x002ea2000c1e1500 */
[----:B------:R-:W-:-:S04]  /*02a0*/  IADD3 R5, P0, PT, R6, UR8, RZ ;  /* 0x0000000806057c10 */ /* 0x000fc8000ff1e0ff */
[----:B------:R-:W-:Y:S02]  /*02b0*/  IADD3.X R6, PT, PT, R7, UR5, RZ, P0, !PT ;  /* 0x0000000507067c10 */ /* 0x000fe400087fe4ff */
[----:B------:R-:W-:-:S04]  /*02c0*/  LEA R4, P0, R5, UR20, 0x1 ;  /* 0x0000001405047c11 */ /* 0x000fc8000f8008ff */
[----:B------:R-:W-:Y:S01]  /*02d0*/  LEA.HI.X R5, R5, UR21, R6, 0x1, P0 ;  /* 0x0000001505057c11 */ /* 0x000fe200080f0c06 */
[----:B0-----:R-:W-:Y:S02]  /*02e0*/  VIADD R6, R0, UR7 ;  /* 0x0000000700067c36 */ /* 0x001fe40008000000 */
[----:B------:R-:W-:-:S03]  /*02f0*/  IMAD.U32 R0, RZ, RZ, UR11 ;  /* 0x0000000bff007e24 */ /* 0x000fc6000f8e00ff */
[----:B------:R-:W-:-:S04]  /*0300*/  ISETP.LT.U32.AND P0, PT, R6, UR16, PT ;  /* 0x0000001006007c0c */ /* 0x000fc8000bf01070 */
[----:B------:R-:W-:Y:S01]  /*0310*/  ISETP.GT.U32.AND.EX P0, PT, R0, RZ, PT, P0 ;  /* 0x000000ff0000720c */ /* 0x000fe20003f04100 */
[----:B------:R-:W-:Y:S01]  /*0320*/  IMAD.MOV.U32 R0, RZ, RZ, R6 ;  /* 0x000000ffff007224 */ /* 0x000fe200078e0006 */
[----:B--2---:R3:W-:Y:S11]  /*0330*/  STG.E.U16 desc[UR12][R4.64], R3 ;  /* 0x0000000304007986 */ /* 0x0047f6000c10150c */
[----:B------:R-:W-:Y:S05]  /*0340*/  @P0 BRA `(.L_x_1) ;  /* 0xfffffffc00c00947 */ /* 0x000fea000383ffff */
[----:B------:R-:W-:Y:S05]  /*0350*/  BSYNC.RECONVERGENT B0 ;  /* 0x0000000000007941 */ /* 0x000fea0003800200 */
.L_x_0:
[----:B------:R-:W-:Y:S05]  /*0360*/  EXIT ;  /* 0x000000000000794d */ /* 0x000fea0003800000 */
.L_x_2:
[----:B------:R-:W-:-:S00]  /*0370*/  BRA `(.L_x_2) ;  /* 0xfffffffc00fc7947 */ /* 0x000fc0000383ffff */
[----:B------:R-:W-:-:S00]  /*0380*/  NOP ;  /* 0x0000000000007918 */ /* 0x000fc00000000000 */
[----:B------:R-:W-:-:S00]  /*0390*/  NOP ;  /* 0x0000000000007918 */ /* 0x000fc00000000000 */
[----:B------:R-:W-:-:S00]  /*03a0*/  NOP ;  /* 0x0000000000007918 */ /* 0x000fc00000000000 */
[----:B------:R-:W-:-:S00]  /*03b0*/  NOP ;  /* 0x0000000000007918 */ /* 0x000fc00000000000 */
[----:B------:R-:W-:-:S00]  /*03c0*/  NOP ;  /* 0x0000000000007918 */ /* 0x000fc00000000000 */
[----:B------:R-:W-:-:S00]  /*03d0*/  NOP ;  /* 0x0000000000007918 */ /* 0x000fc00000000000 */
[----:B------:R-:W-:-:S00]  /*03e0*/  NOP ;  /* 0x0000000000007918 */ /* 0x000fc00000000000 */
[----:B------:R-:W-:-:S00]  /*03f0*/  NOP ;  /* 0x0000000000007918 */ /* 0x000fc00000000000 */
.L_x_690:


//--------------------- .text._ZN17fastertransformer20transpose_attentionsIfEEvPT_PKS1_mmmm --------------------------
	.section	.text._ZN17fastertransformer20transpose_attentionsIfEEvPT_PKS1_mmmm,"ax",@progbits
	.align	128
        .global         _ZN17fastertransformer20transpose_attentionsIfEEvPT_PKS1_mmmm
        .type           _ZN17fastertransformer20transpose_attentionsIfEEvPT_PKS1_mmmm,@function
        .size           _ZN17fastertransformer20transpose_attentionsIfEEvPT_PKS1_mmmm,(.L_x_691 - _ZN17fastertransformer20transpose_attentionsIfEEvPT_PKS1_mmmm)
        .other          _ZN17fastertransformer20transpose_attentionsIfEEvPT_PKS1_mmmm,@"STO_CUDA_ENTRY STV_DEFAULT"
_ZN17fastertransformer20transpose_attentionsIfEEvPT_PKS1_mmmm:
.text._ZN17fastertransformer20transpose_attentionsIfEEvPT_PKS1_mmmm:
        /* <DEDUP_REMOVED lines=37> */
.L_x_4:
[----:B---3--:R-:W-:-:S04]  /*0250*/  IADD3 R3, P0, PT, R6, UR14, RZ ;  /* 0x0000000e06037c10 */ /* 0x008fc8000ff1e0ff */
[----:B------:R-:W-:Y:S02]  /*0260*/  IADD3.X R4, PT, PT, R7, UR4, RZ, P0, !PT ;  /* 0x0000000407047c10 */ /* 0x000fe400087fe4ff */
[----:B--2---:R-:W-:-:S04]  /*0270*/  LEA R2, P0, R3, UR22, 0x2 ;  /* 0x0000001603027c11 */ /* 0x004fc8000f8010ff */
[----:B------:R-:W-:-:S06]  /*0280*/  LEA.HI.X R3, R3, UR23, R4, 0x2, P0 ;  /* 0x0000001703037c11 */ /* 0x000fcc00080f1404 */
[----:B-1----:R-:W2:Y:S01]  /*0290*/  LDG.E R3, desc[UR12][R2.64] ;  /* 0x0000000c02037981 */ /* 0x002ea2000c1e1900 */
        /* <DEDUP_REMOVED lines=9> */
[----:B--2---:R3:W-:Y:S11]  /*0330*/  STG.E desc[UR12][R4.64], R3 ;  /* 0x0000000304007986 */ /* 0x0047f6000c10190c */
[----:B------:R-:W-:Y:S05]  /*0340*/  @P0 BRA `(.L_x_4) ;  /* 0xfffffffc00c00947 */ /* 0x000fea000383ffff */
[----:B------:R-:W-:Y:S05]  /*0350*/  BSYNC.RECONVERGENT B0 ;  /* 0x0000000000007941 */ /* 0x000fea0003800200 */
.L_x_3:
[----:B------:R-:W-:Y:S05]  /*0360*/  EXIT ;  /* 0x000000000000794d */ /* 0x000fea0003800000 */
.L_x_5:
        /* <DEDUP_REMOVED lines=9> */
.L_x_691:


//--------------------- .text._ZN17fastertransformer38softmax_withRelPosBias_element1_kernelI6__halfEEvPT_PKS2_S5_iiiiif --------------------------
	.section	.text._ZN17fastertransformer38softmax_withRelPosBias_element1_kernelI6__halfEEvPT_PKS2_S5_iiiiif,"ax",@progbits
	.align	128
        .global         _ZN17fastertransformer38softmax_withRelPosBias_element1_kernelI6__halfEEvPT_PKS2_S5_iiiiif
        .type           _ZN17fastertransformer38softmax_withRelPosBias_element1_kernelI6__halfEEvPT_PKS2_S5_iiiiif,@function
        .size           _ZN17fastertransformer38softmax_withRelPosBias_element1_kernelI6__halfEEvPT_PKS2_S5_iiiiif,(.L_x_692 - _ZN17fastertransformer38softmax_withRelPosBias_element1_kernelI6__halfEEvPT_PKS2_S5_iiiiif)
        .other          _ZN17fastertransformer38softmax_withRelPosBias_element1_kernelI6__halfEEvPT_PKS2_S5_iiiiif,@"STO_CUDA_ENTRY STV_DEFAULT"
_ZN17fastertransformer38softmax_withRelPosBias_element1_kernelI6__halfEEvPT_PKS2_S5_iiiiif:
.text._ZN17fastertransformer38softmax_withRelPosBias_element1_kernelI6__halfEEvPT_PKS2_S5_iiiiif:
[----:B------:R-:W-:Y:S08]  /*0000*/  LDC R1, c[0x0][0x37c] ;  /* 0x0000df00ff017b82 */ /* 0x000ff00000000800 */
[----:B------:R-:W0:Y:S08]  /*0010*/  S2UR UR8, SR_CTAID.X ;  /* 0x00000000000879c3 */ /* 0x000e300000002500 */
[----:B------:R-:W0:Y:S02]  /*0020*/  LDC R9, c[0x0][0x3a4] ;  /* 0x0000e900ff097b82 */ /* 0x000e240000000800 */
[----:B0-----:R-:W-:-:S13]  /*0030*/  ISETP.LE.AND P0, PT, R9, UR8, PT ;  /* 0x0000000809007c0c */ /* 0x001fda000bf03270 */
[----:B------:R-:W-:Y:S05]  /*0040*/  @P0 EXIT ;  /* 0x000000000000094d */ /* 0x000fea0003800000 */
[----:B------:R-:W0:Y:S01]  /*0050*/  S2R R20, SR_TID.X ;  /* 0x0000000000147919 */ /* 0x000e220000002100 */
[----:B------:R-:W-:Y:S01]  /*0060*/  S2UR UR5, SR_CTAID.Z ;  /* 0x00000000000579c3 */ /* 0x000fe20000002700 */
[----:B------:R-:W1:Y:S01]  /*0070*/  LDCU UR6, c[0x0][0x374] ;  /* 0x00006e80ff0677ac */ /* 0x000e620008000800 */
[----:B------:R-:W2:Y:S06]  /*0080*/  LDCU UR9, c[0x0][0x360] ;  /* 0x00006c00ff0977ac */ /* 0x000eac0008000800 */
[----:B------:R-:W1:Y:S01]  /*0090*/  S2UR UR10, SR_CTAID.Y ;  /* 0x00000000000a79c3 */ /* 0x000e620000002600 */
[----:B------:R-:W-:Y:S01]  /*00a0*/  UMOV UR4, 0x400 ;  /* 0x0000040000047882 */ /* 0x000fe20000000000 */
[----:B------:R-:W3:Y:S01]  /*00b0*/  LDCU.64 UR12, c[0x0][0x358] ;  /* 0x00006b00ff0c77ac */ /* 0x000ee20008000a00 */
[----:B------:R-:W4:Y:S05]  /*00c0*/  LDCU UR17, c[0x0][0x3a4] ;  /* 0x00007480ff1177ac */ /* 0x000f2a0008000800 */
[----:B------:R-:W5:Y:S01]  /*00d0*/  S2UR UR7, SR_CgaCtaId ;  /* 0x00000000000779c3 */ /* 0x000f620000008800 */
[----:B------:R-:W1:Y:S01]  /*00e0*/  LDCU UR16, c[0x0][0x3ac] ;  /* 0x00007580ff1077ac */ /* 0x000e620008000800 */
[----:B------:R-:W1:Y:S01]  /*00f0*/  LDCU.64 UR14, c[0x0][0x388] ;  /* 0x00007100ff0e77ac */ /* 0x000e620008000a00 */
[----:B--2---:R-:W-:-:S05]  /*0100*/  I2FP.F32.U32 R14, UR9 ;  /* 0x00000009000e7c45 */ /* 0x004fca0008201000 */
[----:B------:R-:W2:Y:S01]  /*0110*/  LDC R19, c[0x0][0x3a4] ;  /* 0x0000e900ff137b82 */ /* 0x000ea20000000800 */
[----:B------:R-:W2:Y:S01]  /*0120*/  LDCU UR11, c[0x0][0x370] ;  /* 0x00006e00ff0b77ac */ /* 0x000ea20008000800 */
[----:B------:R-:W-:Y:S01]  /*0130*/  FMUL.FTZ R14, R14, 0.03125 ;  /* 0x3d0000000e0e7820 */ /* 0x000fe20000410000 */
[----:B0-----:R-:W-:-:S05]  /*0140*/  SHF.L.U32 R15, R20, 0x2, RZ ;  /* 0x00000002140f7819 */ /* 0x001fca00000006ff */
[----:B------:R-:W0:Y:S01]  /*0150*/  LDC R18, c[0x0][0x39c] ;  /* 0x0000e700ff127b82 */ /* 0x000e220000000800 */
[----:B-1----:R-:W-:Y:S01]  /*0160*/  UIMAD UR5, UR5, UR6, UR10 ;  /* 0x00000006050572a4 */ /* 0x002fe2000f8e020a */
[C---:B------:R-:W-:Y:S01]  /*0170*/  ISETP.GE.U32.AND P0, PT, R20.reuse, R9, PT ;  /* 0x000000091400720c */ /* 0x040fe20003f06070 */
[----:B------:R-:W-:Y:S01]  /*0180*/  UIADD3 UR6, UPT, UPT, UR4, 0x8, URZ ;  /* 0x0000000804067890 */ /* 0x000fe2000fffe0ff */
[----:B------:R-:W-:Y:S01]  /*0190*/  LOP3.LUT R23, R20, 0x1f, RZ, 0xc0, !PT ;  /* 0x0000001f14177812 */ /* 0x000fe200078ec0ff */
[----:B------:R-:W-:Y:S01]  /*01a0*/  UIADD3 UR4, UPT, UPT, UR4, 0x88, URZ ;  /* 0x0000008804047890 */ /* 0x000fe2000fffe0ff */
[----:B------:R-:W-:Y:S02]  /*01b0*/  I2FP.F32.U32 R17, R20 ;  /* 0x0000001400117245 */ /* 0x000fe40000201000 */
[----:B------:R-:W1:Y:S01]  /*01c0*/  LDC R16, c[0x0][0x3a8] ;  /* 0x0000ea00ff107b82 */ /* 0x000e620000000800 */
[----:B-----5:R-:W-:Y:S01]  /*01d0*/  ULEA UR6, UR7, UR6, 0x18 ;  /* 0x0000000607067291 */ /* 0x020fe2000f8ec0ff */
[----:B------:R-:W-:Y:S01]  /*01e0*/  LOP3.LUT R15, R15, 0x7c, RZ, 0xc0, !PT ;  /* 0x0000007c0f0f7812 */ /* 0x000fe200078ec0ff */
[----:B------:R-:W-:-:S03]  /*01f0*/  ULEA UR7, UR7, UR4, 0x18 ;  /* 0x0000000407077291 */ /* 0x000fc6000f8ec0ff */
[----:B------:R-:W-:Y:S01]  /*0200*/  UMOV UR4, UR8 ;  /* 0x0000000800047c82 */ /* 0x000fe20008000000 */
[C---:B------:R-:W-:Y:S01]  /*0210*/  LEA.HI R12, R20.reuse, UR6, RZ, 0x1d ;  /* 0x00000006140c7c11 */ /* 0x040fe2000f8fe8ff */
[----:B------:R-:W0:Y:S01]  /*0220*/  LDC.64 R2, c[0x0][0x380] ;  /* 0x0000e000ff027b82 */ /* 0x000e220000000a00 */
[----:B------:R-:W-:-:S07]  /*0230*/  LEA.HI R0, R20, UR7, RZ, 0x1d ;  /* 0x0000000714007c11 */ /* 0x000fce000f8fe8ff */
[----:B------:R-:W0:Y:S08]  /*0240*/  LDC.64 R4, c[0x0][0x388] ;  /* 0x0000e200ff047b82 */ /* 0x000e300000000a00 */
[----:B---34-:R-:W0:Y:S02]  /*0250*/  LDC.64 R6, c[0x0][0x390] ;  /* 0x0000e400ff067b82 */ /* 0x018e240000000a00 */
.L_x_11:
[----:B------:R-:W-:Y:S01]  /*0260*/  BSSY.RECONVERGENT B0, `(.L_x_6) ;  /* 0x0000039000007945 */ /* 0x000fe20003800200 */
[----:B---3--:R-:W-:-:S03]  /*0270*/  HFMA2 R8, -RZ, RZ, -598.5, 40320 ;  /* 0xe0ad78ecff087431 */ /* 0x008fc600000001ff */
[----:B--2---:R-:W-:Y:S05]  /*0280*/  @P0 BRA `(.L_x_7) ;  /* 0x0000000000d80947 */ /* 0x004fea0003800000 */
[----:B0-----:R-:W0:Y:S01]  /*0290*/  I2F.U32.RP R10, R18 ;  /* 0x00000012000a7306 */ /* 0x001e220000209000 */
[----:B------:R-:W-:Y:S01]  /*02a0*/  ISETP.NE.U32.AND P1, PT, R18, RZ, PT ;  /* 0x000000ff1200720c */ /* 0x000fe20003f25070 */
[----:B--2---:R-:W-:-:S04]  /*02b0*/  IMAD R21, R19, UR4, R20 ;  /* 0x0000000413157c24 */ /* 0x004fc8000f8e0214 */
[----:B-1----:R-:W-:Y:S02]  /*02c0*/  IMAD R13, R16, UR5, R21 ;  /* 0x00000005100d7c24 */ /* 0x002fe4000f8e0215 */
[----:B0-----:R-:W0:Y:S02]  /*02d0*/  MUFU.RCP R10, R10 ;  /* 0x0000000a000a7308 */ /* 0x001e240000001000 */
[----:B0-----:R-:W-:-:S06]  /*02e0*/  VIADD R8, R10, 0xffffffe ;  /* 0x0ffffffe0a087836 */ /* 0x001fcc0000000000 */
[----:B------:R0:W1:Y:S02]  /*02f0*/  F2I.FTZ.U32.TRUNC.NTZ R9, R8 ;  /* 0x0000000800097305 */ /* 0x000064000021f000 */
[----:B0-----:R-:W-:Y:S01]  /*0300*/  IMAD.MOV.U32 R8, RZ, RZ, RZ ;  /* 0x000000ffff087224 */ /* 0x001fe200078e00ff */
[----:B-1----:R-:W-:-:S05]  /*0310*/  IADD3 R11, PT, PT, RZ, -R9, RZ ;  /* 0x80000009ff0b7210 */ /* 0x002fca0007ffe0ff */
[----:B------:R-:W-:-:S04]  /*0320*/  IMAD R11, R11, R18, RZ ;  /* 0x000000120b0b7224 */ /* 0x000fc800078e02ff */
[----:B------:R-:W-:-:S04]  /*0330*/  IMAD.HI.U32 R11, R9, R11, R8 ;  /* 0x0000000b090b7227 */ /* 0x000fc800078e0008 */
[----:B------:R-:W-:-:S04]  /*0340*/  IMAD.WIDE R8, R13, 0x2, R2 ;  /* 0x000000020d087825 */ /* 0x000fc800078e0202 */
[----:B------:R-:W-:Y:S02]  /*0350*/  IMAD.HI.U32 R11, R11, UR10, RZ ;  /* 0x0000000a0b0b7c27 */ /* 0x000fe4000f8e00ff */
[----:B------:R-:W2:Y:S03]  /*0360*/  LDG.E.U16 R8, desc[UR12][R8.64] ;  /* 0x0000000c08087981 */ /* 0x000ea6000c1e1500 */
[----:B------:R-:W-:-:S05]  /*0370*/  IADD3 R11, PT, PT, -R11, RZ, RZ ;  /* 0x000000ff0b0b7210 */ /* 0x000fca0007ffe1ff */
[----:B------:R-:W-:-:S05]  /*0380*/  IMAD R11, R18, R11, UR10 ;  /* 0x0000000a120b7e24 */ /* 0x000fca000f8e020b */
[----:B------:R-:W-:-:S13]  /*0390*/  ISETP.GE.U32.AND P0, PT, R11, R18, PT ;  /* 0x000000120b00720c */ /* 0x000fda0003f06070 */
[----:B------:R-:W-:-:S05]  /*03a0*/  @P0 IMAD.IADD R11, R11, 0x1, -R18 ;  /* 0x000000010b0b0824 */ /* 0x000fca00078e0a12 */
[----:B------:R-:W-:-:S13]  /*03b0*/  ISETP.GE.U32.AND P0, PT, R11, R18, PT ;  /* 0x000000120b00720c */ /* 0x000fda0003f06070 */
[-C--:B------:R-:W-:Y:S02]  /*03c0*/  @P0 IADD3 R11, PT, PT, R11, -R18.reuse, RZ ;  /* 0x800000120b0b0210 */ /* 0x080fe40007ffe0ff */
[----:B------:R-:W-:-:S05]  /*03d0*/  @!P1 LOP3.LUT R11, RZ, R18, RZ, 0x33, !PT ;  /* 0x00000012ff0b9212 */ /* 0x000fca00078e33ff */
[----:B------:R-:W-:-:S04]  /*03e0*/  IMAD R11, R11, R16, R21 ;  /* 0x000000100b0b7224 */ /* 0x000fc800078e0215 */
[----:B------:R-:W-:-:S06]  /*03f0*/  IMAD.WIDE R10, R11, 0x2, R6 ;  /* 0x000000020b0a7825 */ /* 0x000fcc00078e0206 */
[----:B------:R0:W5:Y:S01]  /*0400*/  LDG.E.U16.CONSTANT R10, desc[UR12][R10.64] ;  /* 0x0000000c0a0a7981 */ /* 0x000162000c1e9500 */
[----:B------:R-:W-:-:S04]  /*0410*/  UISETP.NE.U32.AND UP0, UPT, UR14, URZ, UPT ;  /* 0x000000ff0e00728c */ /* 0x000fc8000bf05070 */
[----:B------:R-:W-:Y:S01]  /*0420*/  UISETP.NE.AND.EX UP0, UPT, UR15, URZ, UPT, UP0 ;  /* 0x000000ff0f00728c */ /* 0x000fe2000bf05300 */
[----:B------:R-:W-:Y:S02]  /*0430*/  IMAD.MOV.U32 R25, RZ, RZ, RZ ;  /* 0x000000ffff197224 */ /* 0x000fe400078e00ff */
[----:B--2---:R-:W-:-:S06]  /*0440*/  HADD2.F32 R22, -RZ, R8.H0_H0 ;  /* 0x20000008ff167230 */ /* 0x004fcc0000004100 */
[----:B0-----:R-:W-:Y:S05]  /*0450*/  BRA.U !UP0, `(.L_x_8) ;  /* 0x0000000108587547 */ /* 0x001fea000b800000 */
[----:B------:R-:W0:Y:S01]  /*0460*/  I2F.U32.RP R11, R18 ;  /* 0x00000012000b7306 */ /* 0x000e220000209000 */
[----:B------:R-:W-:-:S07]  /*0470*/  ISETP.NE.U32.AND P2, PT, R18, RZ, PT ;  /* 0x000000ff1200720c */ /* 0x000fce0003f45070 */
[----:B0-----:R-:W0:Y:S02]  /*0480*/  MUFU.RCP R11, R11 ;  /* 0x0000000b000b7308 */ /* 0x001e240000001000 */
[----:B0-----:R-:W-:-:S06]  /*0490*/  IADD3 R8, PT, PT, R11, 0xffffffe, RZ ;  /* 0x0ffffffe0b087810 */ /* 0x001fcc0007ffe0ff */
[----:B------:R0:W1:Y:S02]  /*04a0*/  F2I.FTZ.U32.TRUNC.NTZ R9, R8 ;  /* 0x0000000800097305 */ /* 0x000064000021f000 */
[----:B0-----:R-:W-:Y:S01]  /*04b0*/  MOV R8, RZ ;  /* 0x000000ff00087202 */ /* 0x001fe20000000f00 */
[----:B-1----:R-:W-:-:S04]  /*04c0*/  IMAD.MOV R25, RZ, RZ, -R9 ;  /* 0x000000ffff197224 */ /* 0x002fc800078e0a09 */
[----:B------:R-:W-:-:S04]  /*04d0*/  IMAD R25, R25, R18, RZ ;  /* 0x0000001219197224 */ /* 0x000fc800078e02ff */
[----:B------:R-:W-:-:S06]  /*04e0*/  IMAD.HI.U32 R9, R9, R25, R8 ;  /* 0x0000001909097227 */ /* 0x000fcc00078e0008 */
[----:B------:R-:W-:-:S04]  /*04f0*/  IMAD.HI.U32 R9, R9, UR10, RZ ;  /* 0x0000000a09097c27 */ /* 0x000fc8000f8e00ff */
[----:B------:R-:W-:-:S04]  /*0500*/  IMAD.MOV R25, RZ, RZ, -R9 ;  /* 0x000000ffff197224 */ /* 0x000fc800078e0a09 */
[----:B------:R-:W-:-:S05]  /*0510*/  IMAD R25, R18, R25, UR10 ;  /* 0x0000000a12197e24 */ /* 0x000fca000f8e0219 */
[----:B------:R-:W-:-:S13]  /*0520*/  ISETP.GE.U32.AND P0, PT, R25, R18, PT ;  /* 0x000000121900720c */ /* 0x000fda0003f06070 */
[----:B------:R-:W-:Y:S01]  /*0530*/  @P0 IADD3 R25, PT, PT, R25, -R18, RZ ;  /* 0x8000001219190210 */ /* 0x000fe20007ffe0ff */
[----:B------:R-:W-:-:S03]  /*0540*/  @P0 VIADD R9, R9, 0x1 ;  /* 0x0000000109090836 */ /* 0x000fc60000000000 */
[----:B------:R-:W-:-:S13]  /*0550*/  ISETP.GE.U32.AND P1, PT, R25, R18, PT ;  /* 0x000000121900720c */ /* 0x000fda0003f26070 */
[----:B------:R-:W-:Y:S02]  /*0560*/  @P1 IADD3 R9, PT, PT, R9, 0x1, RZ ;  /* 0x0000000109091810 */ /* 0x000fe40007ffe0ff */
[----:B------:R-:W-:-:S05]  /*0570*/  @!P2 LOP3.LUT R9, RZ, R18, RZ, 0x33, !PT ;  /* 0x00000012ff09a212 */ /* 0x000fca00078e33ff */
[----:B------:R-:W-:-:S04]  /*0580*/  IMAD R9, R9, R16, R21 ;  /* 0x0000001009097224 */ /* 0x000fc800078e0215 */
[----:B------:R-:W-:-:S06]  /*0590*/  IMAD.WIDE.U32 R8, R9, 0x2, R4 ;  /* 0x0000000209087825 */ /* 0x000fcc00078e0004 */
[----:B------:R-:W2:Y:S02]  /*05a0*/  LDG.E.U16.CONSTANT R8, desc[UR12][R8.64] ;  /* 0x0000000c08087981 */ /* 0x000ea4000c1e9500 */
[----:B--2---:R-:W-:-:S07]  /*05b0*/  HADD2.F32 R25, -RZ, R8.H0_H0 ;  /* 0x20000008ff197230 */ /* 0x004fce0000004100 */
.L_x_8:
[----:B-----5:R-:W-:Y:S02]  /*05c0*/  HADD2.F32 R9, -RZ, R10.H0_H0 ;  /* 0x2000000aff097230 */ /* 0x020fe40000004100 */
[----:B------:R-:W-:-:S04]  /*05d0*/  FFMA.FTZ R22, R22, UR16, R25 ;  /* 0x0000001016167c23 */ /* 0x000fc80008010019 */
[----:B------:R-:W-:-:S07]  /*05e0*/  FADD.FTZ R8, R22, R9 ;  /* 0x0000000916087221 */ /* 0x000fce0000010000 */
.L_x_7:
[----:B--2---:R-:W-:Y:S05]  /*05f0*/  BSYNC.RECONVERGENT B0 ;  /* 0x0000000000007941 */ /* 0x004fea0003800200 */
.L_x_6:
[----:B------:R-:W2:Y:S01]  /*0600*/  SHFL.BFLY PT, R9, R8, 0x10, 0x1f ;  /* 0x0e001f0008097f89 */ /* 0x000ea200000e0000 */
[----:B------:R-:W-:Y:S01]  /*0610*/  ISETP.NE.AND P1, PT, R23, RZ, PT ;  /* 0x000000ff1700720c */ /* 0x000fe20003f25270 */
[----:B------:R-:W-:Y:S01]  /*0620*/  BSSY.RECONVERGENT B0, `(.L_x_9) ;  /* 0x0000051000007945 */ /* 0x000fe20003800200 */
[----:B------:R-:W-:Y:S02]  /*0630*/  FSETP.GT.FTZ.AND P2, PT, R14, R17, PT ;  /* 0x000000110e00720b */ /* 0x000fe40003f54000 */
[C---:B------:R-:W-:Y:S02]  /*0640*/  ISETP.NE.AND P3, PT, R20.reuse, RZ, PT ;  /* 0x000000ff1400720c */ /* 0x040fe40003f65270 */
[----:B------:R-:W-:-:S11]  /*0650*/  ISETP.GE.U32.AND P0, PT, R20, UR17, PT ;  /* 0x0000001114007c0c */ /* 0x000fd6000bf06070 */
[----:B------:R-:W3:Y:S01]  /*0660*/  @!P3 S2R R26, SR_CgaCtaId ;  /* 0x00000000001ab919 */ /* 0x000ee20000008800 */
[----:B--2---:R-:W-:-:S05]  /*0670*/  FMNMX.FTZ R9, R9, R8, !PT ;  /* 0x0000000809097209 */ /* 0x004fca0007810000 */
[----:B------:R-:W2:Y:S02]  /*0680*/  SHFL.BFLY PT, R10, R9, 0x8, 0x1f ;  /* 0x0d001f00090a7f89 */ /* 0x000ea400000e0000 */
[----:B--2---:R-:W-:-:S05]  /*0690*/  FMNMX.FTZ R10, R9, R10, !PT ;  /* 0x0000000a090a7209 */ /* 0x004fca0007810000 */
[----:B------:R-:W2:Y:S02]  /*06a0*/  SHFL.BFLY PT, R11, R10, 0x4, 0x1f ;  /* 0x0c801f000a0b7f89 */ /* 0x000ea400000e0000 */
[----:B--2---:R-:W-:-:S05]  /*06b0*/  FMNMX.FTZ R11, R10, R11, !PT ;  /* 0x0000000b0a0b7209 */ /* 0x004fca0007810000 */
[----:B------:R-:W2:Y:S02]  /*06c0*/  SHFL.BFLY PT, R22, R11, 0x2, 0x1f ;  /* 0x0c401f000b167f89 */ /* 0x000ea400000e0000 */
[----:B--2---:R-:W-:-:S05]  /*06d0*/  FMNMX.FTZ R22, R11, R22, !PT ;  /* 0x000000160b167209 */ /* 0x004fca0007810000 */
[----:B------:R-:W2:Y:S02]  /*06e0*/  SHFL.BFLY PT, R21, R22, 0x1, 0x1f ;  /* 0x0c201f0016157f89 */ /* 0x000ea400000e0000 */
[----:B--2---:R-:W-:Y:S01]  /*06f0*/  FMNMX.FTZ R25, R22, R21, !PT ;  /* 0x0000001516197209 */ /* 0x004fe20007810000 */
[----:B------:R-:W-:-:S04]  /*0700*/  IMAD.MOV.U32 R21, RZ, RZ, -0x1f528714 ;  /* 0xe0ad78ecff157424 */ /* 0x000fc800078e00ff */
[----:B------:R2:W-:Y:S01]  /*0710*/  @!P1 STS [R12], R25 ;  /* 0x000000190c009388 */ /* 0x0005e20000000800 */
[----:B------:R-:W-:Y:S06]  /*0720*/  BAR.SYNC.DEFER_BLOCKING 0x0 ;  /* 0x0000000000007b1d */ /* 0x000fec0000010000 */
[----:B--2---:R-:W2:Y:S01]  /*0730*/  @!P0 S2R R25, SR_CgaCtaId ;  /* 0x0000000000198919 */ /* 0x004ea20000008800 */
[----:B------:R-:W4:Y:S04]  /*0740*/  @P2 LDS R21, [R15+UR6] ;  /* 0x000000060f152984 */ /* 0x000f280008000800 */
[----:B----4-:R-:W4:Y:S02]  /*0750*/  SHFL.BFLY PT, R10, R21, 0x10, 0x1f ;  /* 0x0e001f00150a7f89 */ /* 0x010f2400000e0000 */
[----:B----4-:R-:W-:-:S02]  /*0760*/  FMNMX.FTZ R10, R10, R21, !PT ;  /* 0x000000150a0a7209 */ /* 0x010fc40007810000 */
[----:B------:R-:W-:-:S03]  /*0770*/  @!P3 MOV R21, 0x400 ;  /* 0x000004000015b802 */ /* 0x000fc60000000f00 */
[----:B------:R-:W4:Y:S01]  /*0780*/  SHFL.BFLY PT, R9, R10, 0x8, 0x1f ;  /* 0x0d001f000a097f89 */ /* 0x000f2200000e0000 */
[----:B---3--:R-:W-:Y:S02]  /*0790*/  @!P3 LEA R21, R26, R21, 0x18 ;  /* 0x000000151a15b211 */ /* 0x008fe400078ec0ff */
[----:B----4-:R-:W-:Y:S02]  /*07a0*/  FMNMX.FTZ R9, R10, R9, !PT ;  /* 0x000000090a097209 */ /* 0x010fe40007810000 */
[----:B------:R-:W-:-:S03]  /*07b0*/  @!P0 MOV R10, 0x400 ;  /* 0x00000400000a8802 */ /* 0x000fc60000000f00 */
[----:B------:R-:W3:Y:S01]  /*07c0*/  SHFL.BFLY PT, R22, R9, 0x4, 0x1f ;  /* 0x0c801f0009167f89 */ /* 0x000ee200000e0000 */
[----:B--2---:R-:W-:Y:S02]  /*07d0*/  @!P0 LEA R25, R25, R10, 0x18 ;  /* 0x0000000a19198211 */ /* 0x004fe400078ec0ff */
[----:B---3--:R-:W-:-:S05]  /*07e0*/  FMNMX.FTZ R22, R9, R22, !PT ;  /* 0x0000001609167209 */ /* 0x008fca0007810000 */
[----:B------:R-:W2:Y:S02]  /*07f0*/  SHFL.BFLY PT, R11, R22, 0x2, 0x1f ;  /* 0x0c401f00160b7f89 */ /* 0x000ea400000e0000 */
[----:B--2---:R-:W-:-:S05]  /*0800*/  FMNMX.FTZ R11, R22, R11, !PT ;  /* 0x0000000b160b7209 */ /* 0x004fca0007810000 */
[----:B------:R-:W2:Y:S02]  /*0810*/  SHFL.BFLY PT, R24, R11, 0x1, 0x1f ;  /* 0x0c201f000b187f89 */ /* 0x000ea400000e0000 */
[----:B--2---:R-:W-:-:S05]  /*0820*/  FMNMX.FTZ R24, R11, R24, !PT ;  /* 0x000000180b187209 */ /* 0x004fca0007810000 */
[----:B------:R-:W-:Y:S01]  /*0830*/  @!P3 STS [R21+0x4], R24 ;  /* 0x000004181500b388 */ /* 0x000fe20000000800 */
[----:B------:R-:W-:Y:S06]  /*0840*/  BAR.SYNC.DEFER_BLOCKING 0x0 ;  /* 0x0000000000007b1d */ /* 0x000fec0000010000 */
[----:B------:R-:W2:Y:S02]  /*0850*/  @!P0 LDS R9, [R25+0x4] ;  /* 0x0000040019098984 */ /* 0x000ea40000000800 */
[----:B--2---:R-:W-:Y:S01]  /*0860*/  @!P0 FADD.FTZ R9, -R9, R8 ;  /* 0x0000000809098221 */ /* 0x004fe20000010100 */
[----:B------:R-:W-:-:S03]  /*0870*/  HFMA2 R8, -RZ, RZ, 0, 0 ;  /* 0x00000000ff087431 */ /* 0x000fc600000001ff */
[----:B------:R-:W-:-:S04]  /*0880*/  @!P0 FMUL.FTZ R9, R9, 1.4426950216293334961 ;  /* 0x3fb8aa3b09098820 */ /* 0x000fc80000410000 */
[----:B------:R2:W3:Y:S02]  /*0890*/  @!P0 MUFU.EX2 R8, R9 ;  /* 0x0000000900088308 */ /* 0x0004e40000000800 */
[----:B--2---:R-:W-:Y:S01]  /*08a0*/  IMAD.MOV.U32 R9, RZ, RZ, RZ ;  /* 0x000000ffff097224 */ /* 0x004fe200078e00ff */
[----:B---3--:R-:W2:Y:S02]  /*08b0*/  SHFL.BFLY PT, R11, R8, 0x10, 0x1f ;  /* 0x0e001f00080b7f89 */ /* 0x008ea400000e0000 */
[----:B--2---:R-:W-:-:S05]  /*08c0*/  FADD.FTZ R11, R11, R8 ;  /* 0x000000080b0b7221 */ /* 0x004fca0000010000 */
[----:B------:R-:W2:Y:S02]  /*08d0*/  SHFL.BFLY PT, R10, R11, 0x8, 0x1f ;  /* 0x0d001f000b0a7f89 */ /* 0x000ea400000e0000 */
[----:B--2---:R-:W-:-:S05]  /*08e0*/  FADD.FTZ R10, R11, R10 ;  /* 0x0000000a0b0a7221 */ /* 0x004fca0000010000 */
[----:B------:R-:W2:Y:S02]  /*08f0*/  SHFL.BFLY PT, R21, R10, 0x4, 0x1f ;  /* 0x0c801f000a157f89 */ /* 0x000ea400000e0000 */
[----:B--2---:R-:W-:-:S05]  /*0900*/  FADD.FTZ R21, R10, R21 ;  /* 0x000000150a157221 */ /* 0x004fca0000010000 */
[----:B------:R-:W2:Y:S02]  /*0910*/  SHFL.BFLY PT, R22, R21, 0x2, 0x1f ;  /* 0x0c401f0015167f89 */ /* 0x000ea400000e0000 */
[----:B--2---:R-:W-:-:S05]  /*0920*/  FADD.FTZ R22, R21, R22 ;  /* 0x0000001615167221 */ /* 0x004fca0000010000 */
[----:B------:R-:W2:Y:S02]  /*0930*/  SHFL.BFLY PT, R25, R22, 0x1, 0x1f ;  /* 0x0c201f0016197f89 */ /* 0x000ea400000e0000 */
[----:B--2---:R-:W-:-:S05]  /*0940*/  FADD.FTZ R25, R22, R25 ;  /* 0x0000001916197221 */ /* 0x004fca0000010000 */
[----:B------:R2:W-:Y:S01]  /*0950*/  @!P1 STS [R0], R25 ;  /* 0x0000001900009388 */ /* 0x0005e20000000800 */
[----:B------:R-:W-:Y:S06]  /*0960*/  BAR.SYNC.DEFER_BLOCKING 0x0 ;  /* 0x0000000000007b1d */ /* 0x000fec0000010000 */
[----:B--2---:R-:W2:Y:S01]  /*0970*/  @!P3 S2R R25, SR_CgaCtaId ;  /* 0x000000000019b919 */ /* 0x004ea20000008800 */
[----:B------:R-:W3:Y:S04]  /*0980*/  @P2 LDS R9, [R15+UR7] ;  /* 0x000000070f092984 */ /* 0x000ee80008000800 */
[----:B---3--:R-:W3:Y:S02]  /*0990*/  SHFL.BFLY PT, R24, R9, 0x10, 0x1f ;  /* 0x0e001f0009187f89 */ /* 0x008ee400000e0000 */
[----:B---3--:R-:W-:-:S05]  /*09a0*/  FADD.FTZ R24, R24, R9 ;  /* 0x0000000918187221 */ /* 0x008fca0000010000 */
[----:B------:R-:W3:Y:S02]  /*09b0*/  SHFL.BFLY PT, R11, R24, 0x8, 0x1f ;  /* 0x0d001f00180b7f89 */ /* 0x000ee400000e0000 */
[----:B---3--:R-:W-:-:S05]  /*09c0*/  FADD.FTZ R11, R24, R11 ;  /* 0x0000000b180b7221 */ /* 0x008fca0000010000 */
[----:B------:R-:W3:Y:S02]  /*09d0*/  SHFL.BFLY PT, R10, R11, 0x4, 0x1f ;  /* 0x0c801f000b0a7f89 */ /* 0x000ee400000e0000 */
[----:B---3--:R-:W-:-:S05]  /*09e0*/  FADD.FTZ R10, R11, R10 ;  /* 0x0000000a0b0a7221 */ /* 0x008fca0000010000 */
[----:B------:R-:W3:Y:S02]  /*09f0*/  SHFL.BFLY PT, R21, R10, 0x2, 0x1f ;  /* 0x0c401f000a157f89 */ /* 0x000ee400000e0000 */
[----:B---3--:R-:W-:-:S05]  /*0a00*/  FADD.FTZ R21, R10, R21 ;  /* 0x000000150a157221 */ /* 0x008fca0000010000 */
[----:B------:R-:W3:Y:S02]  /*0a10*/  SHFL.BFLY PT, R22, R21, 0x1, 0x1f ;  /* 0x0c201f0015167f89 */ /* 0x000ee400000e0000 */
[----:B---3--:R-:W-:-:S04]  /*0a20*/  FADD.FTZ R22, R21, R22 ;  /* 0x0000001615167221 */ /* 0x008fc80000010000 */
[----:B------:R-:W-:Y:S01]  /*0a30*/  @!P3 FADD.FTZ R9, R22, 9.9999999747524270788e-07 ;  /* 0x358637bd1609b421 */ /* 0x000fe20000010000 */
[----:B------:R-:W-:-:S04]  /*0a40*/  @!P3 MOV R22, 0x400 ;  /* 0x000004000016b802 */ /* 0x000fc80000000f00 */
[----:B--2---:R-:W-:Y:S01]  /*0a50*/  @!P3 LEA R22, R25, R22, 0x18 ;  /* 0x000000161916b211 */ /* 0x004fe200078ec0ff */
[----:B------:R-:W2:Y:S02]  /*0a60*/  @!P3 MUFU.RCP R9, R9 ;  /* 0x000000090009b308 */ /* 0x000ea40000001000 */
[----:B--2---:R-:W-:-:S05]  /*0a70*/  @!P3 FADD.FTZ R11, R9, -RZ ;  /* 0x800000ff090bb221 */ /* 0x004fca0000010000 */
[----:B------:R2:W-:Y:S01]  /*0a80*/  @!P3 STS [R22], R11 ;  /* 0x0000000b1600b388 */ /* 0x0005e20000000800 */
[----:B------:R-:W-:Y:S06]  /*0a90*/  BAR.SYNC.DEFER_BLOCKING 0x0 ;  /* 0x0000000000007b1d */ /* 0x000fec0000010000 */
[----:B------:R-:W-:Y:S05]  /*0aa0*/  @P0 BRA `(.L_x_10) ;  /* 0x0000000000200947 */ /* 0x000fea0003800000 */
[----:B------:R-:W3:Y:S01]  /*0ab0*/  S2UR UR9, SR_CgaCtaId ;  /* 0x00000000000979c3 */ /* 0x000ee20000008800 */
[----:B------:R-:W-:Y:S02]  /*0ac0*/  UMOV UR8, 0x400 ;  /* 0x0000040000087882 */ /* 0x000fe40000000000 */
[----:B---3--:R-:W-:-:S09]  /*0ad0*/  ULEA UR8, UR9, UR8, 0x18 ;  /* 0x0000000809087291 */ /* 0x008fd2000f8ec0ff */
[----:B------:R-:W3:Y:S02]  /*0ae0*/  LDS R9, [UR8] ;  /* 0x00000008ff097984 */ /* 0x000ee40008000800 */
[----:B---3--:R-:W-:-:S05]  /*0af0*/  FMUL.FTZ R9, R9, R8 ;  /* 0x0000000809097220 */ /* 0x008fca0000410000 */
[----:B------:R-:W-:Y:S01]  /*0b00*/  F2FP.F16.F32.PACK_AB R10, RZ, R9 ;  /* 0x00000009ff0a723e */ /* 0x000fe200000000ff */
[----:B0-----:R-:W-:-:S05]  /*0b10*/  IMAD.WIDE R8, R13, 0x2, R2 ;  /* 0x000000020d087825 */ /* 0x001fca00078e0202 */
[----:B------:R3:W-:Y:S02]  /*0b20*/  STG.E.U16 desc[UR12][R8.64], R10 ;  /* 0x0000000a08007986 */ /* 0x0007e4000c10150c */
.L_x_10:
[----:B------:R-:W-:Y:S05]  /*0b30*/  BSYNC.RECONVERGENT B0 ;  /* 0x0000000000007941 */ /* 0x000fea0003800200 */
.L_x_9:
[----:B------:R-:W-:-:S04]  /*0b40*/  UIADD3 UR4, UPT, UPT, UR11, UR4, URZ ;  /* 0x000000040b047290 */ /* 0x000fc8000fffe0ff */
[----:B------:R-:W-:-:S09]  /*0b50*/  UISETP.GE.AND UP0, UPT, UR4, UR17, UPT ;  /* 0x000000110400728c */ /* 0x000fd2000bf06270 */
[----:B------:R-:W-:Y:S05]  /*0b60*/  BRA.U !UP0, `(.L_x_11) ;  /* 0xfffffff508bc7547 */ /* 0x000fea000b83ffff */
[----:B------:R-:W-:Y:S05]  /*0b70*/  EXIT ;  /* 0x000000000000794d */ /* 0x000fea0003800000 */
.L_x_12:
        /* <DEDUP_REMOVED lines=16> */
.L_x_692:


//--------------------- .text._ZN17fastertransformer38softmax_withRelPosBias_element1_kernelIfEEvPT_PKS1_S4_iiiiif --------------------------
	.section	.text._ZN17fastertransformer38softmax_withRelPosBias_element1_kernelIfEEvPT_PKS1_S4_iiiiif,"ax",@progbits
	.align	128
        .global         _ZN17fastertransformer38softmax_withRelPosBias_element1_kernelIfEEvPT_PKS1_S4_iiiiif
        .type           _ZN17fastertransformer38softmax_withRelPosBias_element1_kernelIfEEvPT_PKS1_S4_iiiiif,@function
        .size           _ZN17fastertransformer38softmax_withRelPosBias_element1_kernelIfEEvPT_PKS1_S4_iiiiif,(.L_x_693 - _ZN17fastertransformer38softmax_withRelPosBias_element1_kernelIfEEvPT_PKS1_S4_iiiiif)
        .other          _ZN17fastertransformer38softmax_withRelPosBias_element1_kernelIfEEvPT_PKS1_S4_iiiiif,@"STO_CUDA_ENTRY STV_DEFAULT"
_ZN17fastertransformer38softmax_withRelPosBias_element1_kernelIfEEvPT_PKS1_S4_iiiiif:
.text._ZN17fastertransformer38softmax_withRelPosBias_element1_kernelIfEEvPT_PKS1_S4_iiiiif:
        /* <DEDUP_REMOVED lines=20> */
[----:B0-----:R-:W-:-:S05]  /*0140*/  IMAD.SHL.U32 R15, R20, 0x4, RZ ;  /* 0x00000004140f7824 */ /* 0x001fca00078e00ff */
        /* <DEDUP_REMOVED lines=17> */
.L_x_16:
[----:B------:R-:W-:Y:S01]  /*0260*/  BSSY.RECONVERGENT B0, `(.L_x_13) ;  /* 0x0000036000007945 */ /* 0x000fe20003800200 */
[----:B------:R-:W-:-:S03]  /*0270*/  IMAD.MOV.U32 R10, RZ, RZ, -0x1f528714 ;  /* 0xe0ad78ecff0a7424 */ /* 0x000fc600078e00ff */
[----:B---3--:R-:W-:Y:S05]  /*0280*/  @P0 BRA `(.L_x_14) ;  /* 0x0000000000cc0947 */ /* 0x008fea0003800000 */
[----:B0-----:R-:W0:Y:S01]  /*0290*/  I2F.U32.RP R10, R18 ;  /* 0x00000012000a7306 */ /* 0x001e220000209000 */
[----:B------:R-:W-:Y:S01]  /*02a0*/  ISETP.NE.U32.AND P1, PT, R18, RZ, PT ;  /* 0x000000ff1200720c */ /* 0x000fe20003f25070 */
[----:B--2---:R-:W-:-:S04]  /*02b0*/  IMAD R23, R19, UR4, R20 ;  /* 0x0000000413177c24 */ /* 0x004fc8000f8e0214 */
[----:B-1----:R-:W-:Y:S02]  /*02c0*/  IMAD R13, R16, UR5, R23 ;  /* 0x00000005100d7c24 */ /* 0x002fe4000f8e0217 */
[----:B0-----:R-:W0:Y:S02]  /*02d0*/  MUFU.RCP R10, R10 ;  /* 0x0000000a000a7308 */ /* 0x001e240000001000 */
[----:B0-----:R-:W-:-:S06]  /*02e0*/  IADD3 R8, PT, PT, R10, 0xffffffe, RZ ;  /* 0x0ffffffe0a087810 */ /* 0x001fcc0007ffe0ff */
[----:B------:R0:W1:Y:S02]  /*02f0*/  F2I.FTZ.U32.TRUNC.NTZ R9, R8 ;  /* 0x0000000800097305 */ /* 0x000064000021f000 */
[----:B0-----:R-:W-:Y:S02]  /*0300*/  HFMA2 R8, -RZ, RZ, 0, 0 ;  /* 0x00000000ff087431 */ /* 0x001fe400000001ff */
[----:B-1----:R-:W-:-:S04]  /*0310*/  IMAD.MOV R11, RZ, RZ, -R9 ;  /* 0x000000ffff0b7224 */ /* 0x002fc800078e0a09 */
[----:B------:R-:W-:-:S04]  /*0320*/  IMAD R11, R11, R18, RZ ;  /* 0x000000120b0b7224 */ /* 0x000fc800078e02ff */
[----:B------:R-:W-:-:S04]  /*0330*/  IMAD.HI.U32 R11, R9, R11, R8 ;  /* 0x0000000b090b7227 */ /* 0x000fc800078e0008 */
[----:B------:R-:W-:-:S04]  /*0340*/  IMAD.WIDE R8, R13, 0x4, R4 ;  /* 0x000000040d087825 */ /* 0x000fc800078e0204 */
[----:B------:R-:W-:Y:S01]  /*0350*/  IMAD.HI.U32 R11, R11, UR9, RZ ;  /* 0x000000090b0b7c27 */ /* 0x000fe2000f8e00ff */
[----:B------:R0:W5:Y:S03]  /*0360*/  LDG.E R22, desc[UR12][R8.64] ;  /* 0x0000000c08167981 */ /* 0x000166000c1e1900 */
[----:B------:R-:W-:-:S04]  /*0370*/  IMAD.MOV R11, RZ, RZ, -R11 ;  /* 0x000000ffff0b7224 */ /* 0x000fc800078e0a0b */
[----:B------:R-:W-:-:S05]  /*0380*/  IMAD R11, R18, R11, UR9 ;  /* 0x00000009120b7e24 */ /* 0x000fca000f8e020b */
[----:B------:R-:W-:-:S13]  /*0390*/  ISETP.GE.U32.AND P0, PT, R11, R18, PT ;  /* 0x000000120b00720c */ /* 0x000fda0003f06070 */
[----:B------:R-:W-:-:S04]  /*03a0*/  @P0 IADD3 R11, PT, PT, R11, -R18, RZ ;  /* 0x800000120b0b0210 */ /* 0x000fc80007ffe0ff */
[----:B------:R-:W-:-:S13]  /*03b0*/  ISETP.GE.U32.AND P0, PT, R11, R18, PT ;  /* 0x000000120b00720c */ /* 0x000fda0003f06070 */
[----:B------:R-:W-:Y:S01]  /*03c0*/  @P0 IMAD.IADD R11, R11, 0x1, -R18 ;  /* 0x000000010b0b0824 */ /* 0x000fe200078e0a12 */
[----:B------:R-:W-:-:S05]  /*03d0*/  @!P1 LOP3.LUT R11, RZ, R18, RZ, 0x33, !PT ;  /* 0x00000012ff0b9212 */ /* 0x000fca00078e33ff */
[----:B------:R-:W-:-:S04]  /*03e0*/  IMAD R11, R11, R16, R23 ;  /* 0x000000100b0b7224 */ /* 0x000fc800078e0217 */
[----:B------:R-:W-:-:S06]  /*03f0*/  IMAD.WIDE R10, R11, 0x4, R2 ;  /* 0x000000040b0a7825 */ /* 0x000fcc00078e0202 */
[----:B------:R0:W5:Y:S01]  /*0400*/  LDG.E.CONSTANT R10, desc[UR12][R10.64] ;  /* 0x0000000c0a0a7981 */ /* 0x000162000c1e9900 */
[----:B------:R-:W-:-:S04]  /*0410*/  UISETP.NE.U32.AND UP0, UPT, UR14, URZ, UPT ;  /* 0x000000ff0e00728c */ /* 0x000fc8000bf05070 */
[----:B------:R-:W-:Y:S01]  /*0420*/  UISETP.NE.AND.EX UP0, UPT, UR15, URZ, UPT, UP0 ;  /* 0x000000ff0f00728c */ /* 0x000fe2000bf05300 */
[----:B------:R-:W-:-:S08]  /*0430*/  MOV R25, RZ ;  /* 0x000000ff00197202 */ /* 0x000fd00000000f00 */
[----:B0-----:R-:W-:Y:S05]  /*0440*/  BRA.U !UP0, `(.L_x_15) ;  /* 0x0000000108547547 */ /* 0x001fea000b800000 */
[----:B------:R-:W0:Y:S01]  /*0450*/  I2F.U32.RP R11, R18 ;  /* 0x00000012000b7306 */ /* 0x000e220000209000 */
[----:B------:R-:W-:-:S07]  /*0460*/  ISETP.NE.U32.AND P2, PT, R18, RZ, PT ;  /* 0x000000ff1200720c */ /* 0x000fce0003f45070 */
[----:B0-----:R-:W0:Y:S02]  /*0470*/  MUFU.RCP R11, R11 ;  /* 0x0000000b000b7308 */ /* 0x001e240000001000 */
[----:B0-----:R-:W-:-:S06]  /*0480*/  VIADD R8, R11, 0xffffffe ;  /* 0x0ffffffe0b087836 */ /* 0x001fcc0000000000 */
[----:B------:R0:W1:Y:S02]  /*0490*/  F2I.FTZ.U32.TRUNC.NTZ R9, R8 ;  /* 0x0000000800097305 */ /* 0x000064000021f000 */
[----:B0-----:R-:W-:Y:S01]  /*04a0*/  IMAD.MOV.U32 R8, RZ, RZ, RZ ;  /* 0x000000ffff087224 */ /* 0x001fe200078e00ff */
[----:B-1----:R-:W-:-:S05]  /*04b0*/  IADD3 R25, PT, PT, RZ, -R9, RZ ;  /* 0x80000009ff197210 */ /* 0x002fca0007ffe0ff */
[----:B------:R-:W-:-:S04]  /*04c0*/  IMAD R25, R25, R18, RZ ;  /* 0x0000001219197224 */ /* 0x000fc800078e02ff */
[----:B------:R-:W-:-:S06]  /*04d0*/  IMAD.HI.U32 R9, R9, R25, R8 ;  /* 0x0000001909097227 */ /* 0x000fcc00078e0008 */
[----:B------:R-:W-:-:S05]  /*04e0*/  IMAD.HI.U32 R9, R9, UR9, RZ ;  /* 0x0000000909097c27 */ /* 0x000fca000f8e00ff */
[----:B------:R-:W-:-:S05]  /*04f0*/  IADD3 R25, PT, PT, -R9, RZ, RZ ;  /* 0x000000ff09197210 */ /* 0x000fca0007ffe1ff */
[----:B------:R-:W-:-:S05]  /*0500*/  IMAD R25, R18, R25, UR9 ;  /* 0x0000000912197e24 */ /* 0x000fca000f8e0219 */
[----:B------:R-:W-:-:S13]  /*0510*/  ISETP.GE.U32.AND P0, PT, R25, R18, PT ;  /* 0x000000121900720c */ /* 0x000fda0003f06070 */
[----:B------:R-:W-:Y:S01]  /*0520*/  @P0 IMAD.IADD R25, R25, 0x1, -R18 ;  /* 0x0000000119190824 */ /* 0x000fe200078e0a12 */
[----:B------:R-:W-:-:S04]  /*0530*/  @P0 IADD3 R9, PT, PT, R9, 0x1, RZ ;  /* 0x0000000109090810 */ /* 0x000fc80007ffe0ff */
[----:B------:R-:W-:-:S13]  /*0540*/  ISETP.GE.U32.AND P1, PT, R25, R18, PT ;  /* 0x000000121900720c */ /* 0x000fda0003f26070 */
[----:B------:R-:W-:Y:S01]  /*0550*/  @P1 VIADD R9, R9, 0x1 ;  /* 0x0000000109091836 */ /* 0x000fe20000000000 */
[----:B------:R-:W-:-:S05]  /*0560*/  @!P2 LOP3.LUT R9, RZ, R18, RZ, 0x33, !PT ;  /* 0x00000012ff09a212 */ /* 0x000fca00078e33ff */
[----:B------:R-:W-:-:S04]  /*0570*/  IMAD R9, R9, R16, R23 ;  /* 0x0000001009097224 */ /* 0x000fc800078e0217 */
[----:B------:R-:W-:-:S05]  /*0580*/  IMAD.WIDE.U32 R8, R9, 0x4, R6 ;  /* 0x0000000409087825 */ /* 0x000fca00078e0006 */
[----:B------:R0:W5:Y:S02]  /*0590*/  LDG.E.CONSTANT R25, desc[UR12][R8.64] ;  /* 0x0000000c08197981 */ /* 0x000164000c1e9900 */
.L_x_15:
[----:B-----5:R-:W-:-:S04]  /*05a0*/  FFMA.FTZ R25, R22, UR16, R25 ;  /* 0x0000001016197c23 */ /* 0x020fc80008010019 */
[----:B------:R-:W-:-:S07]  /*05b0*/  FADD.FTZ R10, R25, R10 ;  /* 0x0000000a190a7221 */ /* 0x000fce0000010000 */
.L_x_14:
[----:B--2---:R-:W-:Y:S05]  /*05c0*/  BSYNC.RECONVERGENT B0 ;  /* 0x0000000000007941 */ /* 0x004fea0003800200 */
.L_x_13:
[----:B0-----:R-:W0:Y:S01]  /*05d0*/  SHFL.BFLY PT, R9, R10, 0x10, 0x1f ;  /* 0x0e001f000a097f89 */ /* 0x001e2200000e0000 */
[----:B------:R-:W-:Y:S01]  /*05e0*/  ISETP.NE.AND P1, PT, R21, RZ, PT ;  /* 0x000000ff1500720c */ /* 0x000fe20003f25270 */
[----:B------:R-:W-:Y:S01]  /*05f0*/  UIADD3 UR4, UPT, UPT, UR11, UR4, URZ ;  /* 0x000000040b047290 */ /* 0x000fe2000fffe0ff */
[----:B------:R-:W-:Y:S02]  /*0600*/  FSETP.GT.FTZ.AND P2, PT, R14, R17, PT ;  /* 0x000000110e00720b */ /* 0x000fe40003f54000 */
[C---:B------:R-:W-:Y:S01]  /*0610*/  ISETP.NE.AND P3, PT, R20.reuse, RZ, PT ;  /* 0x000000ff1400720c */ /* 0x040fe20003f65270 */
[----:B------:R-:W-:Y:S02]  /*0620*/  UISETP.GE.AND UP0, UPT, UR4, UR17, UPT ;  /* 0x000000110400728c */ /* 0x000fe4000bf06270 */
[----:B------:R-:W-:-:S10]  /*0630*/  ISETP.GE.U32.AND P0, PT, R20, UR17, PT ;  /* 0x0000001114007c0c */ /* 0x000fd4000bf06070 */
[----:B------:R-:W2:Y:S01]  /*0640*/  @!P3 S2R R26, SR_CgaCtaId ;  /* 0x00000000001ab919 */ /* 0x000ea20000008800 */
[----:B0-----:R-:W-:-:S05]  /*0650*/  FMNMX.FTZ R9, R9, R10, !PT ;  /* 0x0000000a09097209 */ /* 0x001fca0007810000 */
[----:B------:R-:W0:Y:S02]  /*0660*/  SHFL.BFLY PT, R8, R9, 0x8, 0x1f ;  /* 0x0d001f0009087f89 */ /* 0x000e2400000e0000 */
[----:B0-----:R-:W-:-:S05]  /*0670*/  FMNMX.FTZ R8, R9, R8, !PT ;  /* 0x0000000809087209 */ /* 0x001fca0007810000 */
[----:B------:R-:W0:Y:S02]  /*0680*/  SHFL.BFLY PT, R11, R8, 0x4, 0x1f ;  /* 0x0c801f00080b7f89 */ /* 0x000e2400000e0000 */
[----:B0-----:R-:W-:-:S05]  /*0690*/  FMNMX.FTZ R11, R8, R11, !PT ;  /* 0x0000000b080b7209 */ /* 0x001fca0007810000 */
[----:B------:R-:W0:Y:S02]  /*06a0*/  SHFL.BFLY PT, R22, R11, 0x2, 0x1f ;  /* 0x0c401f000b167f89 */ /* 0x000e2400000e0000 */
[----:B0-----:R-:W-:-:S05]  /*06b0*/  FMNMX.FTZ R22, R11, R22, !PT ;  /* 0x000000160b167209 */ /* 0x001fca0007810000 */
[----:B------:R-:W0:Y:S02]  /*06c0*/  SHFL.BFLY PT, R23, R22, 0x1, 0x1f ;  /* 0x0c201f0016177f89 */ /* 0x000e2400000e0000 */
[----:B0-----:R-:W-:Y:S01]  /*06d0*/  FMNMX.FTZ R25, R22, R23, !PT ;  /* 0x0000001716197209 */ /* 0x001fe20007810000 */
[----:B------:R-:W-:-:S04]  /*06e0*/  HFMA2 R23, -RZ, RZ, -598.5, 40320 ;  /* 0xe0ad78ecff177431 */ /* 0x000fc800000001ff */
[----:B------:R0:W-:Y:S01]  /*06f0*/  @!P1 STS [R12], R25 ;  /* 0x000000190c009388 */ /* 0x0001e20000000800 */
[----:B------:R-:W-:Y:S06]  /*0700*/  BAR.SYNC.DEFER_BLOCKING 0x0 ;  /* 0x0000000000007b1d */ /* 0x000fec0000010000 */
[----:B0-----:R-:W0:Y:S01]  /*0710*/  @!P0 S2R R25, SR_CgaCtaId ;  /* 0x0000000000198919 */ /* 0x001e220000008800 */
[----:B------:R-:W3:Y:S04]  /*0720*/  @P2 LDS R23, [R15+UR6] ;  /* 0x000000060f172984 */ /* 0x000ee80008000800 */
[----:B---3--:R-:W3:Y:S02]  /*0730*/  SHFL.BFLY PT, R8, R23, 0x10, 0x1f ;  /* 0x0e001f0017087f89 */ /* 0x008ee400000e0000 */
[----:B---3--:R-:W-:-:S02]  /*0740*/  FMNMX.FTZ R8, R8, R23, !PT ;  /* 0x0000001708087209 */ /* 0x008fc40007810000 */
[----:B------:R-:W-:-:S03]  /*0750*/  @!P3 MOV R23, 0x400 ;  /* 0x000004000017b802 */ /* 0x000fc60000000f00 */
[----:B------:R-:W3:Y:S01]  /*0760*/  SHFL.BFLY PT, R9, R8, 0x8, 0x1f ;  /* 0x0d001f0008097f89 */ /* 0x000ee200000e0000 */
[----:B--2---:R-:W-:Y:S02]  /*0770*/  @!P3 LEA R23, R26, R23, 0x18 ;  /* 0x000000171a17b211 */ /* 0x004fe400078ec0ff */
[----:B---3--:R-:W-:Y:S02]  /*0780*/  FMNMX.FTZ R9, R8, R9, !PT ;  /* 0x0000000908097209 */ /* 0x008fe40007810000 */
[----:B------:R-:W-:-:S03]  /*0790*/  @!P0 MOV R8, 0x400 ;  /* 0x0000040000088802 */ /* 0x000fc60000000f00 */
[----:B------:R-:W2:Y:S01]  /*07a0*/  SHFL.BFLY PT, R22, R9, 0x4, 0x1f ;  /* 0x0c801f0009167f89 */ /* 0x000ea200000e0000 */
[----:B0-----:R-:W-:Y:S02]  /*07b0*/  @!P0 LEA R25, R25, R8, 0x18 ;  /* 0x0000000819198211 */ /* 0x001fe400078ec0ff */
[----:B--2---:R-:W-:-:S05]  /*07c0*/  FMNMX.FTZ R22, R9, R22, !PT ;  /* 0x0000001609167209 */ /* 0x004fca0007810000 */
[----:B------:R-:W0:Y:S02]  /*07d0*/  SHFL.BFLY PT, R11, R22, 0x2, 0x1f ;  /* 0x0c401f00160b7f89 */ /* 0x000e2400000e0000 */
[----:B0-----:R-:W-:-:S05]  /*07e0*/  FMNMX.FTZ R11, R22, R11, !PT ;  /* 0x0000000b160b7209 */ /* 0x001fca0007810000 */
[----:B------:R-:W0:Y:S02]  /*07f0*/  SHFL.BFLY PT, R24, R11, 0x1, 0x1f ;  /* 0x0c201f000b187f89 */ /* 0x000e2400000e0000 */
[----:B0-----:R-:W-:-:S05]  /*0800*/  FMNMX.FTZ R24, R11, R24, !PT ;  /* 0x000000180b187209 */ /* 0x001fca0007810000 */
[----:B------:R-:W-:Y:S01]  /*0810*/  @!P3 STS [R23+0x4], R24 ;  /* 0x000004181700b388 */ /* 0x000fe20000000800 */
[----:B------:R-:W-:Y:S06]  /*0820*/  BAR.SYNC.DEFER_BLOCKING 0x0 ;  /* 0x0000000000007b1d */ /* 0x000fec0000010000 */
[----:B------:R-:W0:Y:S02]  /*0830*/  @!P0 LDS R9, [R25+0x4] ;  /* 0x0000040019098984 */ /* 0x000e240000000800 */
[----:B0-----:R-:W-:Y:S01]  /*0840*/  @!P0 FADD.FTZ R9, -R9, R10 ;  /* 0x0000000a09098221 */ /* 0x001fe20000010100 */
[----:B------:R-:W-:-:S03]  /*0850*/  IMAD.MOV.U32 R10, RZ, RZ, RZ ;  /* 0x000000ffff0a7224 */ /* 0x000fc600078e00ff */
[----:B------:R-:W-:-:S04]  /*0860*/  @!P0 FMUL.FTZ R9, R9, 1.4426950216293334961 ;  /* 0x3fb8aa3b09098820 */ /* 0x000fc80000410000 */
[----:B------:R0:W2:Y:S02]  /*0870*/  @!P0 MUFU.EX2 R10, R9 ;  /* 0x00000009000a8308 */ /* 0x0000a40000000800 */
[----:B0-----:R-:W-:Y:S01]  /*0880*/  MOV R9, RZ ;  /* 0x000000ff00097202 */ /* 0x001fe20000000f00 */
[----:B--2---:R-:W0:Y:S02]  /*0890*/  SHFL.BFLY PT, R11, R10, 0x10, 0x1f ;  /* 0x0e001f000a0b7f89 */ /* 0x004e2400000e0000 */
[----:B0-----:R-:W-:-:S05]  /*08a0*/  FADD.FTZ R11, R11, R10 ;  /* 0x0000000a0b0b7221 */ /* 0x001fca0000010000 */
[----:B------:R-:W0:Y:S02]  /*08b0*/  SHFL.BFLY PT, R8, R11, 0x8, 0x1f ;  /* 0x0d001f000b087f89 */ /* 0x000e2400000e0000 */
[----:B0-----:R-:W-:-:S05]  /*08c0*/  FADD.FTZ R8, R11, R8 ;  /* 0x000000080b087221 */ /* 0x001fca0000010000 */
[----:B------:R-:W0:Y:S02]  /*08d0*/  SHFL.BFLY PT, R23, R8, 0x4, 0x1f ;  /* 0x0c801f0008177f89 */ /* 0x000e2400000e0000 */
[----:B0-----:R-:W-:-:S05]  /*08e0*/  FADD.FTZ R23, R8, R23 ;  /* 0x0000001708177221 */ /* 0x001fca0000010000 */
[----:B------:R-:W0:Y:S02]  /*08f0*/  SHFL.BFLY PT, R22, R23, 0x2, 0x1f ;  /* 0x0c401f0017167f89 */ /* 0x000e2400000e0000 */
[----:B0-----:R-:W-:-:S05]  /*0900*/  FADD.FTZ R22, R23, R22 ;  /* 0x0000001617167221 */ /* 0x001fca0000010000 */
[----:B------:R-:W0:Y:S02]  /*0910*/  SHFL.BFLY PT, R25, R22, 0x1, 0x1f ;  /* 0x0c201f0016197f89 */ /* 0x000e2400000e0000 */
[----:B0-----:R-:W-:-:S05]  /*0920*/  FADD.FTZ R25, R22, R25 ;  /* 0x0000001916197221 */ /* 0x001fca0000010000 */
[----:B------:R0:W-:Y:S01]  /*0930*/  @!P1 STS [R0], R25 ;  /* 0x0000001900009388 */ /* 0x0001e20000000800 */
[----:B------:R-:W-:Y:S06]  /*0940*/  BAR.SYNC.DEFER_BLOCKING 0x0 ;  /* 0x0000000000007b1d */ /* 0x000fec0000010000 */
[----:B0-----:R-:W0:Y:S01]  /*0950*/  @!P0 S2R R25, SR_CgaCtaId ;  /* 0x0000000000198919 */ /* 0x001e220000008800 */
[----:B------:R-:W2:Y:S04]  /*0960*/  @P2 LDS R9, [R15+UR7] ;  /* 0x000000070f092984 */ /* 0x000ea80008000800 */
[----:B--2---:R-:W2:Y:S02]  /*0970*/  SHFL.BFLY PT, R24, R9, 0x10, 0x1f ;  /* 0x0e001f0009187f89 */ /* 0x004ea400000e0000 */
[----:B--2---:R-:W-:Y:S01]  /*0980*/  FADD.FTZ R24, R24, R9 ;  /* 0x0000000918187221 */ /* 0x004fe20000010000 */
[----:B------:R-:W-:-:S04]  /*0990*/  @!P3 MOV R9, 0x400 ;  /* 0x000004000009b802 */ /* 0x000fc80000000f00 */
[----:B------:R-:W2:Y:S01]  /*09a0*/  SHFL.BFLY PT, R11, R24, 0x8, 0x1f ;  /* 0x0d001f00180b7f89 */ /* 0x000ea200000e0000 */
[----:B------:R-:W-:Y:S01]  /*09b0*/  @!P3 LEA R26, R26, R9, 0x18 ;  /* 0x000000091a1ab211 */ /* 0x000fe200078ec0ff */
[----:B--2---:R-:W-:Y:S01]  /*09c0*/  FADD.FTZ R11, R24, R11 ;  /* 0x0000000b180b7221 */ /* 0x004fe20000010000 */
[----:B------:R-:W-:-:S04]  /*09d0*/  @!P0 MOV R24, 0x400 ;  /* 0x0000040000188802 */ /* 0x000fc80000000f00 */
[----:B------:R-:W2:Y:S01]  /*09e0*/  SHFL.BFLY PT, R8, R11, 0x4, 0x1f ;  /* 0x0c801f000b087f89 */ /* 0x000ea200000e0000 */
[----:B0-----:R-:W-:Y:S01]  /*09f0*/  @!P0 LEA R24, R25, R24, 0x18 ;  /* 0x0000001819188211 */ /* 0x001fe200078ec0ff */
[----:B--2---:R-:W-:-:S05]  /*0a00*/  FADD.FTZ R8, R11, R8 ;  /* 0x000000080b087221 */ /* 0x004fca0000010000 */
[----:B------:R-:W0:Y:S02]  /*0a10*/  SHFL.BFLY PT, R23, R8, 0x2, 0x1f ;  /* 0x0c401f0008177f89 */ /* 0x000e2400000e0000 */
[----:B0-----:R-:W-:Y:S02]  /*0a20*/  FADD.FTZ R23, R8, R23 ;  /* 0x0000001708177221 */ /* 0x001fe40000010000 */
[----:B------:R-:W0:Y:S03]  /*0a30*/  @!P0 LDC.64 R8, c[0x0][0x380] ;  /* 0x0000e000ff088b82 */ /* 0x000e260000000a00 */
[----:B------:R-:W2:Y:S01]  /*0a40*/  SHFL.BFLY PT, R22, R23, 0x1, 0x1f ;  /* 0x0c201f0017167f89 */ /* 0x000ea200000e0000 */
[----:B0-----:R-:W-:-:S04]  /*0a50*/  @!P0 IMAD.WIDE R8, R13, 0x4, R8 ;  /* 0x000000040d088825 */ /* 0x001fc800078e0208 */
[----:B--2---:R-:W-:-:S04]  /*0a60*/  FADD.FTZ R22, R23, R22 ;  /* 0x0000001617167221 */ /* 0x004fc80000010000 */
[----:B------:R-:W-:-:S06]  /*0a70*/  @!P3 FADD.FTZ R22, R22, 9.9999999747524270788e-07 ;  /* 0x358637bd1616b421 */ /* 0x000fcc0000010000 */
[----:B------:R-:W0:Y:S02]  /*0a80*/  @!P3 MUFU.RCP R22, R22 ;  /* 0x000000160016b308 */ /* 0x000e240000001000 */
[----:B0-----:R-:W-:-:S05]  /*0a90*/  @!P3 FADD.FTZ R11, R22, -RZ ;  /* 0x800000ff160bb221 */ /* 0x001fca0000010000 */
[----:B------:R-:W-:Y:S01]  /*0aa0*/  @!P3 STS [R26], R11 ;  /* 0x0000000b1a00b388 */ /* 0x000fe20000000800 */
[----:B------:R-:W-:Y:S06]  /*0ab0*/  BAR.SYNC.DEFER_BLOCKING 0x0 ;  /* 0x0000000000007b1d */ /* 0x000fec0000010000 */
[----:B------:R-:W0:Y:S02]  /*0ac0*/  @!P0 LDS R23, [R24] ;  /* 0x0000000018178984 */ /* 0x000e240000000800 */
[----:B0-----:R-:W-:-:S05]  /*0ad0*/  @!P0 FMUL.FTZ R23, R23, R10 ;  /* 0x0000000a17178220 */ /* 0x001fca0000410000 */
[----:B------:R3:W-:Y:S01]  /*0ae0*/  @!P0 STG.E desc[UR12][R8.64], R23 ;  /* 0x0000001708008986 */ /* 0x0007e2000c10190c */
[----:B------:R-:W-:Y:S05]  /*0af0*/  BRA.U !UP0, `(.L_x_16) ;  /* 0xfffffff508d87547 */ /* 0x000fea000b83ffff */
[----:B------:R-:W-:Y:S05]  /*0b00*/  EXIT ;  /* 0x000000000000794d */ /* 0x000fea0003800000 */
.L_x_17:
        /* <DEDUP_REMOVED lines=15> */
.L_x_693:


//--------------------- .text._ZN17fastertransformer38softmax_withRelPosBias_element2_kernelI7__half26__halfEEvPT_PKS3_S6_iiiiif --------------------------
	.section	.text._ZN17fastertransformer38softmax_withRelPosBias_element2_kernelI7__half26__halfEEvPT_PKS3_S6_iiiiif,"ax",@progbits
	.align	128
        .global         _ZN17fastertransformer38softmax_withRelPosBias_element2_kernelI7__half26__halfEEvPT_PKS3_S6_iiiiif
        .type           _ZN17fastertransformer38softmax_withRelPosBias_element2_kernelI7__half26__halfEEvPT_PKS3_S6_iiiiif,@function
        .size           _ZN17fastertransformer38softmax_withRelPosBias_element2_kernelI7__half26__halfEEvPT_PKS3_S6_iiiiif,(.L_x_694 - _ZN17fastertransformer38softmax_withRelPosBias_element2_kernelI7__half26__halfEEvPT_PKS3_S6_iiiiif)
        .other          _ZN17fastertransformer38softmax_withRelPosBias_element2_kernelI7__half26__halfEEvPT_PKS3_S6_iiiiif,@"STO_CUDA_ENTRY STV_DEFAULT"
_ZN17fastertransformer38softmax_withRelPosBias_element2_kernelI7__half26__halfEEvPT_PKS3_S6_iiiiif:
.text._ZN17fastertransformer38softmax_withRelPosBias_element2_kernelI7__half26__halfEEvPT_PKS3_S6_iiiiif:
[----:B------:R-:W-:Y:S08]  /*0000*/  LDC R1, c[0x0][0x37c] ;  /* 0x0000df00ff017b82 */ /* 0x000ff00000000800 */
[----:B------:R-:W0:Y:S08]  /*0010*/  S2UR UR8, SR_CTAID.X ;  /* 0x00000000000879c3 */ /* 0x000e300000002500 */
[----:B------:R-:W0:Y:S02]  /*0020*/  LDC R12, c[0x0][0x3a4] ;  /* 0x0000e900ff0c7b82 */ /* 0x000e240000000800 */
[----:B0-----:R-:W-:-:S13]  /*0030*/  ISETP.LE.AND P0, PT, R12, UR8, PT ;  /* 0x000000080c007c0c */ /* 0x001fda000bf03270 */
[----:B------:R-:W-:Y:S05]  /*0040*/  @P0 EXIT ;  /* 0x000000000000094d */ /* 0x000fea0003800000 */
[----:B------:R-:W0:Y:S01]  /*0050*/  S2R R15, SR_TID.X ;  /* 0x00000000000f7919 */ /* 0x000e220000002100 */
[----:B------:R-:W1:Y:S01]  /*0060*/  S2UR UR7, SR_CgaCtaId ;  /* 0x00000000000779c3 */ /* 0x000e620000008800 */
[----:B------:R-:W2:Y:S01]  /*0070*/  LDCU UR11, c[0x0][0x360] ;  /* 0x00006c00ff0b77ac */ /* 0x000ea20008000800 */
[----:B------:R-:W-:Y:S01]  /*0080*/  LEA.HI R12, R12, R12, RZ, 0x1 ;  /* 0x0000000c0c0c7211 */ /* 0x000fe200078f08ff */
[----:B------:R-:W3:Y:S03]  /*0090*/  LDCU UR10, c[0x0][0x374] ;  /* 0x00006e80ff0a77ac */ /* 0x000ee60008000800 */
[----:B------:R-:W-:Y:S02]  /*00a0*/  SHF.R.S32.HI R12, RZ, 0x1, R12 ;  /* 0x00000001ff0c7819 */ /* 0x000fe4000001140c */
[----:B------:R-:W-:Y:S01]  /*00b0*/  S2UR UR9, SR_CTAID.Z ;  /* 0x00000000000979c3 */ /* 0x000fe20000002700 */
[----:B------:R-:W-:Y:S01]  /*00c0*/  UMOV UR4, 0x400 ;  /* 0x0000040000047882 */ /* 0x000fe20000000000 */
[----:B------:R-:W4:Y:S01]  /*00d0*/  LDCU.64 UR14, c[0x0][0x358] ;  /* 0x00006b00ff0e77ac */ /* 0x000f220008000a00 */
[----:B------:R-:W-:-:S05]  /*00e0*/  UIADD3 UR5, UPT, UPT, UR4, 0x8, URZ ;  /* 0x0000000804057890 */ /* 0x000fca000fffe0ff */
[----:B------:R-:W3:Y:S01]  /*00f0*/  S2UR UR12, SR_CTAID.Y ;  /* 0x00000000000c79c3 */ /* 0x000ee20000002600 */
[----:B------:R-:W-:Y:S01]  /*0100*/  UIADD3 UR4, UPT, UPT, UR4, 0x88, URZ ;  /* 0x0000008804047890 */ /* 0x000fe2000fffe0ff */
[----:B--2---:R-:W-:Y:S01]  /*0110*/  I2FP.F32.U32 R18, UR11 ;  /* 0x0000000b00127c45 */ /* 0x004fe20008201000 */
[----:B------:R-:W2:Y:S05]  /*0120*/  LDCU UR19, c[0x0][0x3a4] ;  /* 0x00007480ff1377ac */ /* 0x000eaa0008000800 */
[----:B------:R-:W2:Y:S01]  /*0130*/  LDC R16, c[0x0][0x3a4] ;  /* 0x0000e900ff107b82 */ /* 0x000ea20000000800 */
[----:B-1----:R-:W-:Y:S02]  /*0140*/  ULEA UR6, UR7, UR5, 0x18 ;  /* 0x0000000507067291 */ /* 0x002fe4000f8ec0ff */
[----:B------:R-:W-:Y:S01]  /*0150*/  ULEA UR7, UR7, UR4, 0x18 ;  /* 0x0000000407077291 */ /* 0x000fe2000f8ec0ff */
[----:B------:R-:W1:Y:S01]  /*0160*/  LDCU UR18, c[0x0][0x3ac] ;  /* 0x00007580ff1277ac */ /* 0x000e620008000800 */
[----:B0-----:R-:W-:-:S03]  /*0170*/  SHF.L.U32 R9, R15, 0x2, RZ ;  /* 0x000000020f097819 */ /* 0x001fc600000006ff */
[----:B------:R-:W0:Y:S01]  /*0180*/  LDC R14, c[0x0][0x39c] ;  /* 0x0000e700ff0e7b82 */ /* 0x000e220000000800 */
[C---:B------:R-:W-:Y:S01]  /*0190*/  IMAD.SHL.U32 R11, R15.reuse, 0x2, RZ ;  /* 0x000000020f0b7824 */ /* 0x040fe200078e00ff */
[C---:B------:R-:W-:Y:S01]  /*01a0*/  LOP3.LUT R19, R15.reuse, 0x1f, RZ, 0xc0, !PT ;  /* 0x0000001f0f137812 */ /* 0x040fe200078ec0ff */
[----:B------:R-:W0:Y:S01]  /*01b0*/  LDCU.64 UR16, c[0x0][0x388] ;  /* 0x00007100ff1077ac */ /* 0x000e220008000a00 */
[----:B------:R-:W-:Y:S02]  /*01c0*/  ISETP.GE.AND P0, PT, R15, R12, PT ;  /* 0x0000000c0f00720c */ /* 0x000fe40003f06270 */
[----:B------:R-:W-:Y:S01]  /*01d0*/  I2FP.F32.U32 R10, R15 ;  /* 0x0000000f000a7245 */ /* 0x000fe20000201000 */
[----:B------:R-:W0:Y:S01]  /*01e0*/  LDCU UR13, c[0x0][0x370] ;  /* 0x00006e00ff0d77ac */ /* 0x000e220008000800 */
[----:B------:R-:W0:Y:S01]  /*01f0*/  LDC R13, c[0x0][0x3a8] ;  /* 0x0000ea00ff0d7b82 */ /* 0x000e220000000800 */
[----:B------:R-:W-:Y:S02]  /*0200*/  LOP3.LUT R9, R9, 0x7c, RZ, 0xc0, !PT ;  /* 0x0000007c09097812 */ /* 0x000fe400078ec0ff */
[C---:B------:R-:W-:Y:S01]  /*0210*/  LEA.HI R8, R15.reuse, UR6, RZ, 0x1d ;  /* 0x000000060f087c11 */ /* 0x040fe2000f8fe8ff */
[----:B---3--:R-:W-:Y:S01]  /*0220*/  UIMAD UR5, UR9, UR10, UR12 ;  /* 0x0000000a090572a4 */ /* 0x008fe2000f8e020c */
[----:B------:R-:W-:Y:S01]  /*0230*/  LEA.HI R0, R15, UR7, RZ, 0x1d ;  /* 0x000000070f007c11 */ /* 0x000fe2000f8fe8ff */
[----:B------:R-:W-:-:S02]  /*0240*/  UMOV UR4, UR8 ;  /* 0x0000000800047c82 */ /* 0x000fc40008000000 */
[----:B-1--4-:R-:W3:Y:S08]  /*0250*/  LDC.64 R2, c[0x0][0x380] ;  /* 0x0000e000ff027b82 */ /* 0x012ef00000000a00 */
.L_x_29:
[----:B------:R-:W-:Y:S01]  /*0260*/  BSSY.RECONVERGENT B0, `(.L_x_18) ;  /* 0x0000045000007945 */ /* 0x000fe20003800200 */
[----:B------:R-:W-:-:S03]  /*0270*/  HFMA2 R6, -RZ, RZ, -598.5, 40320 ;  /* 0xe0ad78ecff067431 */ /* 0x000fc600000001ff */
[----:B------:R-:W-:Y:S05]  /*0280*/  @P0 BRA `(.L_x_19) ;  /* 0x0000000400080947 */ /* 0x000fea0003800000 */
[----:B0-----:R-:W0:Y:S01]  /*0290*/  I2F.U32.RP R6, R14 ;  /* 0x0000000e00067306 */ /* 0x001e220000209000 */
[----:B------:R-:W-:Y:S01]  /*02a0*/  ISETP.NE.U32.AND P1, PT, R14, RZ, PT ;  /* 0x000000ff0e00720c */ /* 0x000fe20003f25070 */
[----:B--2---:R-:W-:Y:S01]  /*02b0*/  IMAD R20, R16, UR4, R11 ;  /* 0x0000000410147c24 */ /* 0x004fe2000f8e020b */
[----:B------:R-:W-:-:S03]  /*02c0*/  UISETP.NE.U32.AND UP0, UPT, UR16, URZ, UPT ;  /* 0x000000ff1000728c */ /* 0x000fc6000bf05070 */
[----:B------:R-:W-:Y:S02]  /*02d0*/  IMAD R17, R13, UR5, R20 ;  /* 0x000000050d117c24 */ /* 0x000fe4000f8e0214 */
[----:B0-----:R-:W0:Y:S03]  /*02e0*/  MUFU.RCP R6, R6 ;  /* 0x0000000600067308 */ /* 0x001e260000001000 */
[----:B------:R-:W-:Y:S01]  /*02f0*/  SHF.R.U32.HI R17, RZ, 0x1, R17 ;  /* 0x00000001ff117819 */ /* 0x000fe20000011611 */
[----:B0-----:R-:W-:-:S04]  /*0300*/  VIADD R4, R6, 0xffffffe ;  /* 0x0ffffffe06047836 */ /* 0x001fc80000000000 */
[----:B------:R0:W1:Y:S02]  /*0310*/  F2I.FTZ.U32.TRUNC.NTZ R5, R4 ;  /* 0x0000000400057305 */ /* 0x000064000021f000 */
[----:B0-----:R-:W-:Y:S01]  /*0320*/  IMAD.MOV.U32 R4, RZ, RZ, RZ ;  /* 0x000000ffff047224 */ /* 0x001fe200078e00ff */
[----:B-1----:R-:W-:-:S05]  /*0330*/  IADD3 R7, PT, PT, RZ, -R5, RZ ;  /* 0x80000005ff077210 */ /* 0x002fca0007ffe0ff */
[----:B------:R-:W-:-:S04]  /*0340*/  IMAD R7, R7, R14, RZ ;  /* 0x0000000e07077224 */ /* 0x000fc800078e02ff */
[----:B------:R-:W-:-:S06]  /*0350*/  IMAD.HI.U32 R7, R5, R7, R4 ;  /* 0x0000000705077227 */ /* 0x000fcc00078e0004 */
[----:B------:R-:W-:-:S05]  /*0360*/  IMAD.HI.U32 R7, R7, UR12, RZ ;  /* 0x0000000c07077c27 */ /* 0x000fca000f8e00ff */
[----:B------:R-:W-:-:S05]  /*0370*/  IADD3 R7, PT, PT, -R7, RZ, RZ ;  /* 0x000000ff07077210 */ /* 0x000fca0007ffe1ff */
[----:B------:R-:W-:Y:S02]  /*0380*/  IMAD R5, R14, R7, UR12 ;  /* 0x0000000c0e057e24 */ /* 0x000fe4000f8e0207 */
[----:B------:R-:W0:Y:S03]  /*0390*/  LDC.64 R6, c[0x0][0x390] ;  /* 0x0000e400ff067b82 */ /* 0x000e260000000a00 */
[----:B------:R-:W-:-:S13]  /*03a0*/  ISETP.GE.U32.AND P0, PT, R5, R14, PT ;  /* 0x0000000e0500720c */ /* 0x000fda0003f06070 */
[----:B------:R-:W-:-:S05]  /*03b0*/  @P0 IMAD.IADD R5, R5, 0x1, -R14 ;  /* 0x0000000105050824 */ /* 0x000fca00078e0a0e */
[----:B------:R-:W-:-:S13]  /*03c0*/  ISETP.GE.U32.AND P0, PT, R5, R14, PT ;  /* 0x0000000e0500720c */ /* 0x000fda0003f06070 */
[-C--:B------:R-:W-:Y:S02]  /*03d0*/  @P0 IADD3 R5, PT, PT, R5, -R14.reuse, RZ ;  /* 0x8000000e05050210 */ /* 0x080fe40007ffe0ff */
[----:B------:R-:W-:-:S05]  /*03e0*/  @!P1 LOP3.LUT R5, RZ, R14, RZ, 0x33, !PT ;  /* 0x0000000eff059212 */ /* 0x000fca00078e33ff */
[----:B------:R-:W-:-:S05]  /*03f0*/  IMAD R4, R5, R13, R20 ;  /* 0x0000000d05047224 */ /* 0x000fca00078e0214 */
[----:B------:R-:W-:Y:S01]  /*0400*/  SHF.R.U32.HI R21, RZ, 0x1, R4 ;  /* 0x00000001ff157819 */ /* 0x000fe20000011604 */
[----:B------:R-:W-:Y:S01]  /*0410*/  UISETP.NE.AND.EX UP0, UPT, UR17, URZ, UPT, UP0 ;  /* 0x000000ff1100728c */ /* 0x000fe2000bf05300 */
[----:B---3--:R-:W-:-:S04]  /*0420*/  IMAD.WIDE.U32 R4, R17, 0x4, R2 ;  /* 0x0000000411047825 */ /* 0x008fc800078e0002 */
[----:B0-----:R-:W-:Y:S02]  /*0430*/  IMAD.WIDE.U32 R6, R21, 0x4, R6 ;  /* 0x0000000415067825 */ /* 0x001fe400078e0006 */
[----:B------:R0:W5:Y:S04]  /*0440*/  LDG.E R21, desc[UR14][R4.64] ;  /* 0x0000000e04157981 */ /* 0x000168000c1e1900 */
[----:B------:R1:W5:Y:S01]  /*0450*/  LDG.E.CONSTANT R6, desc[UR14][R6.64] ;  /* 0x0000000e06067981 */ /* 0x000362000c1e9900 */
[----:B0-----:R-:W-:Y:S01]  /*0460*/  PRMT R5, RZ, 0x5410, RZ ;  /* 0x00005410ff057816 */ /* 0x001fe200000000ff */
[----:B------:R-:W-:Y:S06]  /*0470*/  BRA.U !UP0, `(.L_x_20) ;  /* 0x00000001085c7547 */ /* 0x000fec000b800000 */
[----:B-1----:R-:W0:Y:S01]  /*0480*/  I2F.U32.RP R7, R14 ;  /* 0x0000000e00077306 */ /* 0x002e220000209000 */
        /* <DEDUP_REMOVED lines=14> */
[-C--:B------:R-:W-:Y:S02]  /*0570*/  ISETP.GE.U32.AND P1, PT, R5, R14.reuse, PT ;  /* 0x0000000e0500720c */ /* 0x080fe40003f26070 */
[----:B------:R-:W0:Y:S11]  /*0580*/  LDC.64 R4, c[0x0][0x388] ;  /* 0x0000e200ff047b82 */ /* 0x000e360000000a00 */
[----:B------:R-:W-:Y:S01]  /*0590*/  @P1 VIADD R22, R22, 0x1 ;  /* 0x0000000116161836 */ /* 0x000fe20000000000 */
[----:B------:R-:W-:-:S05]  /*05a0*/  @!P2 LOP3.LUT R22, RZ, R14, RZ, 0x33, !PT ;  /* 0x0000000eff16a212 */ /* 0x000fca00078e33ff */
[----:B------:R-:W-:-:S05]  /*05b0*/  IMAD R20, R22, R13, R20 ;  /* 0x0000000d16147224 */ /* 0x000fca00078e0214 */
[----:B------:R-:W-:-:S05]  /*05c0*/  SHF.R.U32.HI R7, RZ, 0x1, R20 ;  /* 0x00000001ff077819 */ /* 0x000fca0000011614 */
[----:B0-----:R-:W-:-:S06]  /*05d0*/  IMAD.WIDE.U32 R4, R7, 0x4, R4 ;  /* 0x0000000407047825 */ /* 0x001fcc00078e0004 */
[----:B------:R0:W5:Y:S02]  /*05e0*/  LDG.E.CONSTANT R5, desc[UR14][R4.64] ;  /* 0x0000000e04057981 */ /* 0x000164000c1e9900 */
.L_x_20:
[----:B-1---5:R-:W-:Y:S02]  /*05f0*/  HADD2.F32 R7, -RZ, R5.H0_H0 ;  /* 0x20000005ff077230 */ /* 0x022fe40000004100 */
[----:B0-----:R-:W-:Y:S02]  /*0600*/  HADD2.F32 R4, -RZ, R21.H0_H0 ;  /* 0x20000015ff047230 */ /* 0x001fe40000004100 */
[----:B------:R-:W-:Y:S02]  /*0610*/  HADD2.F32 R20, -RZ, R5.H1_H1 ;  /* 0x30000005ff147230 */ /* 0x000fe40000004100 */
[----:B------:R-:W-:Y:S02]  /*0620*/  HADD2.F32 R21, -RZ, R21.H1_H1 ;  /* 0x30000015ff157230 */ /* 0x000fe40000004100 */
[----:B------:R-:W-:Y:S01]  /*0630*/  FFMA.FTZ R4, R4, UR18, R7 ;  /* 0x0000001204047c23 */ /* 0x000fe20008010007 */
[--C-:B------:R-:W-:Y:S02]  /*0640*/  HADD2.F32 R5, -RZ, R6.reuse.H0_H0 ;  /* 0x20000006ff057230 */ /* 0x100fe40000004100 */
[----:B------:R-:W-:-:S02]  /*0650*/  HADD2.F32 R7, -RZ, R6.H1_H1 ;  /* 0x30000006ff077230 */ /* 0x000fc40000004100 */
[----:B------:R-:W-:Y:S01]  /*0660*/  FFMA.FTZ R20, R21, UR18, R20 ;  /* 0x0000001215147c23 */ /* 0x000fe20008010014 */
[----:B------:R-:W-:-:S03]  /*0670*/  FADD.FTZ R4, R4, R5 ;  /* 0x0000000504047221 */ /* 0x000fc60000010000 */
[----:B------:R-:W-:-:S05]  /*0680*/  FADD.FTZ R5, R20, R7 ;  /* 0x0000000714057221 */ /* 0x000fca0000010000 */
[----:B------:R-:W-:-:S04]  /*0690*/  FSETP.GT.FTZ.AND P0, PT, R4, R5, PT ;  /* 0x000000050400720b */ /* 0x000fc80003f14000 */
[----:B------:R-:W-:-:S09]  /*06a0*/  FSEL R6, R4, R5, P0 ;  /* 0x0000000504067208 */ /* 0x000fd20000000000 */
.L_x_19:
[----:B0-2---:R-:W-:Y:S05]  /*06b0*/  BSYNC.RECONVERGENT B0 ;  /* 0x0000000000007941 */ /* 0x005fea0003800200 */
.L_x_18:
[----:B------:R-:W-:-:S09]  /*06c0*/  UISETP.GT.U32.AND UP0, UPT, UR11, 0x20, UPT ;  /* 0x000000200b00788c */ /* 0x000fd2000bf04070 */
[----:B------:R-:W-:Y:S05]  /*06d0*/  BRA.U UP0, `(.L_x_21) ;  /* 0x00000001002c7547 */ /* 0x000fea000b800000 */
[----:B------:R-:W0:Y:S02]  /*06e0*/  SHFL.BFLY PT, R7, R6, 0x10, 0x1f ;  /* 0x0e001f0006077f89 */ /* 0x000e2400000e0000 */
        /* <DEDUP_REMOVED lines=9> */
[----:B------:R-:W-:Y:S06]  /*0780*/  BRA `(.L_x_22) ;  /* 0x00000000006c7947 */ /* 0x000fec0003800000 */
.L_x_21:
[----:B------:R-:W0:Y:S01]  /*0790*/  SHFL.BFLY PT, R7, R6, 0x10, 0x1f ;  /* 0x0e001f0006077f89 */ /* 0x000e2200000e0000 */
[----:B------:R-:W-:Y:S01]  /*07a0*/  ISETP.NE.AND P0, PT, R19, RZ, PT ;  /* 0x000000ff1300720c */ /* 0x000fe20003f05270 */
[----:B------:R-:W-:-:S05]  /*07b0*/  FMUL.FTZ R25, R18, 0.03125 ;  /* 0x3d00000012197820 */ /* 0x000fca0000410000 */
[----:B------:R-:W-:Y:S02]  /*07c0*/  FSETP.GT.FTZ.AND P1, PT, R25, R10, PT ;  /* 0x0000000a1900720b */ /* 0x000fe40003f34000 */
[----:B0-----:R-:W-:Y:S02]  /*07d0*/  FMNMX.FTZ R7, R7, R6, !PT ;  /* 0x0000000607077209 */ /* 0x001fe40007810000 */
[----:B------:R-:W-:-:S03]  /*07e0*/  MOV R6, 0xe0ad78ec ;  /* 0xe0ad78ec00067802 */ /* 0x000fc60000000f00 */
        /* <DEDUP_REMOVED lines=8> */
[----:B------:R-:W-:Y:S01]  /*0870*/  @!P0 STS [R8], R23 ;  /* 0x0000001708008388 */ /* 0x000fe20000000800 */
[----:B------:R-:W-:Y:S06]  /*0880*/  BAR.SYNC.DEFER_BLOCKING 0x0 ;  /* 0x0000000000007b1d */ /* 0x000fec0000010000 */
[----:B------:R-:W0:Y:S04]  /*0890*/  @P1 LDS R6, [R9+UR6] ;  /* 0x0000000609061984 */ /* 0x000e280008000800 */
[----:B0-----:R-:W0:Y:S02]  /*08a0*/  SHFL.BFLY PT, R7, R6, 0x10, 0x1f ;  /* 0x0e001f0006077f89 */ /* 0x001e2400000e0000 */
        /* <DEDUP_REMOVED lines=8> */
[----:B0-----:R-:W-:-:S07]  /*0930*/  FMNMX.FTZ R23, R22, R23, !PT ;  /* 0x0000001716177209 */ /* 0x001fce0007810000 */
.L_x_22:
[C---:B------:R-:W-:Y:S01]  /*0940*/  ISETP.NE.AND P1, PT, R15.reuse, RZ, PT ;  /* 0x000000ff0f00720c */ /* 0x040fe20003f25270 */
[----:B------:R-:W-:Y:S01]  /*0950*/  BSSY.RECONVERGENT B0, `(.L_x_23) ;  /* 0x0000013000007945 */ /* 0x000fe20003800200 */
[----:B------:R-:W-:-:S11]  /*0960*/  ISETP.GE.AND P0, PT, R15, R12, PT ;  /* 0x0000000c0f00720c */ /* 0x000fd60003f06270 */
[----:B------:R-:W0:Y:S01]  /*0970*/  @!P1 S2R R7, SR_CgaCtaId ;  /* 0x0000000000079919 */ /* 0x000e220000008800 */
[----:B------:R-:W-:-:S04]  /*0980*/  @!P1 MOV R20, 0x400 ;  /* 0x0000040000149802 */ /* 0x000fc80000000f00 */
[----:B0-----:R-:W-:Y:S02]  /*0990*/  @!P1 LEA R20, R7, R20, 0x18 ;  /* 0x0000001407149211 */ /* 0x001fe400078ec0ff */
[----:B------:R-:W-:-:S03]  /*09a0*/  CS2R R6, SRZ ;  /* 0x0000000000067805 */ /* 0x000fc6000001ff00 */
[----:B------:R0:W-:Y:S01]  /*09b0*/  @!P1 STS [R20+0x4], R23 ;  /* 0x0000041714009388 */ /* 0x0001e20000000800 */
[----:B------:R-:W-:Y:S06]  /*09c0*/  BAR.SYNC.DEFER_BLOCKING 0x0 ;  /* 0x0000000000007b1d */ /* 0x000fec0000010000 */
[----:B------:R-:W-:Y:S05]  /*09d0*/  @P0 BRA `(.L_x_24) ;  /* 0x0000000000280947 */ /* 0x000fea0003800000 */
[----:B------:R-:W1:Y:S01]  /*09e0*/  S2UR UR9, SR_CgaCtaId ;  /* 0x00000000000979c3 */ /* 0x000e620000008800 */
[----:B------:R-:W-:Y:S02]  /*09f0*/  UMOV UR8, 0x400 ;  /* 0x0000040000087882 */ /* 0x000fe40000000000 */
[----:B-1----:R-:W-:-:S09]  /*0a00*/  ULEA UR8, UR9, UR8, 0x18 ;  /* 0x0000000809087291 */ /* 0x002fd2000f8ec0ff */
[----:B------:R-:W1:Y:S02]  /*0a10*/  LDS R6, [UR8+0x4] ;  /* 0x00000408ff067984 */ /* 0x000e640008000800 */
[C---:B-1----:R-:W-:Y:S01]  /*0a20*/  FADD.FTZ R4, -R6.reuse, R4 ;  /* 0x0000000406047221 */ /* 0x042fe20000010100 */
[----:B------:R-:W-:-:S03]  /*0a30*/  FADD.FTZ R5, -R6, R5 ;  /* 0x0000000506057221 */ /* 0x000fc60000010100 */
[----:B------:R-:W-:Y:S01]  /*0a40*/  FMUL.FTZ R4, R4, 1.4426950216293334961 ;  /* 0x3fb8aa3b04047820 */ /* 0x000fe20000410000 */
[----:B------:R-:W-:-:S03]  /*0a50*/  FMUL.FTZ R5, R5, 1.4426950216293334961 ;  /* 0x3fb8aa3b05057820 */ /* 0x000fc60000410000 */
[----:B------:R1:W2:Y:S04]  /*0a60*/  MUFU.EX2 R6, R4 ;  /* 0x0000000400067308 */ /* 0x0002a80000000800 */
[----:B------:R1:W4:Y:S02]  /*0a70*/  MUFU.EX2 R7, R5 ;  /* 0x0000000500077308 */ /* 0x0003240000000800 */
.L_x_24:
[----:B------:R-:W-:Y:S05]  /*0a80*/  BSYNC.RECONVERGENT B0 ;  /* 0x0000000000007941 */ /* 0x000fea0003800200 */
.L_x_23:
[----:B------:R-:W-:Y:S05]  /*0a90*/  BRA.U UP0, `(.L_x_25) ;  /* 0x0000000100307547 */ /* 0x000fea000b800000 */
[----:B-12-4-:R-:W-:-:S05]  /*0aa0*/  FADD.FTZ R4, R6, R7 ;  /* 0x0000000706047221 */ /* 0x016fca0000010000 */
[----:B------:R-:W1:Y:S02]  /*0ab0*/  SHFL.BFLY PT, R5, R4, 0x10, 0x1f ;  /* 0x0e001f0004057f89 */ /* 0x000e6400000e0000 */
[----:B-1----:R-:W-:-:S05]  /*0ac0*/  FADD.FTZ R5, R4, R5 ;  /* 0x0000000504057221 */ /* 0x002fca0000010000 */
[----:B0-----:R-:W0:Y:S02]  /*0ad0*/  SHFL.BFLY PT, R20, R5, 0x8, 0x1f ;  /* 0x0d001f0005147f89 */ /* 0x001e2400000e0000 */
[----:B0-----:R-:W-:-:S05]  /*0ae0*/  FADD.FTZ R20, R5, R20 ;  /* 0x0000001405147221 */ /* 0x001fca0000010000 */
[----:B------:R-:W0:Y:S02]  /*0af0*/  SHFL.BFLY PT, R21, R20, 0x4, 0x1f ;  /* 0x0c801f0014157f89 */ /* 0x000e2400000e0000 */
[----:B0-----:R-:W-:-:S05]  /*0b00*/  FADD.FTZ R21, R20, R21 ;  /* 0x0000001514157221 */ /* 0x001fca0000010000 */
[----:B------:R-:W0:Y:S02]  /*0b10*/  SHFL.BFLY PT, R22, R21, 0x2, 0x1f ;  /* 0x0c401f0015167f89 */ /* 0x000e2400000e0000 */
[----:B0-----:R-:W-:-:S05]  /*0b20*/  FADD.FTZ R22, R21, R22 ;  /* 0x0000001615167221 */ /* 0x001fca0000010000 */
[----:B------:R-:W0:Y:S02]  /*0b30*/  SHFL.BFLY PT, R23, R22, 0x1, 0x1f ;  /* 0x0c201f0016177f89 */ /* 0x000e2400000e0000 */
[----:B0-----:R-:W-:Y:S01]  /*0b40*/  FADD.FTZ R23, R22, R23 ;  /* 0x0000001716177221 */ /* 0x001fe20000010000 */
[----:B------:R-:W-:Y:S06]  /*0b50*/  BRA `(.L_x_26) ;  /* 0x0000000000707947 */ /* 0x000fec0003800000 */
.L_x_25:
[----:B0-2-4-:R-:W-:Y:S01]  /*0b60*/  FADD.FTZ R23, R6, R7 ;  /* 0x0000000706177221 */ /* 0x015fe20000010000 */
[----:B------:R-:W-:Y:S01]  /*0b70*/  ISETP.NE.AND P2, PT, R19, RZ, PT ;  /* 0x000000ff1300720c */ /* 0x000fe20003f45270 */
[----:B------:R-:W-:-:S03]  /*0b80*/  FMUL.FTZ R25, R18, 0.03125 ;  /* 0x3d00000012197820 */ /* 0x000fc60000410000 */
[----:B-1----:R-:W0:Y:S02]  /*0b90*/  SHFL.BFLY PT, R4, R23, 0x10, 0x1f ;  /* 0x0e001f0017047f89 */ /* 0x002e2400000e0000 */
[----:B------:R-:W-:Y:S01]  /*0ba0*/  FSETP.GT.FTZ.AND P3, PT, R25, R10, PT ;  /* 0x0000000a1900720b */ /* 0x000fe20003f74000 */
[----:B0-----:R-:W-:-:S05]  /*0bb0*/  FADD.FTZ R4, R23, R4 ;  /* 0x0000000417047221 */ /* 0x001fca0000010000 */
[----:B------:R-:W0:Y:S02]  /*0bc0*/  SHFL.BFLY PT, R5, R4, 0x8, 0x1f ;  /* 0x0d001f0004057f89 */ /* 0x000e2400000e0000 */
[----:B0-----:R-:W-:Y:S01]  /*0bd0*/  FADD.FTZ R5, R4, R5 ;  /* 0x0000000504057221 */ /* 0x001fe20000010000 */
[----:B------:R-:W-:-:S04]  /*0be0*/  IMAD.MOV.U32 R4, RZ, RZ, RZ ;  /* 0x000000ffff047224 */ /* 0x000fc800078e00ff */
[----:B------:R-:W0:Y:S02]  /*0bf0*/  SHFL.BFLY PT, R20, R5, 0x4, 0x1f ;  /* 0x0c801f0005147f89 */ /* 0x000e2400000e0000 */
[----:B0-----:R-:W-:-:S05]  /*0c00*/  FADD.FTZ R20, R5, R20 ;  /* 0x0000001405147221 */ /* 0x001fca0000010000 */
[----:B------:R-:W0:Y:S02]  /*0c10*/  SHFL.BFLY PT, R21, R20, 0x2, 0x1f ;  /* 0x0c401f0014157f89 */ /* 0x000e2400000e0000 */
[----:B0-----:R-:W-:-:S05]  /*0c20*/  FADD.FTZ R21, R20, R21 ;  /* 0x0000001514157221 */ /* 0x001fca0000010000 */
[----:B------:R-:W0:Y:S02]  /*0c30*/  SHFL.BFLY PT, R22, R21, 0x1, 0x1f ;  /* 0x0c201f0015167f89 */ /* 0x000e2400000e0000 */
[----:B0-----:R-:W-:-:S05]  /*0c40*/  FADD.FTZ R23, R21, R22 ;  /* 0x0000001615177221 */ /* 0x001fca0000010000 */
[----:B------:R-:W-:Y:S01]  /*0c50*/  @!P2 STS [R0], R23 ;  /* 0x000000170000a388 */ /* 0x000fe20000000800 */
[----:B------:R-:W-:Y:S06]  /*0c60*/  BAR.SYNC.DEFER_BLOCKING 0x0 ;  /* 0x0000000000007b1d */ /* 0x000fec0000010000 */
[----:B------:R-:W0:Y:S04]  /*0c70*/  @P3 LDS R4, [R9+UR7] ;  /* 0x0000000709043984 */ /* 0x000e280008000800 */
[----:B0-----:R-:W0:Y:S02]  /*0c80*/  SHFL.BFLY PT, R5, R4, 0x10, 0x1f ;  /* 0x0e001f0004057f89 */ /* 0x001e2400000e0000 */
        /* <DEDUP_REMOVED lines=8> */
[----:B0-----:R-:W-:-:S07]  /*0d10*/  FADD.FTZ R23, R22, R23 ;  /* 0x0000001716177221 */ /* 0x001fce0000010000 */
.L_x_26:
[----:B------:R-:W0:Y:S01]  /*0d20*/  @!P1 S2R R20, SR_CgaCtaId ;  /* 0x0000000000149919 */ /* 0x000e220000008800 */
[----:B------:R-:W-:Y:S01]  /*0d30*/  @!P1 FADD.FTZ R23, R23, 9.9999999747524270788e-07 ;  /* 0x358637bd17179421 */ /* 0x000fe20000010000 */
[----:B------:R-:W-:Y:S01]  /*0d40*/  @!P1 MOV R5, 0x400 ;  /* 0x0000040000059802 */ /* 0x000fe20000000f00 */
[----:B------:R-:W-:Y:S02]  /*0d50*/  BSSY.RECONVERGENT B0, `(.L_x_27) ;  /* 0x0000010000007945 */ /* 0x000fe40003800200 */
[----:B------:R-:W1:Y:S02]  /*0d60*/  @!P1 MUFU.RCP R4, R23 ;  /* 0x0000001700049308 */ /* 0x000e640000001000 */
[----:B-1----:R-:W-:Y:S01]  /*0d70*/  @!P1 FADD.FTZ R4, R4, -RZ ;  /* 0x800000ff04049221 */ /* 0x002fe20000010000 */
[----:B0-----:R-:W-:-:S05]  /*0d80*/  @!P1 LEA R5, R20, R5, 0x18 ;  /* 0x0000000514059211 */ /* 0x001fca00078ec0ff */
[----:B------:R0:W-:Y:S01]  /*0d90*/  @!P1 STS [R5], R4 ;  /* 0x0000000405009388 */ /* 0x0001e20000000800 */
[----:B------:R-:W-:Y:S06]  /*0da0*/  BAR.SYNC.DEFER_BLOCKING 0x0 ;  /* 0x0000000000007b1d */ /* 0x000fec0000010000 */
[----:B------:R-:W-:Y:S05]  /*0db0*/  @P0 BRA `(.L_x_28) ;  /* 0x0000000000240947 */ /* 0x000fea0003800000 */
[----:B------:R-:W1:Y:S01]  /*0dc0*/  S2UR UR9, SR_CgaCtaId ;  /* 0x00000000000979c3 */ /* 0x000e620000008800 */
[----:B------:R-:W-:Y:S02]  /*0dd0*/  UMOV UR8, 0x400 ;  /* 0x0000040000087882 */ /* 0x000fe40000000000 */
[----:B-1----:R-:W-:-:S09]  /*0de0*/  ULEA UR8, UR9, UR8, 0x18 ;  /* 0x0000000809087291 */ /* 0x002fd2000f8ec0ff */
[----:B0-----:R-:W0:Y:S02]  /*0df0*/  LDS R4, [UR8] ;  /* 0x00000008ff047984 */ /* 0x001e240008000800 */
[-C--:B0-----:R-:W-:Y:S01]  /*0e00*/  FMUL.FTZ R6, R6, R4.reuse ;  /* 0x0000000406067220 */ /* 0x081fe20000410000 */
[----:B------:R-:W-:Y:S01]  /*0e10*/  FMUL.FTZ R7, R7, R4 ;  /* 0x0000000407077220 */ /* 0x000fe20000410000 */
[----:B---3--:R-:W-:-:S04]  /*0e20*/  IMAD.WIDE R4, R17, 0x4, R2 ;  /* 0x0000000411047825 */ /* 0x008fc800078e0202 */
[----:B------:R-:W-:-:S05]  /*0e30*/  F2FP.F16.F32.PACK_AB R21, R7, R6 ;  /* 0x000000060715723e */ /* 0x000fca00000000ff */
[----:B------:R1:W-:Y:S02]  /*0e40*/  STG.E desc[UR14][R4.64], R21 ;  /* 0x0000001504007986 */ /* 0x0003e4000c10190e */
.L_x_28:
[----:B------:R-:W-:Y:S05]  /*0e50*/  BSYNC.RECONVERGENT B0 ;  /* 0x0000000000007941 */ /* 0x000fea0003800200 */
.L_x_27:
[----:B------:R-:W-:Y:S01]  /*0e60*/  UIADD3 UR4, UPT, UPT, UR13, UR4, URZ ;  /* 0x000000040d047290 */ /* 0x000fe2000fffe0ff */
[----:B01----:R-:W-:Y:S02]  /*0e70*/  MOV R5, R7 ;  /* 0x0000000700057202 */ /* 0x003fe40000000f00 */
[----:B------:R-:W-:Y:S01]  /*0e80*/  MOV R4, R6 ;  /* 0x0000000600047202 */ /* 0x000fe20000000f00 */
[----:B------:R-:W-:-:S09]  /*0e90*/  UISETP.GE.AND UP0, UPT, UR4, UR19, UPT ;  /* 0x000000130400728c */ /* 0x000fd2000bf06270 */
[----:B------:R-:W-:Y:S05]  /*0ea0*/  BRA.U !UP0, `(.L_x_29) ;  /* 0xfffffff108ec7547 */ /* 0x000fea000b83ffff */
[----:B------:R-:W-:Y:S05]  /*0eb0*/  EXIT ;  /* 0x000000000000794d */ /* 0x000fea0003800000 */
.L_x_30:
        /* <DEDUP_REMOVED lines=12> */
.L_x_694:


//--------------------- .text._ZN17fastertransformer38softmax_withRelPosBias_element2_kernelI6float2fEEvPT_PKS2_S5_iiiiif --------------------------
	.section	.text._ZN17fastertransformer38softmax_withRelPosBias_element2_kernelI6float2fEEvPT_PKS2_S5_iiiiif,"ax",@progbits
	.align	128
        .global         _ZN17fastertransformer38softmax_withRelPosBias_element2_kernelI6float2fEEvPT_PKS2_S5_iiiiif
        .type           _ZN17fastertransformer38softmax_withRelPosBias_element2_kernelI6float2fEEvPT_PKS2_S5_iiiiif,@function
        .size           _ZN17fastertransformer38softmax_withRelPosBias_element2_kernelI6float2fEEvPT_PKS2_S5_iiiiif,(.L_x_695 - _ZN17fastertransformer38softmax_withRelPosBias_element2_kernelI6float2fEEvPT_PKS2_S5_iiiiif)
        .other          _ZN17fastertransformer38softmax_withRelPosBias_element2_kernelI6float2fEEvPT_PKS2_S5_iiiiif,@"STO_CUDA_ENTRY STV_DEFAULT"
_ZN17fastertransformer38softmax_withRelPosBias_element2_kernelI6float2fEEvPT_PKS2_S5_iiiiif:
.text._ZN17fastertransformer38softmax_withRelPosBias_element2_kernelI6float2fEEvPT_PKS2_S5_iiiiif:
        /* <DEDUP_REMOVED lines=23> */
[----:B0-----:R-:W-:-:S03]  /*0170*/  IMAD.SHL.U32 R3, R11, 0x4, RZ ;  /* 0x000000040b037824 */ /* 0x001fc600078e00ff */
        /* <DEDUP_REMOVED lines=14> */
.L_x_42:
[----:B------:R-:W-:Y:S01]  /*0260*/  BSSY.RECONVERGENT B0, `(.L_x_31) ;  /* 0x000003f000007945 */ /* 0x000fe20003800200 */
[----:B------:R-:W-:-:S03]  /*0270*/  HFMA2 R14, -RZ, RZ, -598.5, 40320 ;  /* 0xe0ad78ecff0e7431 */ /* 0x000fc600000001ff */
[----:B------:R-:W-:Y:S05]  /*0280*/  @P0 BRA `(.L_x_32) ;  /* 0x0000000000f00947 */ /* 0x000fea0003800000 */
[----:B0-----:R-:W0:Y:S01]  /*0290*/  I2F.U32.RP R16, R10 ;  /* 0x0000000a00107306 */ /* 0x001e220000209000 */
[----:B------:R-:W-:Y:S01]  /*02a0*/  ISETP.NE.U32.AND P1, PT, R10, RZ, PT ;  /* 0x000000ff0a00720c */ /* 0x000fe20003f25070 */
[----:B--2---:R-:W-:-:S04]  /*02b0*/  IMAD R22, R20, UR4, R7 ;  /* 0x0000000414167c24 */ /* 0x004fc8000f8e0207 */
[----:B------:R-:W-:-:S05]  /*02c0*/  IMAD R21, R9, UR5, R22 ;  /* 0x0000000509157c24 */ /* 0x000fca000f8e0216 */
[----:B------:R-:W-:Y:S01]  /*02d0*/  SHF.R.U32.HI R21, RZ, 0x1, R21 ;  /* 0x00000001ff157819 */ /* 0x000fe20000011615 */
        /* <DEDUP_REMOVED lines=18> */
[----:B---3--:R-:W-:-:S04]  /*0400*/  IMAD.WIDE.U32 R14, R21, 0x8, R12 ;  /* 0x00000008150e7825 */ /* 0x008fc800078e000c */
[----:B0-----:R-:W-:Y:S02]  /*0410*/  IMAD.WIDE.U32 R16, R19, 0x8, R16 ;  /* 0x0000000813107825 */ /* 0x001fe400078e0010 */
[----:B------:R-:W5:Y:S04]  /*0420*/  LDG.E.64 R14, desc[UR14][R14.64] ;  /* 0x0000000e0e0e7981 */ /* 0x000f68000c1e1b00 */
[----:B------:R-:W5:Y:S01]  /*0430*/  LDG.E.64.CONSTANT R16, desc[UR14][R16.64] ;  /* 0x0000000e10107981 */ /* 0x000f62000c1e9b00 */
[----:B------:R-:W-:Y:S01]  /*0440*/  UISETP.NE.U32.AND UP0, UPT, UR16, URZ, UPT ;  /* 0x000000ff1000728c */ /* 0x000fe2000bf05070 */
[----:B------:R-:W-:-:S03]  /*0450*/  CS2R R18, SRZ ;  /* 0x0000000000127805 */ /* 0x000fc6000001ff00 */
[----:B------:R-:W-:-:S09]  /*0460*/  UISETP.NE.AND.EX UP0, UPT, UR17, URZ, UPT, UP0 ;  /* 0x000000ff1100728c */ /* 0x000fd2000bf05300 */
[----:B------:R-:W-:Y:S05]  /*0470*/  BRA.U !UP0, `(.L_x_33) ;  /* 0x00000001085c7547 */ /* 0x000fea000b800000 */
        /* <DEDUP_REMOVED lines=22> */
[----:B------:R-:W5:Y:S02]  /*05e0*/  LDG.E.64.CONSTANT R18, desc[UR14][R18.64] ;  /* 0x0000000e12127981 */ /* 0x000f64000c1e9b00 */
.L_x_33:
[----:B-----5:R-:W-:Y:S01]  /*05f0*/  FFMA.FTZ R23, R14, UR18, R18 ;  /* 0x000000120e177c23 */ /* 0x020fe20008010012 */
[----:B------:R-:W-:-:S03]  /*0600*/  FFMA.FTZ R14, R15, UR18, R19 ;  /* 0x000000120f0e7c23 */ /* 0x000fc60008010013 */
[----:B------:R-:W-:Y:S01]  /*0610*/  FADD.FTZ R16, R16, R23 ;  /* 0x0000001710107221 */ /* 0x000fe20000010000 */
[----:B------:R-:W-:-:S05]  /*0620*/  FADD.FTZ R17, R17, R14 ;  /* 0x0000000e11117221 */ /* 0x000fca0000010000 */
[----:B------:R-:W-:-:S04]  /*0630*/  FSETP.GT.FTZ.AND P0, PT, R16, R17, PT ;  /* 0x000000111000720b */ /* 0x000fc80003f14000 */
[----:B------:R-:W-:-:S09]  /*0640*/  FSEL R14, R16, R17, P0 ;  /* 0x00000011100e7208 */ /* 0x000fd20000000000 */
.L_x_32:
[----:B0-2---:R-:W-:Y:S05]  /*0650*/  BSYNC.RECONVERGENT B0 ;  /* 0x0000000000007941 */ /* 0x005fea0003800200 */
.L_x_31:
        /* <DEDUP_REMOVED lines=13> */
.L_x_34:
        /* <DEDUP_REMOVED lines=27> */
.L_x_35:
        /* <DEDUP_REMOVED lines=19> */
[----:B------:R-:W4:Y:S02]  /*0a10*/  MUFU.EX2 R15, R15 ;  /* 0x0000000f000f7308 */ /* 0x000f240000000800 */
.L_x_37:
[----:B------:R-:W-:Y:S05]  /*0a20*/  BSYNC.RECONVERGENT B0 ;  /* 0x0000000000007941 */ /* 0x000fea0003800200 */
.L_x_36:
        /* <DEDUP_REMOVED lines=13> */
.L_x_38:
        /* <DEDUP_REMOVED lines=28> */
.L_x_39:
        /* <DEDUP_REMOVED lines=11> */
[----:B------:R-:W-:Y:S01]  /*0d70*/  UMOV UR8, 0x400 ;  /* 0x0000040000087882 */ /* 0x000fe20000000000 */
[----:B0--3--:R-:W-:Y:S01]  /*0d80*/  IMAD.WIDE R16, R21, 0x8, R12 ;  /* 0x0000000815107825 */ /* 0x009fe200078e020c */
[----:B-1----:R-:W-:-:S09]  /*0d90*/  ULEA UR8, UR9, UR8, 0x18 ;  /* 0x0000000809087291 */ /* 0x002fd2000f8ec0ff */
[----:B------:R-:W0:Y:S02]  /*0da0*/  LDS R18, [UR8] ;  /* 0x00000008ff127984 */ /* 0x000e240008000800 */
[-C--:B0-----:R-:W-:Y:S01]  /*0db0*/  FMUL.FTZ R14, R14, R18.reuse ;  /* 0x000000120e0e7220 */ /* 0x081fe20000410000 */
[----:B------:R-:W-:-:S05]  /*0dc0*/  FMUL.FTZ R15, R15, R18 ;  /* 0x000000120f0f7220 */ /* 0x000fca0000410000 */
[----:B------:R1:W-:Y:S02]  /*0dd0*/  STG.E.64 desc[UR14][R16.64], R14 ;  /* 0x0000000e10007986 */ /* 0x0003e4000c101b0e */
.L_x_41:
[----:B------:R-:W-:Y:S05]  /*0de0*/  BSYNC.RECONVERGENT B0 ;  /* 0x0000000000007941 */ /* 0x000fea0003800200 */
.L_x_40:
[----:B------:R-:W-:Y:S01]  /*0df0*/  UIADD3 UR4, UPT, UPT, UR13, UR4, URZ ;  /* 0x000000040d047290 */ /* 0x000fe2000fffe0ff */
[----:B01----:R-:W-:Y:S01]  /*0e00*/  MOV R17, R15 ;  /* 0x0000000f00117202 */ /* 0x003fe20000000f00 */
[----:B------:R-:W-:Y:S02]  /*0e10*/  IMAD.MOV.U32 R16, RZ, RZ, R14 ;  /* 0x000000ffff107224 */ /* 0x000fe400078e000e */
[----:B------:R-:W-:-:S09]  /*0e20*/  UISETP.GE.AND UP0, UPT, UR4, UR19, UPT ;  /* 0x000000130400728c */ /* 0x000fd2000bf06270 */
[----:B------:R-:W-:Y:S05]  /*0e30*/  BRA.U !UP0, `(.L_x_42) ;  /* 0xfffffff508087547 */ /* 0x000fea000b83ffff */
[----:B------:R-:W-:Y:S05]  /*0e40*/  EXIT ;  /* 0x000000000000794d */ /* 0x000fea0003800000 */
.L_x_43:
        /* <DEDUP_REMOVED lines=11> */
.L_x_695:


//--------------------- .text._ZN17fastertransformer38softmax_withRelPosBias_element4_kernelINS_5half4E6__halfEEvPT_PKS3_S6_iiiiif --------------------------
	.section	.text._ZN17fastertransformer38softmax_withRelPosBias_element4_kernelINS_5half4E6__halfEEvPT_PKS3_S6_iiiiif,"ax",@progbits
	.align	128
        .global         _ZN17fastertransformer38softmax_withRelPosBias_element4_kernelINS_5half4E6__halfEEvPT_PKS3_S6_iiiiif
        .type           _ZN17fastertransformer38softmax_withRelPosBias_element4_kernelINS_5half4E6__halfEEvPT_PKS3_S6_iiiiif,@function
        .size           _ZN17fastertransformer38softmax_withRelPosBias_element4_kernelINS_5half4E6__halfEEvPT_PKS3_S6_iiiiif,(.L_x_696 - _ZN17fastertransformer38softmax_withRelPosBias_element4_kernelINS_5half4E6__halfEEvPT_PKS3_S6_iiiiif)
        .other          _ZN17fastertransformer38softmax_withRelPosBias_element4_kernelINS_5half4E6__halfEEvPT_PKS3_S6_iiiiif,@"STO_CUDA_ENTRY STV_DEFAULT"
_ZN17fastertransformer38softmax_withRelPosBias_element4_kernelINS_5half4E6__halfEEvPT_PKS3_S6_iiiiif:
.text._ZN17fastertransformer38softmax_withRelPosBias_element4_kernelINS_5half4E6__halfEEvPT_PKS3_S6_iiiiif:
        /* <DEDUP_REMOVED lines=8> */
[----:B------:R-:W-:Y:S01]  /*0080*/  SHF.R.S32.HI R0, RZ, 0x1f, R3 ;  /* 0x0000001fff007819 */ /* 0x000fe20000011403 */
[----:B------:R-:W3:Y:S03]  /*0090*/  LDCU UR10, c[0x0][0x374] ;  /* 0x00006e80ff0a77ac */ /* 0x000ee60008000800 */
[----:B------:R-:W-:Y:S02]  /*00a0*/  LEA.HI R0, R0, R3, RZ, 0x2 ;  /* 0x0000000300007211 */ /* 0x000fe400078f10ff */
[----:B------:R-:W-:Y:S01]  /*00b0*/  S2UR UR9, SR_CTAID.Z ;  /* 0x00000000000979c3 */ /* 0x000fe20000002700 */
[----:B------:R-:W-:Y:S01]  /*00c0*/  UMOV UR4, 0x400 ;  /* 0x0000040000047882 */ /* 0x000fe20000000000 */
[----:B------:R-:W-:Y:S01]  /*00d0*/  SHF.R.S32.HI R4, RZ, 0x2, R0 ;  /* 0x00000002ff047819 */ /* 0x000fe20000011400 */
[----:B------:R-:W-:-:S02]  /*00e0*/  UIADD3 UR5, UPT, UPT, UR4, 0x8, URZ ;  /* 0x0000000804057890 */ /* 0x000fc4000fffe0ff */
[----:B------:R-:W-:Y:S01]  /*00f0*/  UIADD3 UR4, UPT, UPT, UR4, 0x88, URZ ;  /* 0x0000008804047890 */ /* 0x000fe2000fffe0ff */
[----:B------:R-:W4:Y:S02]  /*0100*/  LDCU.64 UR14, c[0x0][0x358] ;  /* 0x00006b00ff0e77ac */ /* 0x000f240008000a00 */
[----:B------:R-:W3:Y:S01]  /*0110*/  S2UR UR12, SR_CTAID.Y ;  /* 0x00000000000c79c3 */ /* 0x000ee20000002600 */
[----:B--2---:R-:W-:Y:S01]  /*0120*/  I2FP.F32.U32 R14, UR11 ;  /* 0x0000000b000e7c45 */ /* 0x004fe20008201000 */
[----:B------:R-:W2:Y:S06]  /*0130*/  LDCU UR19, c[0x0][0x3a4] ;  /* 0x00007480ff1377ac */ /* 0x000eac0008000800 */
[----:B------:R-:W2:Y:S01]  /*0140*/  LDC R6, c[0x0][0x3a4] ;  /* 0x0000e900ff067b82 */ /* 0x000ea20000000800 */
[----:B-1----:R-:W-:-:S02]  /*0150*/  ULEA UR6, UR7, UR5, 0x18 ;  /* 0x0000000507067291 */ /* 0x002fc4000f8ec0ff */
[----:B------:R-:W-:Y:S01]  /*0160*/  ULEA UR7, UR7, UR4, 0x18 ;  /* 0x0000000407077291 */ /* 0x000fe2000f8ec0ff */
[----:B------:R-:W1:Y:S01]  /*0170*/  LDCU UR18, c[0x0][0x3ac] ;  /* 0x00007580ff1277ac */ /* 0x000e620008000800 */
[----:B0-----:R-:W-:-:S03]  /*0180*/  ISETP.GE.AND P0, PT, R7, R4, PT ;  /* 0x000000040700720c */ /* 0x001fc60003f06270 */
[----:B------:R-:W0:Y:S01]  /*0190*/  LDC R5, c[0x0][0x3a8] ;  /* 0x0000ea00ff057b82 */ /* 0x000e220000000800 */
[C---:B------:R-:W-:Y:S01]  /*01a0*/  LOP3.LUT R15, R7.reuse, 0x1f, RZ, 0xc0, !PT ;  /* 0x0000001f070f7812 */ /* 0x040fe200078ec0ff */
[----:B------:R-:W0:Y:S01]  /*01b0*/  LDCU.64 UR16, c[0x0][0x388] ;  /* 0x00007100ff1077ac */ /* 0x000e220008000a00 */
[----:B------:R-:W-:Y:S02]  /*01c0*/  I2FP.F32.U32 R3, R7 ;  /* 0x0000000700037245 */ /* 0x000fe40000201000 */
[C---:B------:R-:W-:Y:S01]  /*01d0*/  LEA.HI R2, R7.reuse, UR6, RZ, 0x1d ;  /* 0x0000000607027c11 */ /* 0x040fe2000f8fe8ff */
[----:B------:R-:W0:Y:S01]  /*01e0*/  LDCU UR13, c[0x0][0x370] ;  /* 0x00006e00ff0d77ac */ /* 0x000e220008000800 */
[----:B------:R-:W-:Y:S01]  /*01f0*/  LEA.HI R0, R7, UR7, RZ, 0x1d ;  /* 0x0000000707007c11 */ /* 0x000fe2000f8fe8ff */
[----:B---3--:R-:W-:Y:S01]  /*0200*/  UIMAD UR5, UR9, UR10, UR12 ;  /* 0x0000000a090572a4 */ /* 0x008fe2000f8e020c */
[----:B----4-:R-:W-:-:S11]  /*0210*/  UMOV UR4, UR8 ;  /* 0x0000000800047c82 */ /* 0x010fd60008000000 */
.L_x_55:
[----:B------:R-:W-:Y:S01]  /*0220*/  BSSY.RECONVERGENT B0, `(.L_x_44) ;  /* 0x000005c000007945 */ /* 0x000fe20003800200 */
[----:B------:R-:W-:-:S03]  /*0230*/  HFMA2 R13, -RZ, RZ, -598.5, 40320 ;  /* 0xe0ad78ecff0d7431 */ /* 0x000fc600000001ff */
[----:B------:R-:W-:Y:S05]  /*0240*/  @P0 BRA `(.L_x_45) ;  /* 0x0000000400640947 */ /* 0x000fea0003800000 */
[----:B------:R-:W3:Y:S01]  /*0250*/  LDC R9, c[0x0][0x39c] ;  /* 0x0000e700ff097b82 */ /* 0x000ee20000000800 */
[----:B------:R-:W-:-:S05]  /*0260*/  SHF.L.U32 R17, R7, 0x2, RZ ;  /* 0x0000000207117819 */ /* 0x000fca00000006ff */
[----:B--2---:R-:W-:Y:S01]  /*0270*/  IMAD R16, R6, UR4, R17 ;  /* 0x0000000406107c24 */ /* 0x004fe2000f8e0211 */
[----:B---3--:R-:W2:Y:S01]  /*0280*/  I2F.U32.RP R8, R9 ;  /* 0x0000000900087306 */ /* 0x008ea20000209000 */
[----:B------:R-:W-:-:S07]  /*0290*/  ISETP.NE.U32.AND P1, PT, R9, RZ, PT ;  /* 0x000000ff0900720c */ /* 0x000fce0003f25070 */
[----:B--2---:R-:W2:Y:S02]  /*02a0*/  MUFU.RCP R8, R8 ;  /* 0x0000000800087308 */ /* 0x004ea40000001000 */
[----:B--2---:R-:W-:Y:S01]  /*02b0*/  IADD3 R10, PT, PT, R8, 0xffffffe, RZ ;  /* 0x0ffffffe080a7810 */ /* 0x004fe20007ffe0ff */
[----:B0-----:R-:W-:-:S05]  /*02c0*/  IMAD R8, R5, UR5, R16 ;  /* 0x0000000505087c24 */ /* 0x001fca000f8e0210 */
[----:B------:R0:W2:Y:S01]  /*02d0*/  F2I.FTZ.U32.TRUNC.NTZ R11, R10 ;  /* 0x0000000a000b7305 */ /* 0x0000a2000021f000 */
[----:B------:R-:W-:Y:S01]  /*02e0*/  UISETP.NE.U32.AND UP0, UPT, UR16, URZ, UPT ;  /* 0x000000ff1000728c */ /* 0x000fe2000bf05070 */
[----:B------:R-:W-:Y:S01]  /*02f0*/  SHF.R.U32.HI R8, RZ, 0x2, R8 ;  /* 0x00000002ff087819 */ /* 0x000fe20000011608 */
[----:B0-----:R-:W-:Y:S01]  /*0300*/  IMAD.MOV.U32 R10, RZ, RZ, RZ ;  /* 0x000000ffff0a7224 */ /* 0x001fe200078e00ff */
[----:B--2---:R-:W-:-:S05]  /*0310*/  IADD3 R12, PT, PT, RZ, -R11, RZ ;  /* 0x8000000bff0c7210 */ /* 0x004fca0007ffe0ff */
[----:B------:R-:W-:-:S04]  /*0320*/  IMAD R13, R12, R9, RZ ;  /* 0x000000090c0d7224 */ /* 0x000fc800078e02ff */
[----:B------:R-:W-:Y:S02]  /*0330*/  IMAD.HI.U32 R13, R11, R13, R10 ;  /* 0x0000000d0b0d7227 */ /* 0x000fe400078e000a */
[----:B------:R-:W0:Y:S04]  /*0340*/  LDC.64 R10, c[0x0][0x390] ;  /* 0x0000e400ff0a7b82 */ /* 0x000e280000000a00 */
[----:B------:R-:W-:-:S05]  /*0350*/  IMAD.HI.U32 R13, R13, UR12, RZ ;  /* 0x0000000c0d0d7c27 */ /* 0x000fca000f8e00ff */
[----:B------:R-:W-:-:S05]  /*0360*/  IADD3 R12, PT, PT, -R13, RZ, RZ ;  /* 0x000000ff0d0c7210 */ /* 0x000fca0007ffe1ff */
[----:B------:R-:W-:Y:S02]  /*0370*/  IMAD R18, R9, R12, UR12 ;  /* 0x0000000c09127e24 */ /* 0x000fe4000f8e020c */
[----:B------:R-:W2:Y:S03]  /*0380*/  LDC.64 R12, c[0x0][0x380] ;  /* 0x0000e000ff0c7b82 */ /* 0x000ea60000000a00 */
[----:B------:R-:W-:-:S13]  /*0390*/  ISETP.GE.U32.AND P0, PT, R18, R9, PT ;  /* 0x000000091200720c */ /* 0x000fda0003f06070 */
[----:B------:R-:W-:-:S04]  /*03a0*/  @P0 IADD3 R18, PT, PT, R18, -R9, RZ ;  /* 0x8000000912120210 */ /* 0x000fc80007ffe0ff */
[----:B------:R-:W-:Y:S01]  /*03b0*/  ISETP.GE.U32.AND P0, PT, R18, R9, PT ;  /* 0x000000091200720c */ /* 0x000fe20003f06070 */
[----:B------:R-:W-:Y:S01]  /*03c0*/  UISETP.NE.AND.EX UP0, UPT, UR17, URZ, UPT, UP0 ;  /* 0x000000ff1100728c */ /* 0x000fe2000bf05300 */
[----:B--2---:R-:W-:-:S11]  /*03d0*/  IMAD.WIDE.U32 R12, R8, 0x8, R12 ;  /* 0x00000008080c7825 */ /* 0x004fd600078e000c */
[----:B------:R-:W-:Y:S01]  /*03e0*/  @P0 IMAD.IADD R18, R18, 0x1, -R9 ;  /* 0x0000000112120824 */ /* 0x000fe200078e0a09 */
[----:B------:R-:W-:-:S05]  /*03f0*/  @!P1 LOP3.LUT R18, RZ, R9, RZ, 0x33, !PT ;  /* 0x00000009ff129212 */ /* 0x000fca00078e33ff */
[----:B------:R-:W-:Y:S02]  /*0400*/  IMAD R17, R18, R5, R16 ;  /* 0x0000000512117224 */ /* 0x000fe400078e0210 */
[----:B------:R-:W5:Y:S03]  /*0410*/  LDG.E R18, desc[UR14][R12.64] ;  /* 0x0000000e0c127981 */ /* 0x000f66000c1e1900 */
[----:B------:R-:W-:-:S05]  /*0420*/  SHF.R.U32.HI R17, RZ, 0x2, R17 ;  /* 0x00000002ff117819 */ /* 0x000fca0000011611 */
[----:B0-----:R-:W-:Y:S02]  /*0430*/  IMAD.WIDE.U32 R10, R17, 0x8, R10 ;  /* 0x00000008110a7825 */ /* 0x001fe400078e000a */
[----:B------:R0:W5:Y:S04]  /*0440*/  LDG.E R17, desc[UR14][R12.64+0x4] ;  /* 0x0000040e0c117981 */ /* 0x000168000c1e1900 */
[----:B------:R-:W5:Y:S04]  /*0450*/  LDG.E R20, desc[UR14][R10.64] ;  /* 0x0000000e0a147981 */ /* 0x000f68000c1e1900 */
[----:B------:R2:W5:Y:S01]  /*0460*/  LDG.E R19, desc[UR14][R10.64+0x4] ;  /* 0x0000040e0a137981 */ /* 0x000562000c1e1900 */
[----:B0-----:R-:W-:-:S02]  /*0470*/  PRMT R13, RZ, 0x5410, RZ ;  /* 0x00005410ff0d7816 */ /* 0x001fc400000000ff */
[----:B--2---:R-:W-:Y:S01]  /*0480*/  PRMT R11, RZ, 0x5410, RZ ;  /* 0x00005410ff0b7816 */ /* 0x004fe200000000ff */
[----:B------:R-:W-:Y:S06]  /*0490*/  BRA.U !UP0, `(.L_x_46) ;  /* 0x0000000108687547 */ /* 0x000fec000b800000 */
[----:B------:R-:W0:Y:S01]  /*04a0*/  I2F.U32.RP R12, R9 ;  /* 0x00000009000c7306 */ /* 0x000e220000209000 */
[----:B------:R-:W-:-:S07]  /*04b0*/  ISETP.NE.U32.AND P2, PT, R9, RZ, PT ;  /* 0x000000ff0900720c */ /* 0x000fce0003f45070 */
[----:B0-----:R-:W0:Y:S02]  /*04c0*/  MUFU.RCP R12, R12 ;  /* 0x0000000c000c7308 */ /* 0x001e240000001000 */
[----:B0-----:R-:W-:-:S06]  /*04d0*/  IADD3 R10, PT, PT, R12, 0xffffffe, RZ ;  /* 0x0ffffffe0c0a7810 */ /* 0x001fcc0007ffe0ff */
[----:B------:R0:W2:Y:S02]  /*04e0*/  F2I.FTZ.U32.TRUNC.NTZ R11, R10 ;  /* 0x0000000a000b7305 */ /* 0x0000a4000021f000 */
[----:B0-----:R-:W-:Y:S02]  /*04f0*/  MOV R10, RZ ;  /* 0x000000ff000a7202 */ /* 0x001fe40000000f00 */
[----:B--2---:R-:W-:-:S05]  /*0500*/  IADD3 R22, PT, PT, RZ, -R11, RZ ;  /* 0x8000000bff167210 */ /* 0x004fca0007ffe0ff */
[----:B------:R-:W-:-:S04]  /*0510*/  IMAD R13, R22, R9, RZ ;  /* 0x00000009160d7224 */ /* 0x000fc800078e02ff */
[----:B------:R-:W-:-:S06]  /*0520*/  IMAD.HI.U32 R11, R11, R13, R10 ;  /* 0x0000000d0b0b7227 */ /* 0x000fcc00078e000a */
[----:B------:R-:W-:Y:S02]  /*0530*/  IMAD.HI.U32 R13, R11, UR12, RZ ;  /* 0x0000000c0b0d7c27 */ /* 0x000fe4000f8e00ff */
[----:B------:R-:W0:Y:S02]  /*0540*/  LDC.64 R10, c[0x0][0x388] ;  /* 0x0000e200ff0a7b82 */ /* 0x000e240000000a00 */
[----:B------:R-:W-:-:S04]  /*0550*/  IMAD.MOV R22, RZ, RZ, -R13 ;  /* 0x000000ffff167224 */ /* 0x000fc800078e0a0d */
[----:B------:R-:W-:-:S05]  /*0560*/  IMAD R22, R9, R22, UR12 ;  /* 0x0000000c09167e24 */ /* 0x000fca000f8e0216 */
[----:B------:R-:W-:-:S13]  /*0570*/  ISETP.GE.U32.AND P0, PT, R22, R9, PT ;  /* 0x000000091600720c */ /* 0x000fda0003f06070 */
[-C--:B------:R-:W-:Y:S02]  /*0580*/  @P0 IADD3 R22, PT, PT, R22, -R9.reuse, RZ ;  /* 0x8000000916160210 */ /* 0x080fe40007ffe0ff */
[----:B------:R-:W-:Y:S02]  /*0590*/  @P0 IADD3 R13, PT, PT, R13, 0x1, RZ ;  /* 0x000000010d0d0810 */ /* 0x000fe40007ffe0ff */
[----:B------:R-:W-:-:S13]  /*05a0*/  ISETP.GE.U32.AND P1, PT, R22, R9, PT ;  /* 0x000000091600720c */ /* 0x000fda0003f26070 */
[----:B------:R-:W-:Y:S02]  /*05b0*/  @P1 IADD3 R13, PT, PT, R13, 0x1, RZ ;  /* 0x000000010d0d1810 */ /* 0x000fe40007ffe0ff */
[----:B------:R-:W-:-:S05]  /*05c0*/  @!P2 LOP3.LUT R13, RZ, R9, RZ, 0x33, !PT ;  /* 0x00000009ff0da212 */ /* 0x000fca00078e33ff */
[----:B------:R-:W-:-:S05]  /*05d0*/  IMAD R13, R13, R5, R16 ;  /* 0x000000050d0d7224 */ /* 0x000fca00078e0210 */
[----:B------:R-:W-:-:S05]  /*05e0*/  SHF.R.U32.HI R13, RZ, 0x2, R13 ;  /* 0x00000002ff0d7819 */ /* 0x000fca000001160d */
[----:B0-----:R-:W-:-:S05]  /*05f0*/  IMAD.WIDE.U32 R10, R13, 0x8, R10 ;  /* 0x000000080d0a7825 */ /* 0x001fca00078e000a */
[----:B------:R-:W2:Y:S04]  /*0600*/  LDG.E R13, desc[UR14][R10.64] ;  /* 0x0000000e0a0d7981 */ /* 0x000ea8000c1e1900 */
[----:B------:R-:W2:Y:S02]  /*0610*/  LDG.E R9, desc[UR14][R10.64+0x4] ;  /* 0x0000040e0a097981 */ /* 0x000ea4000c1e1900 */
[----:B--2---:R-:W-:Y:S02]  /*0620*/  PRMT R11, R9, 0x5432, R13 ;  /* 0x00005432090b7816 */ /* 0x004fe4000000000d */
[----:B------:R-:W-:-:S07]  /*0630*/  PRMT R13, R13, 0x5432, R9 ;  /* 0x000054320d0d7816 */ /* 0x000fce0000000009 */
.L_x_46:
[----:B------:R-:W-:Y:S02]  /*0640*/  HADD2.F32 R10, -RZ, R11.H1_H1 ;  /* 0x3000000bff0a7230 */ /* 0x000fe40000004100 */
[--C-:B-----5:R-:W-:Y:S02]  /*0650*/  HADD2.F32 R9, -RZ, R18.reuse.H0_H0 ;  /* 0x20000012ff097230 */ /* 0x120fe40000004100 */
[----:B------:R-:W-:Y:S02]  /*0660*/  HADD2.F32 R21, -RZ, R13.H0_H0 ;  /* 0x2000000dff157230 */ /* 0x000fe40000004100 */
[----:B------:R-:W-:Y:S02]  /*0670*/  HADD2.F32 R18, -RZ, R18.H1_H1 ;  /* 0x30000012ff127230 */ /* 0x000fe40000004100 */
[----:B-1----:R-:W-:Y:S01]  /*0680*/  FFMA.FTZ R9, R9, UR18, R10 ;  /* 0x0000001209097c23 */ /* 0x002fe2000801000a */
[--C-:B------:R-:W-:Y:S02]  /*0690*/  HADD2.F32 R12, -RZ, R20.reuse.H0_H0 ;  /* 0x20000014ff0c7230 */ /* 0x100fe40000004100 */
[----:B------:R-:W-:-:S02]  /*06a0*/  HADD2.F32 R23, -RZ, R20.H1_H1 ;  /* 0x30000014ff177230 */ /* 0x000fc40000004100 */
[----:B------:R-:W-:Y:S01]  /*06b0*/  FFMA.FTZ R18, R18, UR18, R21 ;  /* 0x0000001212127c23 */ /* 0x000fe20008010015 */
[----:B------:R-:W-:Y:S02]  /*06c0*/  HADD2.F32 R13, -RZ, R13.H1_H1 ;  /* 0x3000000dff0d7230 */ /* 0x000fe40000004100 */
[----:B------:R-:W-:Y:S01]  /*06d0*/  FADD.FTZ R9, R9, R12 ;  /* 0x0000000c09097221 */ /* 0x000fe20000010000 */
[----:B------:R-:W-:Y:S02]  /*06e0*/  HADD2.F32 R12, -RZ, R17.H0_H0 ;  /* 0x20000011ff0c7230 */ /* 0x000fe40000004100 */
[----:B------:R-:W-:Y:S01]  /*06f0*/  FADD.FTZ R10, R18, R23 ;  /* 0x00000017120a7221 */ /* 0x000fe20000010000 */
[----:B------:R-:W-:Y:S02]  /*0700*/  HADD2.F32 R21, -RZ, R19.H0_H0 ;  /* 0x20000013ff157230 */ /* 0x000fe40000004100 */
[----:B------:R-:W-:Y:S02]  /*0710*/  HADD2.F32 R16, -RZ, R11.H0_H0 ;  /* 0x2000000bff107230 */ /* 0x000fe40000004100 */
[----:B------:R-:W-:Y:S01]  /*0720*/  FFMA.FTZ R12, R12, UR18, R13 ;  /* 0x000000120c0c7c23 */ /* 0x000fe2000801000d */
[----:B------:R-:W-:Y:S01]  /*0730*/  FSETP.GT.FTZ.AND P0, PT, R9, R10, PT ;  /* 0x0000000a0900720b */ /* 0x000fe20003f14000 */
[----:B------:R-:W-:-:S02]  /*0740*/  HADD2.F32 R17, -RZ, R17.H1_H1 ;  /* 0x30000011ff117230 */ /* 0x000fc40000004100 */
[----:B------:R-:W-:Y:S01]  /*0750*/  FADD.FTZ R11, R12, R21 ;  /* 0x000000150c0b7221 */ /* 0x000fe20000010000 */
[----:B------:R-:W-:Y:S01]  /*0760*/  FSEL R18, R9, R10, P0 ;  /* 0x0000000a09127208 */ /* 0x000fe20000000000 */
[----:B------:R-:W-:Y:S02]  /*0770*/  HADD2.F32 R19, -RZ, R19.H1_H1 ;  /* 0x30000013ff137230 */ /* 0x000fe40000004100 */
[----:B------:R-:W-:Y:S01]  /*0780*/  FFMA.FTZ R16, R17, UR18, R16 ;  /* 0x0000001211107c23 */ /* 0x000fe20008010010 */
[----:B------:R-:W-:-:S03]  /*0790*/  FSETP.GT.FTZ.AND P0, PT, R18, R11, PT ;  /* 0x0000000b1200720b */ /* 0x000fc60003f14000 */
[----:B------:R-:W-:Y:S01]  /*07a0*/  FADD.FTZ R12, R16, R19 ;  /* 0x00000013100c7221 */ /* 0x000fe20000010000 */
[----:B------:R-:W-:-:S04]  /*07b0*/  FSEL R13, R18, R11, P0 ;  /* 0x0000000b120d7208 */ /* 0x000fc80000000000 */
[----:B------:R-:W-:-:S04]  /*07c0*/  FSETP.GT.FTZ.AND P0, PT, R13, R12, PT ;  /* 0x0000000c0d00720b */ /* 0x000fc80003f14000 */
[----:B------:R-:W-:-:S09]  /*07d0*/  FSEL R13, R13, R12, P0 ;  /* 0x0000000c0d0d7208 */ /* 0x000fd20000000000 */
.L_x_45:
[----:B012---:R-:W-:Y:S05]  /*07e0*/  BSYNC.RECONVERGENT B0 ;  /* 0x0000000000007941 */ /* 0x007fea0003800200 */
.L_x_44:
        /* <DEDUP_REMOVED lines=13> */
.L_x_47:
[----:B------:R-:W0:Y:S01]  /*08c0*/  SHFL.BFLY PT, R16, R13, 0x10, 0x1f ;  /* 0x0e001f000d107f89 */ /* 0x000e2200000e0000 */
[----:B------:R-:W-:Y:S01]  /*08d0*/  ISETP.NE.AND P0, PT, R15, RZ, PT ;  /* 0x000000ff0f00720c */ /* 0x000fe20003f05270 */
[----:B------:R-:W-:-:S05]  /*08e0*/  FMUL.FTZ R22, R14, 0.03125 ;  /* 0x3d0000000e167820 */ /* 0x000fca0000410000 */
[----:B------:R-:W-:Y:S02]  /*08f0*/  FSETP.GT.FTZ.AND P1, PT, R22, R3, PT ;  /* 0x000000031600720b */ /* 0x000fe40003f34000 */
[----:B0-----:R-:W-:Y:S01]  /*0900*/  FMNMX.FTZ R16, R16, R13, !PT ;  /* 0x0000000d10107209 */ /* 0x001fe20007810000 */
[----:B------:R-:W-:-:S04]  /*0910*/  IMAD.MOV.U32 R13, RZ, RZ, -0x1f528714 ;  /* 0xe0ad78ecff0d7424 */ /* 0x000fc800078e00ff */
[----:B------:R-:W0:Y:S02]  /*0920*/  SHFL.BFLY PT, R17, R16, 0x8, 0x1f ;  /* 0x0d001f0010117f89 */ /* 0x000e2400000e0000 */
[----:B0-----:R-:W-:-:S04]  /*0930*/  FMNMX.FTZ R17, R16, R17, !PT ;  /* 0x0000001110117209 */ /* 0x001fc80007810000 */
[----:B------:R-:W-:Y:S01]  /*0940*/  @P1 LEA R16, R15, UR6, 0x2 ;  /* 0x000000060f101c11 */ /* 0x000fe2000f8e10ff */
        /* <DEDUP_REMOVED lines=8> */
[----:B------:R-:W0:Y:S04]  /*09d0*/  @P1 LDS R13, [R16] ;  /* 0x00000000100d1984 */ /* 0x000e280000000800 */
        /* <DEDUP_REMOVED lines=10> */
.L_x_48:
[C---:B------:R-:W-:Y:S01]  /*0a80*/  ISETP.NE.AND P1, PT, R7.reuse, RZ, PT ;  /* 0x000000ff0700720c */ /* 0x040fe20003f25270 */
[----:B------:R-:W-:Y:S01]  /*0a90*/  BSSY.RECONVERGENT B0, `(.L_x_49) ;  /* 0x000001b000007945 */ /* 0x000fe20003800200 */
[----:B------:R-:W-:Y:S01]  /*0aa0*/  ISETP.GE.AND P0, PT, R7, R4, PT ;  /* 0x000000040700720c */ /* 0x000fe20003f06270 */
[----:B------:R-:W-:Y:S01]  /*0ab0*/  HFMA2 R13, -RZ, RZ, 0, 0 ;  /* 0x00000000ff0d7431 */ /* 0x000fe200000001ff */
[----:B------:R-:W-:-:S09]  /*0ac0*/  MOV R18, RZ ;  /* 0x000000ff00127202 */ /* 0x000fd20000000f00 */
        /* <DEDUP_REMOVED lines=12> */
[C---:B------:R-:W-:Y:S01]  /*0b90*/  FADD.FTZ R10, -R16.reuse, R10 ;  /* 0x0000000a100a7221 */ /* 0x040fe20000010100 */
[C---:B------:R-:W-:Y:S01]  /*0ba0*/  FADD.FTZ R11, -R16.reuse, R11 ;  /* 0x0000000b100b7221 */ /* 0x040fe20000010100 */
[----:B------:R-:W-:Y:S01]  /*0bb0*/  FADD.FTZ R12, -R16, R12 ;  /* 0x0000000c100c7221 */ /* 0x000fe20000010100 */
[----:B------:R-:W-:Y:S01]  /*0bc0*/  FMUL.FTZ R9, R9, 1.4426950216293334961 ;  /* 0x3fb8aa3b09097820 */ /* 0x000fe20000410000 */
[----:B------:R-:W-:Y:S01]  /*0bd0*/  FMUL.FTZ R10, R10, 1.4426950216293334961 ;  /* 0x3fb8aa3b0a0a7820 */ /* 0x000fe20000410000 */
[----:B------:R-:W-:Y:S01]  /*0be0*/  FMUL.FTZ R11, R11, 1.4426950216293334961 ;  /* 0x3fb8aa3b0b0b7820 */ /* 0x000fe20000410000 */
[----:B------:R-:W-:Y:S01]  /*0bf0*/  FMUL.FTZ R12, R12, 1.4426950216293334961 ;  /* 0x3fb8aa3b0c0c7820 */ /* 0x000fe20000410000 */
[----:B------:R1:W2:Y:S04]  /*0c00*/  MUFU.EX2 R13, R9 ;  /* 0x00000009000d7308 */ /* 0x0002a80000000800 */
[----:B------:R1:W3:Y:S04]  /*0c10*/  MUFU.EX2 R16, R10 ;  /* 0x0000000a00107308 */ /* 0x0002e80000000800 */
[----:B------:R1:W4:Y:S04]  /*0c20*/  MUFU.EX2 R17, R11 ;  /* 0x0000000b00117308 */ /* 0x0003280000000800 */
[----:B------:R1:W0:Y:S02]  /*0c30*/  MUFU.EX2 R18, R12 ;  /* 0x0000000c00127308 */ /* 0x0002240000000800 */
.L_x_50:
[----:B------:R-:W-:Y:S05]  /*0c40*/  BSYNC.RECONVERGENT B0 ;  /* 0x0000000000007941 */ /* 0x000fea0003800200 */
.L_x_49:
[----:B------:R-:W-:Y:S05]  /*0c50*/  BRA.U UP0, `(.L_x_51) ;  /* 0x0000000100387547 */ /* 0x000fea000b800000 */
[----:B-123--:R-:W-:-:S04]  /*0c60*/  FADD.FTZ R10, R13, R16 ;  /* 0x000000100d0a7221 */ /* 0x00efc80000010000 */
[----:B----4-:R-:W-:-:S04]  /*0c70*/  FADD.FTZ R9, R17, R10 ;  /* 0x0000000a11097221 */ /* 0x010fc80000010000 */
        /* <DEDUP_REMOVED lines=12> */
.L_x_51:
[----:B-123--:R-:W-:Y:S01]  /*0d40*/  FADD.FTZ R10, R13, R16 ;  /* 0x000000100d0a7221 */ /* 0x00efe20000010000 */
[----:B------:R-:W-:Y:S01]  /*0d50*/  ISETP.NE.AND P2, PT, R15, RZ, PT ;  /* 0x000000ff0f00720c */ /* 0x000fe20003f45270 */
[----:B------:R-:W-:Y:S02]  /*0d60*/  FMUL.FTZ R22, R14, 0.03125 ;  /* 0x3d0000000e167820 */ /* 0x000fe40000410000 */
[----:B----4-:R-:W-:-:S03]  /*0d70*/  FADD.FTZ R9, R17, R10 ;  /* 0x0000000a11097221 */ /* 0x010fc60000010000 */
[----:B------:R-:W-:Y:S01]  /*0d80*/  FSETP.GT.FTZ.AND P3, PT, R22, R3, PT ;  /* 0x000000031600720b */ /* 0x000fe20003f74000 */
[----:B0-----:R-:W-:-:S05]  /*0d90*/  FADD.FTZ R20, R18, R9 ;  /* 0x0000000912147221 */ /* 0x001fca0000010000 */
[----:B------:R-:W0:Y:S02]  /*0da0*/  SHFL.BFLY PT, R9, R20, 0x10, 0x1f ;  /* 0x0e001f0014097f89 */ /* 0x000e2400000e0000 */
[----:B0-----:R-:W-:-:S05]  /*0db0*/  FADD.FTZ R9, R20, R9 ;  /* 0x0000000914097221 */ /* 0x001fca0000010000 */
[----:B------:R-:W0:Y:S02]  /*0dc0*/  SHFL.BFLY PT, R10, R9, 0x8, 0x1f ;  /* 0x0d001f00090a7f89 */ /* 0x000e2400000e0000 */
[----:B0-----:R-:W-:Y:S01]  /*0dd0*/  FADD.FTZ R10, R9, R10 ;  /* 0x0000000a090a7221 */ /* 0x001fe20000010000 */
[----:B------:R-:W-:-:S04]  /*0de0*/  HFMA2 R9, -RZ, RZ, 0, 0 ;  /* 0x00000000ff097431 */ /* 0x000fc800000001ff */
[----:B------:R-:W0:Y:S02]  /*0df0*/  SHFL.BFLY PT, R11, R10, 0x4, 0x1f ;  /* 0x0c801f000a0b7f89 */ /* 0x000e2400000e0000 */
[----:B0-----:R-:W-:-:S05]  /*0e00*/  FADD.FTZ R11, R10, R11 ;  /* 0x0000000b0a0b7221 */ /* 0x001fca0000010000 */
[----:B------:R-:W0:Y:S02]  /*0e10*/  SHFL.BFLY PT, R12, R11, 0x2, 0x1f ;  /* 0x0c401f000b0c7f89 */ /* 0x000e2400000e0000 */
[----:B0-----:R-:W-:-:S05]  /*0e20*/  FADD.FTZ R12, R11, R12 ;  /* 0x0000000c0b0c7221 */ /* 0x001fca0000010000 */
[----:B------:R-:W0:Y:S02]  /*0e30*/  SHFL.BFLY PT, R19, R12, 0x1, 0x1f ;  /* 0x0c201f000c137f89 */ /* 0x000e2400000e0000 */
[----:B0-----:R-:W-:Y:S01]  /*0e40*/  FADD.FTZ R23, R12, R19 ;  /* 0x000000130c177221 */ /* 0x001fe20000010000 */
[----:B------:R-:W-:-:S04]  /*0e50*/  @P3 LEA R19, R15, UR7, 0x2 ;  /* 0x000000070f133c11 */ /* 0x000fc8000f8e10ff */
[----:B------:R-:W-:Y:S01]  /*0e60*/  @!P2 STS [R0], R23 ;  /* 0x000000170000a388 */ /* 0x000fe20000000800 */
[----:B------:R-:W-:Y:S06]  /*0e70*/  BAR.SYNC.DEFER_BLOCKING 0x0 ;  /* 0x0000000000007b1d */ /* 0x000fec0000010000 */
[----:B------:R-:W0:Y:S04]  /*0e80*/  @P3 LDS R9, [R19] ;  /* 0x0000000013093984 */ /* 0x000e280000000800 */
        /* <DEDUP_REMOVED lines=10> */
.L_x_52:
        /* <DEDUP_REMOVED lines=11> */
[----:B------:R-:W-:-:S07]  /*0fe0*/  UMOV UR8, 0x400 ;  /* 0x0000040000087882 */ /* 0x000fce0000000000 */
[----:B0-----:R-:W0:Y:S01]  /*0ff0*/  LDC.64 R10, c[0x0][0x380] ;  /* 0x0000e000ff0a7b82 */ /* 0x001e220000000a00 */
[----:B-1----:R-:W-:Y:S01]  /*1000*/  ULEA UR8, UR9, UR8, 0x18 ;  /* 0x0000000809087291 */ /* 0x002fe2000f8ec0ff */
[----:B0-----:R-:W-:-:S08]  /*1010*/  IMAD.WIDE R10, R8, 0x8, R10 ;  /* 0x00000008080a7825 */ /* 0x001fd000078e020a */
[----:B------:R-:W0:Y:S02]  /*1020*/  LDS R9, [UR8] ;  /* 0x00000008ff097984 */ /* 0x000e240008000800 */
[-C--:B0-----:R-:W-:Y:S01]  /*1030*/  FMUL.FTZ R13, R13, R9.reuse ;  /* 0x000000090d0d7220 */ /* 0x081fe20000410000 */
[-C--:B------:R-:W-:Y:S01]  /*1040*/  FMUL.FTZ R16, R16, R9.reuse ;  /* 0x0000000910107220 */ /* 0x080fe20000410000 */
[-C--:B------:R-:W-:Y:S01]  /*1050*/  FMUL.FTZ R17, R17, R9.reuse ;  /* 0x0000000911117220 */ /* 0x080fe20000410000 */
[----:B------:R-:W-:-:S03]  /*1060*/  FMUL.FTZ R18, R18, R9 ;  /* 0x0000000912127220 */ /* 0x000fc60000410000 */
[----:B------:R-:W-:Y:S02]  /*1070*/  F2FP.F16.F32.PACK_AB R9, R16, R13 ;  /* 0x0000000d1009723e */ /* 0x000fe400000000ff */
[----:B------:R-:W-:-:S03]  /*1080*/  F2FP.F16.F32.PACK_AB R19, R18, R17 ;  /* 0x000000111213723e */ /* 0x000fc600000000ff */
[----:B------:R1:W-:Y:S04]  /*1090*/  STG.E desc[UR14][R10.64], R9 ;  /* 0x000000090a007986 */ /* 0x0003e8000c10190e */
[----:B------:R1:W-:Y:S02]  /*10a0*/  STG.E desc[UR14][R10.64+0x4], R19 ;  /* 0x000004130a007986 */ /* 0x0003e4000c10190e */
.L_x_54:
[----:B------:R-:W-:Y:S05]  /*10b0*/  BSYNC.RECONVERGENT B0 ;  /* 0x0000000000007941 */ /* 0x000fea0003800200 */
.L_x_53:
[----:B------:R-:W-:Y:S01]  /*10c0*/  UIADD3 UR4, UPT, UPT, UR13, UR4, URZ ;  /* 0x000000040d047290 */ /* 0x000fe2000fffe0ff */
[----:B------:R-:W-:Y:S01]  /*10d0*/  IMAD.MOV.U32 R12, RZ, RZ, R18 ;  /* 0x000000ffff0c7224 */ /* 0x000fe200078e0012 */
[----:B-1----:R-:W-:Y:S02]  /*10e0*/  MOV R11, R17 ;  /* 0x00000011000b7202 */ /* 0x002fe40000000f00 */
[----:B------:R-:W-:Y:S01]  /*10f0*/  UISETP.GE.AND UP0, UPT, UR4, UR19, UPT ;  /* 0x000000130400728c */ /* 0x000fe2000bf06270 */
[----:B0-----:R-:W-:Y:S02]  /*1100*/  MOV R10, R16 ;  /* 0x00000010000a7202 */ /* 0x001fe40000000f00 */
[----:B------:R-:W-:-:S06]  /*1110*/  MOV R9, R13 ;  /* 0x0000000d00097202 */ /* 0x000fcc0000000f00 */
[----:B------:R-:W-:Y:S05]  /*1120*/  BRA.U !UP0, `(.L_x_55) ;  /* 0xfffffff1083c7547 */ /* 0x000fea000b83ffff */
[----:B------:R-:W-:Y:S05]  /*1130*/  EXIT ;  /* 0x000000000000794d */ /* 0x000fea0003800000 */
.L_x_56:
        /* <DEDUP_REMOVED lines=12> */
.L_x_696:


//--------------------- .text._ZN17fastertransformer38softmax_withRelPosBias_element4_kernelI6float4fEEvPT_PKS2_S5_iiiiif --------------------------
	.section	.text._ZN17fastertransformer38softmax_withRelPosBias_element4_kernelI6float4fEEvPT_PKS2_S5_iiiiif,"ax",@progbits
	.align	128
        .global         _ZN17fastertransformer38softmax_withRelPosBias_element4_kernelI6float4fEEvPT_PKS2_S5_iiiiif
        .type           _ZN17fastertransformer38softmax_withRelPosBias_element4_kernelI6float4fEEvPT_PKS2_S5_iiiiif,@function
        .size           _ZN17fastertransformer38softmax_withRelPosBias_element4_kernelI6float4fEEvPT_PKS2_S5_iiiiif,(.L_x_697 - _ZN17fastertransformer38softmax_withRelPosBias_element4_kernelI6float4fEEvPT_PKS2_S5_iiiiif)
        .other          _ZN17fastertransformer38softmax_withRelPosBias_element4_kernelI6float4fEEvPT_PKS2_S5_iiiiif,@"STO_CUDA_ENTRY STV_DEFAULT"
_ZN17fastertransformer38softmax_withRelPosBias_element4_kernelI6float4fEEvPT_PKS2_S5_iiiiif:
.text._ZN17fastertransformer38softmax_withRelPosBias_element4_kernelI6float4fEEvPT_PKS2_S5_iiiiif:
        /* <DEDUP_REMOVED lines=19> */
[----:B------:R-:W2:Y:S01]  /*0130*/  LDCU UR19, c[0x0][0x3a4] ;  /* 0x00007480ff1377ac */ /* 0x000ea20008000800 */
[----:B-1----:R-:W-:Y:S02]  /*0140*/  ULEA UR6, UR7, UR5, 0x18 ;  /* 0x0000000507067291 */ /* 0x002fe4000f8ec0ff */
[----:B------:R-:W-:Y:S01]  /*0150*/  ULEA UR7, UR7, UR4, 0x18 ;  /* 0x0000000407077291 */ /* 0x000fe2000f8ec0ff */
[----:B------:R-:W1:Y:S01]  /*0160*/  LDCU UR18, c[0x0][0x3ac] ;  /* 0x00007580ff1277ac */ /* 0x000e620008000800 */
[C---:B0-----:R-:W-:Y:S01]  /*0170*/  SHF.L.U32 R3, R18.reuse, 0x2, RZ ;  /* 0x0000000212037819 */ /* 0x041fe200000006ff */
[----:B------:R-:W0:Y:S01]  /*0180*/  LDCU.64 UR16, c[0x0][0x388] ;  /* 0x00007100ff1077ac */ /* 0x000e220008000a00 */
[----:B------:R-:W-:-:S02]  /*0190*/  LOP3.LUT R21, R18, 0x1f, RZ, 0xc0, !PT ;  /* 0x0000001f12157812 */ /* 0x000fc400078ec0ff */
[C---:B------:R-:W-:Y:S01]  /*01a0*/  ISETP.GE.AND P0, PT, R18.reuse, R17, PT ;  /* 0x000000111200720c */ /* 0x040fe20003f06270 */
[----:B------:R-:W0:Y:S01]  /*01b0*/  LDCU UR13, c[0x0][0x370] ;  /* 0x00006e00ff0d77ac */ /* 0x000e220008000800 */
[----:B------:R-:W-:Y:S02]  /*01c0*/  I2FP.F32.U32 R16, R18 ;  /* 0x0000001200107245 */ /* 0x000fe40000201000 */
[----:B------:R-:W-:Y:S01]  /*01d0*/  LOP3.LUT R3, R3, 0x7c, RZ, 0xc0, !PT ;  /* 0x0000007c03037812 */ /* 0x000fe200078ec0ff */
[----:B---3--:R-:W-:Y:S01]  /*01e0*/  UIMAD UR5, UR9, UR10, UR12 ;  /* 0x0000000a090572a4 */ /* 0x008fe2000f8e020c */
[C---:B------:R-:W-:Y:S01]  /*01f0*/  LEA.HI R2, R18.reuse, UR6, RZ, 0x1d ;  /* 0x0000000612027c11 */ /* 0x040fe2000f8fe8ff */
[----:B------:R-:W-:Y:S01]  /*0200*/  UMOV UR4, UR8 ;  /* 0x0000000800047c82 */ /* 0x000fe20008000000 */
[----:B--2-4-:R-:W-:-:S09]  /*0210*/  LEA.HI R0, R18, UR7, RZ, 0x1d ;  /* 0x0000000712007c11 */ /* 0x014fd2000f8fe8ff */
.L_x_68:
[----:B------:R-:W-:Y:S01]  /*0220*/  BSSY.RECONVERGENT B0, `(.L_x_57) ;  /* 0x000004e000007945 */ /* 0x000fe20003800200 */
[----:B------:R-:W-:-:S03]  /*0230*/  IMAD.MOV.U32 R4, RZ, RZ, -0x1f528714 ;  /* 0xe0ad78ecff047424 */ /* 0x000fc600078e00ff */
[----:B------:R-:W-:Y:S05]  /*0240*/  @P0 BRA `(.L_x_58) ;  /* 0x00000004002c0947 */ /* 0x000fea0003800000 */
[----:B------:R-:W2:Y:S01]  /*0250*/  LDC R6, c[0x0][0x39c] ;  /* 0x0000e700ff067b82 */ /* 0x000ea20000000800 */
[----:B------:R-:W-:-:S07]  /*0260*/  IMAD.SHL.U32 R22, R18, 0x4, RZ ;  /* 0x0000000412167824 */ /* 0x000fce00078e00ff */
[----:B------:R-:W3:Y:S01]  /*0270*/  LDC R23, c[0x0][0x3a8] ;  /* 0x0000ea00ff177b82 */ /* 0x000ee20000000800 */
[----:B--2---:R-:W2:Y:S01]  /*0280*/  I2F.U32.RP R7, R6 ;  /* 0x0000000600077306 */ /* 0x004ea20000209000 */
[----:B------:R-:W-:-:S07]  /*0290*/  ISETP.NE.U32.AND P1, PT, R6, RZ, PT ;  /* 0x000000ff0600720c */ /* 0x000fce0003f25070 */
[----:B--2---:R-:W2:Y:S02]  /*02a0*/  MUFU.RCP R7, R7 ;  /* 0x0000000700077308 */ /* 0x004ea40000001000 */
[----:B--2---:R-:W-:Y:S02]  /*02b0*/  IADD3 R4, PT, PT, R7, 0xffffffe, RZ ;  /* 0x0ffffffe07047810 */ /* 0x004fe40007ffe0ff */
[----:B------:R-:W2:Y:S04]  /*02c0*/  LDC R7, c[0x0][0x3a4] ;  /* 0x0000e900ff077b82 */ /* 0x000ea80000000800 */
[----:B------:R4:W0:Y:S02]  /*02d0*/  F2I.FTZ.U32.TRUNC.NTZ R5, R4 ;  /* 0x0000000400057305 */ /* 0x000824000021f000 */
[----:B----4-:R-:W-:-:S02]  /*02e0*/  HFMA2 R4, -RZ, RZ, 0, 0 ;  /* 0x00000000ff047431 */ /* 0x010fc400000001ff */
[----:B0-----:R-:W-:-:S04]  /*02f0*/  IMAD.MOV R9, RZ, RZ, -R5 ;  /* 0x000000ffff097224 */ /* 0x001fc800078e0a05 */
[----:B------:R-:W-:Y:S02]  /*0300*/  IMAD R9, R9, R6, RZ ;  /* 0x0000000609097224 */ /* 0x000fe400078e02ff */
[----:B--2---:R-:W-:Y:S02]  /*0310*/  IMAD R22, R7, UR4, R22 ;  /* 0x0000000407167c24 */ /* 0x004fe4000f8e0216 */
[----:B------:R-:W-:Y:S02]  /*0320*/  IMAD.HI.U32 R9, R5, R9, R4 ;  /* 0x0000000905097227 */ /* 0x000fe400078e0004 */
[----:B------:R-:W0:Y:S02]  /*0330*/  LDC.64 R4, c[0x0][0x380] ;  /* 0x0000e000ff047b82 */ /* 0x000e240000000a00 */
[----:B---3--:R-:W-:Y:S02]  /*0340*/  IMAD R19, R23, UR5, R22 ;  /* 0x0000000517137c24 */ /* 0x008fe4000f8e0216 */
[----:B------:R-:W-:-:S03]  /*0350*/  IMAD.HI.U32 R9, R9, UR12, RZ ;  /* 0x0000000c09097c27 */ /* 0x000fc6000f8e00ff */
[----:B------:R-:W-:Y:S01]  /*0360*/  SHF.R.U32.HI R19, RZ, 0x2, R19 ;  /* 0x00000002ff137819 */ /* 0x000fe20000011613 */
[----:B------:R-:W-:-:S04]  /*0370*/  IMAD.MOV R9, RZ, RZ, -R9 ;  /* 0x000000ffff097224 */ /* 0x000fc800078e0a09 */
[----:B------:R-:W-:Y:S02]  /*0380*/  IMAD R11, R6, R9, UR12 ;  /* 0x0000000c060b7e24 */ /* 0x000fe4000f8e0209 */
[----:B------:R-:W2:Y:S03]  /*0390*/  LDC.64 R8, c[0x0][0x390] ;  /* 0x0000e400ff087b82 */ /* 0x000ea60000000a00 */
[----:B------:R-:W-:Y:S01]  /*03a0*/  ISETP.GE.U32.AND P0, PT, R11, R6, PT ;  /* 0x000000060b00720c */ /* 0x000fe20003f06070 */
[----:B0-----:R-:W-:-:S12]  /*03b0*/  IMAD.WIDE.U32 R4, R19, 0x10, R4 ;  /* 0x0000001013047825 */ /* 0x001fd800078e0004 */
[----:B------:R-:W-:-:S04]  /*03c0*/  @P0 IADD3 R11, PT, PT, R11, -R6, RZ ;  /* 0x800000060b0b0210 */ /* 0x000fc80007ffe0ff */
[----:B------:R-:W-:-:S13]  /*03d0*/  ISETP.GE.U32.AND P0, PT, R11, R6, PT ;  /* 0x000000060b00720c */ /* 0x000fda0003f06070 */
[-C--:B------:R-:W-:Y:S02]  /*03e0*/  @P0 IADD3 R11, PT, PT, R11, -R6.reuse, RZ ;  /* 0x800000060b0b0210 */ /* 0x080fe40007ffe0ff */
[----:B------:R-:W-:-:S05]  /*03f0*/  @!P1 LOP3.LUT R11, RZ, R6, RZ, 0x33, !PT ;  /* 0x00000006ff0b9212 */ /* 0x000fca00078e33ff */
[----:B------:R-:W-:-:S05]  /*0400*/  IMAD R6, R11, R23, R22 ;  /* 0x000000170b067224 */ /* 0x000fca00078e0216 */
[----:B------:R-:W-:-:S05]  /*0410*/  SHF.R.U32.HI R7, RZ, 0x2, R6 ;  /* 0x00000002ff077819 */ /* 0x000fca0000011606 */
[----:B--2---:R-:W-:Y:S02]  /*0420*/  IMAD.WIDE.U32 R8, R7, 0x10, R8 ;  /* 0x0000001007087825 */ /* 0x004fe400078e0008 */
[----:B------:R-:W5:Y:S04]  /*0430*/  LDG.E.128 R4, desc[UR14][R4.64] ;  /* 0x0000000e04047981 */ /* 0x000f68000c1e1d00 */
[----:B------:R-:W5:Y:S01]  /*0440*/  LDG.E.128 R8, desc[UR14][R8.64] ;  /* 0x0000000e08087981 */ /* 0x000f62000c1e1d00 */
[----:B------:R-:W-:Y:S01]  /*0450*/  UISETP.NE.U32.AND UP0, UPT, UR16, URZ, UPT ;  /* 0x000000ff1000728c */ /* 0x000fe2000bf05070 */
[----:B------:R-:W-:Y:S02]  /*0460*/  CS2R R14, SRZ ;  /* 0x00000000000e7805 */ /* 0x000fe4000001ff00 */
[----:B------:R-:W-:Y:S01]  /*0470*/  CS2R R12, SRZ ;  /* 0x00000000000c7805 */ /* 0x000fe2000001ff00 */
[----:B------:R-:W-:-:S09]  /*0480*/  UISETP.NE.AND.EX UP0, UPT, UR17, URZ, UPT, UP0 ;  /* 0x000000ff1100728c */ /* 0x000fd2000bf05300 */
[----:B------:R-:W-:Y:S05]  /*0490*/  BRA.U !UP0, `(.L_x_59) ;  /* 0x0000000108607547 */ /* 0x000fea000b800000 */
[----:B------:R-:W0:Y:S02]  /*04a0*/  LDC R14, c[0x0][0x39c] ;  /* 0x0000e700ff0e7b82 */ /* 0x000e240000000800 */
[----:B0-----:R-:W0:Y:S01]  /*04b0*/  I2F.U32.RP R15, R14 ;  /* 0x0000000e000f7306 */ /* 0x001e220000209000 */
[----:B------:R-:W-:-:S07]  /*04c0*/  ISETP.NE.U32.AND P2, PT, R14, RZ, PT ;  /* 0x000000ff0e00720c */ /* 0x000fce0003f45070 */
[----:B0-----:R-:W0:Y:S02]  /*04d0*/  MUFU.RCP R15, R15 ;  /* 0x0000000f000f7308 */ /* 0x001e240000001000 */
[----:B0-----:R-:W-:-:S06]  /*04e0*/  VIADD R12, R15, 0xffffffe ;  /* 0x0ffffffe0f0c7836 */ /* 0x001fcc0000000000 */
[----:B------:R0:W2:Y:S02]  /*04f0*/  F2I.FTZ.U32.TRUNC.NTZ R13, R12 ;  /* 0x0000000c000d7305 */ /* 0x0000a4000021f000 */
[----:B0-----:R-:W-:Y:S01]  /*0500*/  IMAD.MOV.U32 R12, RZ, RZ, RZ ;  /* 0x000000ffff0c7224 */ /* 0x001fe200078e00ff */
[----:B--2---:R-:W-:-:S05]  /*0510*/  IADD3 R25, PT, PT, RZ, -R13, RZ ;  /* 0x8000000dff197210 */ /* 0x004fca0007ffe0ff */
        /* <DEDUP_REMOVED lines=8> */
[----:B------:R-:W-:Y:S02]  /*05a0*/  ISETP.GE.U32.AND P1, PT, R13, R14, PT ;  /* 0x0000000e0d00720c */ /* 0x000fe40003f26070 */
[----:B------:R-:W0:Y:S11]  /*05b0*/  LDC.64 R12, c[0x0][0x388] ;  /* 0x0000e200ff0c7b82 */ /* 0x000e360000000a00 */
[----:B------:R-:W-:-:S02]  /*05c0*/  @P1 IADD3 R24, PT, PT, R24, 0x1, RZ ;  /* 0x0000000118181810 */ /* 0x000fc40007ffe0ff */
[----:B------:R-:W-:-:S05]  /*05d0*/  @!P2 LOP3.LUT R24, RZ, R14, RZ, 0x33, !PT ;  /* 0x0000000eff18a212 */ /* 0x000fca00078e33ff */
[----:B------:R-:W-:-:S05]  /*05e0*/  IMAD R22, R24, R23, R22 ;  /* 0x0000001718167224 */ /* 0x000fca00078e0216 */
[----:B------:R-:W-:-:S05]  /*05f0*/  SHF.R.U32.HI R15, RZ, 0x2, R22 ;  /* 0x00000002ff0f7819 */ /* 0x000fca0000011616 */
[----:B0-----:R-:W-:-:S06]  /*0600*/  IMAD.WIDE.U32 R12, R15, 0x10, R12 ;  /* 0x000000100f0c7825 */ /* 0x001fcc00078e000c */
[----:B------:R-:W5:Y:S02]  /*0610*/  LDG.E.128 R12, desc[UR14][R12.64] ;  /* 0x0000000e0c0c7981 */ /* 0x000f64000c1e1d00 */
.L_x_59:
[----:B-1---5:R-:W-:Y:S01]  /*0620*/  FFMA.FTZ R23, R4, UR18, R12 ;  /* 0x0000001204177c23 */ /* 0x022fe2000801000c */
[----:B------:R-:W-:Y:S01]  /*0630*/  FFMA.FTZ R4, R5, UR18, R13 ;  /* 0x0000001205047c23 */ /* 0x000fe2000801000d */
[----:B------:R-:W-:Y:S02]  /*0640*/  FFMA.FTZ R5, R6, UR18, R14 ;  /* 0x0000001206057c23 */ /* 0x000fe4000801000e */
[----:B------:R-:W-:Y:S01]  /*0650*/  FADD.FTZ R8, R8, R23 ;  /* 0x0000001708087221 */ /* 0x000fe20000010000 */
[----:B------:R-:W-:Y:S01]  /*0660*/  FADD.FTZ R9, R9, R4 ;  /* 0x0000000409097221 */ /* 0x000fe20000010000 */
[----:B------:R-:W-:Y:S01]  /*0670*/  FADD.FTZ R10, R10, R5 ;  /* 0x000000050a0a7221 */ /* 0x000fe20000010000 */
[----:B------:R-:W-:-:S03]  /*0680*/  FFMA.FTZ R4, R7, UR18, R15 ;  /* 0x0000001207047c23 */ /* 0x000fc6000801000f */
[----:B------:R-:W-:Y:S01]  /*0690*/  FSETP.GT.FTZ.AND P0, PT, R8, R9, PT ;  /* 0x000000090800720b */ /* 0x000fe20003f14000 */
[----:B------:R-:W-:-:S03]  /*06a0*/  FADD.FTZ R11, R11, R4 ;  /* 0x000000040b0b7221 */ /* 0x000fc60000010000 */
[----:B------:R-:W-:-:S04]  /*06b0*/  FSEL R5, R8, R9, P0 ;  /* 0x0000000908057208 */ /* 0x000fc80000000000 */
[----:B------:R-:W-:-:S04]  /*06c0*/  FSETP.GT.FTZ.AND P0, PT, R5, R10, PT ;  /* 0x0000000a0500720b */ /* 0x000fc80003f14000 */
[----:B------:R-:W-:-:S04]  /*06d0*/  FSEL R4, R5, R10, P0 ;  /* 0x0000000a05047208 */ /* 0x000fc80000000000 */
[----:B------:R-:W-:-:S04]  /*06e0*/  FSETP.GT.FTZ.AND P0, PT, R4, R11, PT ;  /* 0x0000000b0400720b */ /* 0x000fc80003f14000 */
[----:B------:R-:W-:-:S09]  /*06f0*/  FSEL R4, R4, R11, P0 ;  /* 0x0000000b04047208 */ /* 0x000fd20000000000 */
.L_x_58:
[----:B01----:R-:W-:Y:S05]  /*0700*/  BSYNC.RECONVERGENT B0 ;  /* 0x0000000000007941 */ /* 0x003fea0003800200 */
.L_x_57:
        /* <DEDUP_REMOVED lines=13> */
.L_x_60:
[----:B------:R-:W0:Y:S01]  /*07e0*/  SHFL.BFLY PT, R5, R4, 0x10, 0x1f ;  /* 0x0e001f0004057f89 */ /* 0x000e2200000e0000 */
[----:B------:R-:W-:Y:S01]  /*07f0*/  ISETP.NE.AND P0, PT, R21, RZ, PT ;  /* 0x000000ff1500720c */ /* 0x000fe20003f05270 */
[----:B------:R-:W-:-:S05]  /*0800*/  FMUL.FTZ R15, R20, 0.03125 ;  /* 0x3d000000140f7820 */ /* 0x000fca0000410000 */
[----:B------:R-:W-:Y:S02]  /*0810*/  FSETP.GT.FTZ.AND P1, PT, R15, R16, PT ;  /* 0x000000100f00720b */ /* 0x000fe40003f34000 */
[----:B0-----:R-:W-:Y:S01]  /*0820*/  FMNMX.FTZ R5, R5, R4, !PT ;  /* 0x0000000405057209 */ /* 0x001fe20007810000 */
[----:B------:R-:W-:-:S04]  /*0830*/  IMAD.MOV.U32 R4, RZ, RZ, -0x1f528714 ;  /* 0xe0ad78ecff047424 */ /* 0x000fc800078e00ff */
        /* <DEDUP_REMOVED lines=21> */
.L_x_61:
[C---:B------:R-:W-:Y:S01]  /*0990*/  ISETP.NE.AND P1, PT, R18.reuse, RZ, PT ;  /* 0x000000ff1200720c */ /* 0x040fe20003f25270 */
[----:B------:R-:W-:Y:S01]  /*09a0*/  BSSY.RECONVERGENT B0, `(.L_x_62) ;  /* 0x000001a000007945 */ /* 0x000fe20003800200 */
[----:B------:R-:W-:Y:S02]  /*09b0*/  ISETP.GE.AND P0, PT, R18, R17, PT ;  /* 0x000000111200720c */ /* 0x000fe40003f06270 */
[----:B------:R-:W-:-:S09]  /*09c0*/  CS2R R6, SRZ ;  /* 0x0000000000067805 */ /* 0x000fd2000001ff00 */
        /* <DEDUP_REMOVED lines=23> */
.L_x_63:
[----:B------:R-:W-:Y:S05]  /*0b40*/  BSYNC.RECONVERGENT B0 ;  /* 0x0000000000007941 */ /* 0x000fea0003800200 */
.L_x_62:
        /* <DEDUP_REMOVED lines=15> */
.L_x_64:
        /* <DEDUP_REMOVED lines=10> */
[----:B------:R-:W-:-:S04]  /*0ce0*/  MOV R8, RZ ;  /* 0x000000ff00087202 */ /* 0x000fc80000000f00 */
        /* <DEDUP_REMOVED lines=19> */
.L_x_65:
        /* <DEDUP_REMOVED lines=19> */
[----:B------:R-:W-:-:S05]  /*0f50*/  FMUL.FTZ R7, R7, R10 ;  /* 0x0000000a07077220 */ /* 0x000fca0000410000 */
[----:B------:R1:W-:Y:S02]  /*0f60*/  STG.E.128 desc[UR14][R8.64], R4 ;  /* 0x0000000408007986 */ /* 0x0003e4000c101d0e */
.L_x_67:
[----:B------:R-:W-:Y:S05]  /*0f70*/  BSYNC.RECONVERGENT B0 ;  /* 0x0000000000007941 */ /* 0x000fea0003800200 */
.L_x_66:
[----:B------:R-:W-:Y:S01]  /*0f80*/  UIADD3 UR4, UPT, UPT, UR13, UR4, URZ ;  /* 0x000000040d047290 */ /* 0x000fe2000fffe0ff */
[----:B------:R-:W-:Y:S01]  /*0f90*/  MOV R11, R7 ;  /* 0x00000007000b7202 */ /* 0x000fe20000000f00 */
[----:B------:R-:W-:Y:S01]  /*0fa0*/  IMAD.MOV.U32 R10, RZ, RZ, R6 ;  /* 0x000000ffff0a7224 */ /* 0x000fe200078e0006 */
[----:B01----:R-:W-:Y:S01]  /*0fb0*/  MOV R9, R5 ;  /* 0x0000000500097202 */ /* 0x003fe20000000f00 */
[----:B------:R-:W-:Y:S01]  /*0fc0*/  UISETP.GE.AND UP0, UPT, UR4, UR19, UPT ;  /* 0x000000130400728c */ /* 0x000fe2000bf06270 */
[----:B------:R-:W-:-:S08]  /*0fd0*/  MOV R8, R4 ;  /* 0x0000000400087202 */ /* 0x000fd00000000f00 */
[----:B------:R-:W-:Y:S05]  /*0fe0*/  BRA.U !UP0, `(.L_x_68) ;  /* 0xfffffff1088c7547 */ /* 0x000fea000b83ffff */
[----:B------:R-:W-:Y:S05]  /*0ff0*/  EXIT ;  /* 0x000000000000794d */ /* 0x000fea0003800000 */
.L_x_69:
        /* <DEDUP_REMOVED lines=16> */
.L_x_697:


//--------------------- .text._ZN17fastertransformer22add_head3Size_QKV_biasI6__halfEEvPKT_S4_PS2_S5_S5_iiiii --------------------------
	.section	.text._ZN17fastertransformer22add_head3Size_QKV_biasI6__halfEEvPKT_S4_PS2_S5_S5_iiiii,"ax",@progbits
	.align	128
        .global         _ZN17fastertransformer22add_head3Size_QKV_biasI6__halfEEvPKT_S4_PS2_S5_S5_iiiii
        .type           _ZN17fastertransformer22add_head3Size_QKV_biasI6__halfEEvPKT_S4_PS2_S5_S5_iiiii,@function
        .size           _ZN17fastertransformer22add_head3Size_QKV_biasI6__halfEEvPKT_S4_PS2_S5_S5_iiiii,(.L_x_698 - _ZN17fastertransformer22add_head3Size_QKV_biasI6__halfEEvPKT_S4_PS2_S5_S5_iiiii)
        .other          _ZN17fastertransformer22add_head3Size_QKV_biasI6__halfEEvPKT_S4_PS2_S5_S5_iiiii,@"STO_CUDA_ENTRY STV_DEFAULT"
_ZN17fastertransformer22add_head3Size_QKV_biasI6__halfEEvPKT_S4_PS2_S5_S5_iiiii:
.text._ZN17fastertransformer22add_head3Size_QKV_biasI6__halfEEvPKT_S4_PS2_S5_S5_iiiii:
[----:B------:R-:W-:Y:S08]  /*0000*/  LDC R1, c[0x0][0x37c] ;  /* 0x0000df00ff017b82 */ /* 0x000ff00000000800 */
[----:B------:R-:W0:Y:S01]  /*0010*/  LDC R6, c[0x0][0x3a8] ;  /* 0x0000ea00ff067b82 */ /* 0x000e220000000800 */
[----:B------:R-:W1:Y:S07]  /*0020*/  LDCU UR6, c[0x0][0x390] ;  /* 0x00007200ff0677ac */ /* 0x000e6e0008000800 */
[----:B------:R-:W2:Y:S01]  /*0030*/  S2UR UR4, SR_CTAID.Z ;  /* 0x00000000000479c3 */ /* 0x000ea20000002700 */
[----:B-1----:R-:W-:Y:S01]  /*0040*/  MOV R4, UR6 ;  /* 0x0000000600047c02 */ /* 0x002fe20008000f00 */
[----:B0-----:R-:W0:Y:S01]  /*0050*/  I2F.U32.RP R0, R6 ;  /* 0x0000000600007306 */ /* 0x001e220000209000 */
[----:B------:R-:W-:-:S07]  /*0060*/  LOP3.LUT R10, RZ, R6, RZ, 0x33, !PT ;  /* 0x00000006ff0a7212 */ /* 0x000fce00078e33ff */
[----:B0-----:R-:W0:Y:S02]  /*0070*/  MUFU.RCP R0, R0 ;  /* 0x0000000000007308 */ /* 0x001e240000001000 */
[----:B0-----:R-:W-:-:S06]  /*0080*/  IADD3 R2, PT, PT, R0, 0xffffffe, RZ ;  /* 0x0ffffffe00027810 */ /* 0x001fcc0007ffe0ff */
[----:B------:R0:W1:Y:S02]  /*0090*/  F2I.FTZ.U32.TRUNC.NTZ R3, R2 ;  /* 0x0000000200037305 */ /* 0x000064000021f000 */
[----:B0-----:R-:W-:Y:S01]  /*00a0*/  HFMA2 R2, -RZ, RZ, 0, 0 ;  /* 0x00000000ff027431 */ /* 0x001fe200000001ff */
[----:B-1----:R-:W-:-:S05]  /*00b0*/  IADD3 R5, PT, PT, RZ, -R3, RZ ;  /* 0x80000003ff057210 */ /* 0x002fca0007ffe0ff */
[----:B------:R-:W-:-:S04]  /*00c0*/  IMAD R5, R5, R6, RZ ;  /* 0x0000000605057224 */ /* 0x000fc800078e02ff */
[----:B------:R-:W-:Y:S02]  /*00d0*/  IMAD.HI.U32 R3, R3, R5, R2 ;  /* 0x0000000503037227 */ /* 0x000fe400078e0002 */
[----:B------:R-:W0:Y:S04]  /*00e0*/  LDC R5, c[0x0][0x394] ;  /* 0x0000e500ff057b82 */ /* 0x000e280000000800 */
[----:B--2---:R-:W-:-:S05]  /*00f0*/  IMAD.HI.U32 R3, R3, UR4, RZ ;  /* 0x0000000403037c27 */ /* 0x004fca000f8e00ff */
[----:B------:R-:W-:-:S05]  /*0100*/  IADD3 R13, PT, PT, -R3, RZ, RZ ;  /* 0x000000ff030d7210 */ /* 0x000fca0007ffe1ff */
[----:B------:R-:W-:Y:S01]  /*0110*/  IMAD R13, R6, R13, UR4 ;  /* 0x00000004060d7e24 */ /* 0x000fe2000f8e020d */
[----:B------:R-:W1:Y:S04]  /*0120*/  LDCU.64 UR4, c[0x0][0x358] ;  /* 0x00006b00ff0477ac */ /* 0x000e680008000a00 */
[----:B------:R-:W-:-:S13]  /*0130*/  ISETP.GE.U32.AND P1, PT, R13, R6, PT ;  /* 0x000000060d00720c */ /* 0x000fda0003f26070 */
[----:B------:R-:W-:Y:S01]  /*0140*/  @P1 IMAD.IADD R13, R13, 0x1, -R6 ;  /* 0x000000010d0d1824 */ /* 0x000fe200078e0a06 */
[----:B------:R-:W-:Y:S02]  /*0150*/  @P1 IADD3 R3, PT, PT, R3, 0x1, RZ ;  /* 0x0000000103031810 */ /* 0x000fe40007ffe0ff */
[----:B------:R-:W-:Y:S02]  /*0160*/  ISETP.NE.U32.AND P1, PT, R6, RZ, PT ;  /* 0x000000ff0600720c */ /* 0x000fe40003f25070 */
[----:B------:R-:W-:-:S13]  /*0170*/  ISETP.GE.U32.AND P0, PT, R13, R6, PT ;  /* 0x000000060d00720c */ /* 0x000fda0003f06070 */
[----:B------:R-:W-:-:S04]  /*0180*/  @P0 IADD3 R3, PT, PT, R3, 0x1, RZ ;  /* 0x0000000103030810 */ /* 0x000fc80007ffe0ff */
[----:B------:R-:W-:-:S04]  /*0190*/  SEL R11, R10, R3, !P1 ;  /* 0x000000030a0b7207 */ /* 0x000fc80004800000 */
[----:B------:R-:W-:-:S04]  /*01a0*/  PRMT R0, R11, 0x9910, RZ ;  /* 0x000099100b007816 */ /* 0x000fc800000000ff */
[----:B------:R-:W-:-:S13]  /*01b0*/  ISETP.NE.AND P2, PT, R0, RZ, PT ;  /* 0x000000ff0000720c */ /* 0x000fda0003f45270 */
[----:B01----:R-:W-:Y:S05]  /*01c0*/  @!P2 BRA `(.L_x_70) ;  /* 0x000000000014a947 */ /* 0x003fea0003800000 */
[----:B------:R-:W0:Y:S01]  /*01d0*/  LDC R4, c[0x0][0x3a0] ;  /* 0x0000e800ff047b82 */ /* 0x000e220000000800 */
[----:B------:R-:W-:-:S07]  /*01e0*/  ISETP.NE.AND P2, PT, R0, 0x1, PT ;  /* 0x000000010000780c */ /* 0x000fce0003f45270 */
[----:B------:R-:W1:Y:S08]  /*01f0*/  LDC R5, c[0x0][0x3a4] ;  /* 0x0000e900ff057b82 */ /* 0x000e700000000800 */
[----:B0-----:R-:W0:Y:S08]  /*0200*/  @!P2 LDC R4, c[0x0][0x398] ;  /* 0x0000e600ff04ab82 */ /* 0x001e300000000800 */
[----:B-1----:R-:W1:Y:S02]  /*0210*/  @!P2 LDC R5, c[0x0][0x39c] ;  /* 0x0000e700ff05ab82 */ /* 0x002e640000000800 */
.L_x_70:
[----:B------:R-:W2:Y:S01]  /*0220*/  LDCU UR8, c[0x0][0x3b8] ;  /* 0x00007700ff0877ac */ /* 0x000ea20008000800 */
[----:B------:R-:W3:Y:S01]  /*0230*/  S2R R15, SR_TID.X ;  /* 0x00000000000f7919 */ /* 0x000ee20000002100 */
[----:B------:R-:W4:Y:S01]  /*0240*/  LDC R17, c[0x0][0x3ac] ;  /* 0x0000eb00ff117b82 */ /* 0x000f220000000800 */
[----:B------:R-:W-:-:S04]  /*0250*/  IADD3 R12, PT, PT, R13, -R6, RZ ;  /* 0x800000060d0c7210 */ /* 0x000fc80007ffe0ff */
[----:B------:R-:W-:-:S03]  /*0260*/  @P1 SEL R10, R12, R13, P0 ;  /* 0x0000000d0c0a1207 */ /* 0x000fc60000000000 */
[----:B------:R-:W4:Y:S01]  /*0270*/  S2UR UR7, SR_CTAID.Y ;  /* 0x00000000000779c3 */ /* 0x000f220000002600 */
[----:B--2---:R-:W2:Y:S07]  /*0280*/  I2F.U32.RP R7, UR8 ;  /* 0x0000000800077d06 */ /* 0x004eae0008209000 */
[----:B------:R-:W5:Y:S01]  /*0290*/  S2UR UR6, SR_CTAID.X ;  /* 0x00000000000679c3 */ /* 0x000f620000002500 */
[----:B------:R-:W-:Y:S01]  /*02a0*/  ISETP.NE.U32.AND P4, PT, RZ, UR8, PT ;  /* 0x00000008ff007c0c */ /* 0x000fe2000bf85070 */
[----:B--2---:R-:W2:Y:S01]  /*02b0*/  MUFU.RCP R7, R7 ;  /* 0x0000000700077308 */ /* 0x004ea20000001000 */
[----:B----4-:R-:W-:-:S02]  /*02c0*/  IMAD R13, R10, R17, UR7 ;  /* 0x000000070a0d7e24 */ /* 0x010fc4000f8e0211 */
[----:B--2---:R-:W-:-:S03]  /*02d0*/  VIADD R2, R7, 0xffffffe ;  /* 0x0ffffffe07027836 */ /* 0x004fc60000000000 */
[----:B------:R-:W2:Y:S02]  /*02e0*/  LDC.64 R6, c[0x0][0x380] ;  /* 0x0000e000ff067b82 */ /* 0x000ea40000000a00 */
[----:B------:R4:W3:Y:S02]  /*02f0*/  F2I.FTZ.U32.TRUNC.NTZ R3, R2 ;  /* 0x0000000200037305 */ /* 0x0008e4000021f000 */
[----:B----4-:R-:W-:Y:S02]  /*0300*/  MOV R2, RZ ;  /* 0x000000ff00027202 */ /* 0x010fe40000000f00 */
[----:B---3--:R-:W-:-:S05]  /*0310*/  IADD3 R9, PT, PT, RZ, -R3, RZ ;  /* 0x80000003ff097210 */ /* 0x008fca0007ffe0ff */
[----:B------:R-:W-:-:S04]  /*0320*/  IMAD R9, R9, UR8, RZ ;  /* 0x0000000809097c24 */ /* 0x000fc8000f8e02ff */
[----:B------:R-:W-:-:S06]  /*0330*/  IMAD.HI.U32 R0, R3, R9, R2 ;  /* 0x0000000903007227 */ /* 0x000fcc00078e0002 */
[----:B------:R-:W-:-:S05]  /*0340*/  IMAD.HI.U32 R0, R0, R15, RZ ;  /* 0x0000000f00007227 */ /* 0x000fca00078e00ff */
[----:B------:R-:W-:-:S05]  /*0350*/  IADD3 R8, PT, PT, -R0, RZ, RZ ;  /* 0x000000ff00087210 */ /* 0x000fca0007ffe1ff */
[----:B------:R-:W-:Y:S02]  /*0360*/  IMAD R3, R8, UR8, R15 ;  /* 0x0000000808037c24 */ /* 0x000fe4000f8e020f */
[----:B------:R-:W3:Y:S03]  /*0370*/  LDC.64 R8, c[0x0][0x388] ;  /* 0x0000e200ff087b82 */ /* 0x000ee60000000a00 */
[----:B------:R-:W-:-:S13]  /*0380*/  ISETP.GE.U32.AND P2, PT, R3, UR8, PT ;  /* 0x0000000803007c0c */ /* 0x000fda000bf46070 */
[----:B------:R-:W-:Y:S01]  /*0390*/  @P2 VIADD R3, R3, -UR8 ;  /* 0x8000000803032c36 */ /* 0x000fe20008000000 */
[----:B------:R-:W-:-:S04]  /*03a0*/  @P2 IADD3 R0, PT, PT, R0, 0x1, RZ ;  /* 0x0000000100002810 */ /* 0x000fc80007ffe0ff */
[----:B------:R-:W-:Y:S02]  /*03b0*/  ISETP.GE.U32.AND P3, PT, R3, UR8, PT ;  /* 0x0000000803007c0c */ /* 0x000fe4000bf66070 */
[----:B------:R-:W4:Y:S11]  /*03c0*/  LDC.64 R2, c[0x0][0x3b0] ;  /* 0x0000ec00ff027b82 */ /* 0x000f360000000a00 */
[----:B------:R-:W-:-:S02]  /*03d0*/  @P3 IADD3 R0, PT, PT, R0, 0x1, RZ ;  /* 0x0000000100003810 */ /* 0x000fc40007ffe0ff */
[----:B------:R-:W-:-:S04]  /*03e0*/  @!P4 LOP3.LUT R0, RZ, UR8, RZ, 0x33, !PT ;  /* 0x00000008ff00cc12 */ /* 0x000fc8000f8e33ff */
[C---:B------:R-:W-:Y:S01]  /*03f0*/  IADD3 R12, PT, PT, -R0.reuse, RZ, RZ ;  /* 0x000000ff000c7210 */ /* 0x040fe20007ffe1ff */
[----:B------:R-:W-:-:S04]  /*0400*/  IMAD R11, R0, 0x3, R11 ;  /* 0x00000003000b7824 */ /* 0x000fc800078e020b */
[----:B------:R-:W-:Y:S02]  /*0410*/  IMAD R10, R12, UR8, R15 ;  /* 0x000000080c0a7c24 */ /* 0x000fe4000f8e020f */
[----:B----4-:R-:W-:Y:S02]  /*0420*/  IMAD R15, R3, UR8, RZ ;  /* 0x00000008030f7c24 */ /* 0x010fe4000f8e02ff */
[----:B-----5:R-:W-:Y:S02]  /*0430*/  IMAD R12, R13, R2, UR6 ;  /* 0x000000060d0c7e24 */ /* 0x020fe4000f8e0202 */
[----:B------:R-:W-:Y:S02]  /*0440*/  IMAD R11, R11, UR8, R10 ;  /* 0x000000080b0b7c24 */ /* 0x000fe4000f8e020a */
[----:B------:R-:W-:Y:S02]  /*0450*/  IMAD R12, R12, R15, RZ ;  /* 0x0000000f0c0c7224 */ /* 0x000fe400078e02ff */
[----:B---3--:R-:W-:-:S04]  /*0460*/  IMAD.WIDE R8, R11, 0x2, R8 ;  /* 0x000000020b087825 */ /* 0x008fc800078e0208 */
[----:B------:R-:W-:Y:S02]  /*0470*/  IMAD R15, R12, 0x3, R11 ;  /* 0x000000030c0f7824 */ /* 0x000fe400078e020b */
[----:B------:R-:W3:Y:S02]  /*0480*/  LDG.E.U16.CONSTANT R8, desc[UR4][R8.64] ;  /* 0x0000000408087981 */ /* 0x000ee4000c1e9500 */
[----:B--2---:R-:W-:-:S06]  /*0490*/  IMAD.WIDE R6, R15, 0x2, R6 ;  /* 0x000000020f067825 */ /* 0x004fcc00078e0206 */
[----:B------:R-:W3:Y:S01]  /*04a0*/  LDG.E.U16 R7, desc[UR4][R6.64] ;  /* 0x0000000406077981 */ /* 0x000ee2000c1e1500 */
[----:B------:R-:W-:-:S04]  /*04b0*/  IMAD R3, R13, R3, R0 ;  /* 0x000000030d037224 */ /* 0x000fc800078e0200 */
[----:B------:R-:W-:-:S04]  /*04c0*/  IMAD R3, R3, R2, UR6 ;  /* 0x0000000603037e24 */ /* 0x000fc8000f8e0202 */
[----:B------:R-:W-:-:S04]  /*04d0*/  IMAD R3, R3, UR8, R10 ;  /* 0x0000000803037c24 */ /* 0x000fc8000f8e020a */
[----:B01----:R-:W-:-:S04]  /*04e0*/  IMAD.WIDE R2, R3, 0x2, R4 ;  /* 0x0000000203027825 */ /* 0x003fc800078e0204 */
[----:B---3--:R-:W-:-:S05]  /*04f0*/  HADD2 R7, R7.H0_H0, R8.H0_H0 ;  /* 0x2000000807077230 */ /* 0x008fca0000000800 */
[----:B------:R-:W-:Y:S01]  /*0500*/  STG.E.U16 desc[UR4][R2.64], R7 ;  /* 0x0000000702007986 */ /* 0x000fe2000c101504 */
[----:B------:R-:W-:Y:S05]  /*0510*/  EXIT ;  /* 0x000000000000794d */ /* 0x000fea0003800000 */
.L_x_71:
        /* <DEDUP_REMOVED lines=14> */
.L_x_698:


//--------------------- .text._ZN17fastertransformer22add_head3Size_QKV_biasIfEEvPKT_S3_PS1_S4_S4_iiiii --------------------------
	.section	.text._ZN17fastertransformer22add_head3Size_QKV_biasIfEEvPKT_S3_PS1_S4_S4_iiiii,"ax",@progbits
	.align	128
        .global         _ZN17fastertransformer22add_head3Size_QKV_biasIfEEvPKT_S3_PS1_S4_S4_iiiii
        .type           _ZN17fastertransformer22add_head3Size_QKV_biasIfEEvPKT_S3_PS1_S4_S4_iiiii,@function
        .size           _ZN17fastertransformer22add_head3Size_QKV_biasIfEEvPKT_S3_PS1_S4_S4_iiiii,(.L_x_699 - _ZN17fastertransformer22add_head3Size_QKV_biasIfEEvPKT_S3_PS1_S4_S4_iiiii)
        .other          _ZN17fastertransformer22add_head3Size_QKV_biasIfEEvPKT_S3_PS1_S4_S4_iiiii,@"STO_CUDA_ENTRY STV_DEFAULT"
_ZN17fastertransformer22add_head3Size_QKV_biasIfEEvPKT_S3_PS1_S4_S4_iiiii:
.text._ZN17fastertransformer22add_head3Size_QKV_biasIfEEvPKT_S3_PS1_S4_S4_iiiii:
[----:B------:R-:W-:Y:S08]  /*0000*/  LDC R1, c[0x0][0x37c] ;  /* 0x0000df00ff017b82 */ /* 0x000ff00000000800 */
[----:B------:R-:W0:Y:S01]  /*0010*/  LDC R4, c[0x0][0x3a8] ;  /* 0x0000ea00ff047b82 */ /* 0x000e220000000800 */
[----:B------:R-:W1:Y:S07]  /*0020*/  LDCU UR6, c[0x0][0x390] ;  /* 0x00007200ff0677ac */ /* 0x000e6e0008000800 */
[----:B------:R-:W2:Y:S08]  /*0030*/  S2UR UR4, SR_CTAID.Z ;  /* 0x00000000000479c3 */ /* 0x000eb00000002700 */
[----:B------:R-:W3:Y:S01]  /*0040*/  LDC R7, c[0x0][0x394] ;  /* 0x0000e500ff077b82 */ /* 0x000ee20000000800 */
        /* <DEDUP_REMOVED lines=9> */
[----:B------:R-:W-:-:S06]  /*00e0*/  IMAD.HI.U32 R3, R3, R5, R2 ;  /* 0x0000000503037227 */ /* 0x000fcc00078e0002 */
[----:B--2---:R-:W-:-:S05]  /*00f0*/  IMAD.HI.U32 R3, R3, UR4, RZ ;  /* 0x0000000403037c27 */ /* 0x004fca000f8e00ff */
[----:B------:R-:W-:-:S05]  /*0100*/  IADD3 R13, PT, PT, -R3, RZ, RZ ;  /* 0x000000ff030d7210 */ /* 0x000fca0007ffe1ff */
[----:B------:R-:W-:Y:S01]  /*0110*/  IMAD R13, R4, R13, UR4 ;  /* 0x00000004040d7e24 */ /* 0x000fe2000f8e020d */
[----:B------:R-:W0:Y:S04]  /*0120*/  LDCU.64 UR4, c[0x0][0x358] ;  /* 0x00006b00ff0477ac */ /* 0x000e280008000a00 */
        /* <DEDUP_REMOVED lines=9> */
[----:B0--3--:R-:W-:Y:S05]  /*01c0*/  @!P2 BRA `(.L_x_72) ;  /* 0x000000000014a947 */ /* 0x009fea0003800000 */
[----:B------:R-:W0:Y:S01]  /*01d0*/  LDC R6, c[0x0][0x3a0] ;  /* 0x0000e800ff067b82 */ /* 0x000e220000000800 */
[----:B------:R-:W-:-:S07]  /*01e0*/  ISETP.NE.AND P2, PT, R0, 0x1, PT ;  /* 0x000000010000780c */ /* 0x000fce0003f45270 */
[----:B------:R-:W1:Y:S08]  /*01f0*/  LDC R7, c[0x0][0x3a4] ;  /* 0x0000e900ff077b82 */ /* 0x000e700000000800 */
[----:B0-----:R-:W0:Y:S08]  /*0200*/  @!P2 LDC R6, c[0x0][0x398] ;  /* 0x0000e600ff06ab82 */ /* 0x001e300000000800 */
[----:B-1----:R-:W1:Y:S02]  /*0210*/  @!P2 LDC R7, c[0x0][0x39c] ;  /* 0x0000e700ff07ab82 */ /* 0x002e640000000800 */
.L_x_72:
        /* <DEDUP_REMOVED lines=38> */
[----:B------:R-:W3:Y:S02]  /*0480*/  LDG.E.CONSTANT R8, desc[UR4][R8.64] ;  /* 0x0000000408087981 */ /* 0x000ee4000c1e9900 */
[----:B--2---:R-:W-:-:S06]  /*0490*/  IMAD.WIDE R4, R15, 0x4, R4 ;  /* 0x000000040f047825 */ /* 0x004fcc00078e0204 */
[----:B------:R-:W3:Y:S01]  /*04a0*/  LDG.E R5, desc[UR4][R4.64] ;  /* 0x0000000404057981 */ /* 0x000ee2000c1e1900 */
[----:B------:R-:W-:-:S04]  /*04b0*/  IMAD R3, R13, R3, R0 ;  /* 0x000000030d037224 */ /* 0x000fc800078e0200 */
[----:B------:R-:W-:-:S04]  /*04c0*/  IMAD R3, R3, R2, UR6 ;  /* 0x0000000603037e24 */ /* 0x000fc8000f8e0202 */
[----:B------:R-:W-:-:S04]  /*04d0*/  IMAD R3, R3, UR8, R10 ;  /* 0x0000000803037c24 */ /* 0x000fc8000f8e020a */
[----:B01----:R-:W-:-:S04]  /*04e0*/  IMAD.WIDE R2, R3, 0x4, R6 ;  /* 0x0000000403027825 */ /* 0x003fc800078e0206 */
[----:B---3--:R-:W-:-:S05]  /*04f0*/  FADD.FTZ R7, R8, R5 ;  /* 0x0000000508077221 */ /* 0x008fca0000010000 */
[----:B------:R-:W-:Y:S01]  /*0500*/  STG.E desc[UR4][R2.64], R7 ;  /* 0x0000000702007986 */ /* 0x000fe2000c101904 */
[----:B------:R-:W-:Y:S05]  /*0510*/  EXIT ;  /* 0x000000000000794d */ /* 0x000fea0003800000 */
.L_x_73:
        /* <DEDUP_REMOVED lines=14> */
.L_x_699:


//--------------------- .text._ZN17fastertransformer24addRelativeAttentionBiasI6__halfEEvPT_PKS2_iii --------------------------
	.section	.text._ZN17fastertransformer24addRelativeAttentionBiasI6__halfEEvPT_PKS2_iii,"ax",@progbits
	.align	128
        .global         _ZN17fastertransformer24addRelativeAttentionBiasI6__halfEEvPT_PKS2_iii
        .type           _ZN17fastertransformer24addRelativeAttentionBiasI6__halfEEvPT_PKS2_iii,@function
        .size           _ZN17fastertransformer24addRelativeAttentionBiasI6__halfEEvPT_PKS2_iii,(.L_x_700 - _ZN17fastertransformer24addRelativeAttentionBiasI6__halfEEvPT_PKS2_iii)
        .other          _ZN17fastertransformer24addRelativeAttentionBiasI6__halfEEvPT_PKS2_iii,@"STO_CUDA_ENTRY STV_DEFAULT"
_ZN17fastertransformer24addRelativeAttentionBiasI6__halfEEvPT_PKS2_iii:
.text._ZN17fastertransformer24addRelativeAttentionBiasI6__halfEEvPT_PKS2_iii:
[----:B------:R-:W-:Y:S01]  /*0000*/  LDC R1, c[0x0][0x37c] ;  /* 0x0000df00ff017b82 */ /* 0x000fe20000000800 */
[----:B------:R-:W0:Y:S07]  /*0010*/  S2R R11, SR_TID.X ;  /* 0x00000000000b7919 */ /* 0x000e2e0000002100 */
[----:B------:R-:W1:Y:S01]  /*0020*/  LDC R12, c[0x0][0x398] ;  /* 0x0000e600ff0c7b82 */ /* 0x000e620000000800 */
[----:B------:R-:W1:Y:S02]  /*0030*/  LDCU UR4, c[0x0][0x390] ;  /* 0x00007200ff0477ac */ /* 0x000e640008000800 */
[----:B-1----:R-:W-:-:S05]  /*0040*/  IMAD R0, R12, UR4, RZ ;  /* 0x000000040c007c24 */ /* 0x002fca000f8e02ff */
[----:B0-----:R-:W-:-:S13]  /*0050*/  ISETP.GE.AND P0, PT, R11, R0, PT ;  /* 0x000000000b00720c */ /* 0x001fda0003f06270 */
[----:B------:R-:W-:Y:S05]  /*0060*/  @P0 EXIT ;  /* 0x000000000000094d */ /* 0x000fea0003800000 */
[----:B------:R-:W-:Y:S01]  /*0070*/  IABS R6, R12 ;  /* 0x0000000c00067213 */ /* 0x000fe20000000000 */
[----:B------:R-:W0:Y:S01]  /*0080*/  S2UR UR4, SR_CTAID.X ;  /* 0x00000000000479c3 */ /* 0x000e220000002500 */
[----:B------:R-:W1:Y:S01]  /*0090*/  LDCU UR5, c[0x0][0x370] ;  /* 0x00006e00ff0577ac */ /* 0x000e620008000800 */
[----:B------:R-:W-:Y:S01]  /*00a0*/  ISETP.NE.AND P0, PT, R12, RZ, PT ;  /* 0x000000ff0c00720c */ /* 0x000fe20003f05270 */
[----:B------:R-:W2:Y:S01]  /*00b0*/  I2F.RP R10, R6 ;  /* 0x00000006000a7306 */ /* 0x000ea20000209400 */
[----:B------:R-:W3:Y:S04]  /*00c0*/  LDCU.64 UR8, c[0x0][0x358] ;  /* 0x00006b00ff0877ac */ /* 0x000ee80008000a00 */
[----:B------:R-:W4:Y:S01]  /*00d0*/  LDC R7, c[0x0][0x398] ;  /* 0x0000e600ff077b82 */ /* 0x000f220000000800 */
[----:B------:R-:W0:Y:S07]  /*00e0*/  LDCU UR6, c[0x0][0x360] ;  /* 0x00006c00ff0677ac */ /* 0x000e2e0008000800 */
[----:B------:R-:W0:Y:S01]  /*00f0*/  LDC.64 R2, c[0x0][0x380] ;  /* 0x0000e000ff027b82 */ /* 0x000e220000000a00 */
[----:B--2---:R-:W2:Y:S07]  /*0100*/  MUFU.RCP R10, R10 ;  /* 0x0000000a000a7308 */ /* 0x004eae0000001000 */
[----:B------:R-:W0:Y:S01]  /*0110*/  LDC.64 R4, c[0x0][0x388] ;  /* 0x0000e200ff047b82 */ /* 0x000e220000000a00 */
[----:B--2---:R-:W-:-:S02]  /*0120*/  IADD3 R8, PT, PT, R10, 0xffffffe, RZ ;  /* 0x0ffffffe0a087810 */ /* 0x004fc40007ffe0ff */
[----:B------:R-:W-:Y:S01]  /*0130*/  MOV R10, R11 ;  /* 0x0000000b000a7202 */ /* 0x000fe20000000f00 */
[----:B-1----:R-:W-:Y:S01]  /*0140*/  IMAD R11, R12, UR5, RZ ;  /* 0x000000050c0b7c24 */ /* 0x002fe2000f8e02ff */
[----:B------:R1:W2:Y:S02]  /*0150*/  F2I.FTZ.U32.TRUNC.NTZ R9, R8 ;  /* 0x0000000800097305 */ /* 0x0002a4000021f000 */
[----:B-1----:R-:W-:Y:S01]  /*0160*/  IMAD.MOV.U32 R8, RZ, RZ, RZ ;  /* 0x000000ffff087224 */ /* 0x002fe200078e00ff */
[----:B--2---:R-:W-:-:S05]  /*0170*/  IADD3 R13, PT, PT, RZ, -R9, RZ ;  /* 0x80000009ff0d7210 */ /* 0x004fca0007ffe0ff */
[----:B------:R-:W-:-:S04]  /*0180*/  IMAD R13, R13, R6, RZ ;  /* 0x000000060d0d7224 */ /* 0x000fc800078e02ff */
[----:B------:R-:W-:Y:S01]  /*0190*/  IMAD.HI.U32 R8, R9, R13, R8 ;  /* 0x0000000d09087227 */ /* 0x000fe200078e0008 */
[----:B---34-:R-:W-:-:S07]  /*01a0*/  LOP3.LUT R9, RZ, R12, RZ, 0x33, !PT ;  /* 0x0000000cff097212 */ /* 0x018fce00078e33ff */
.L_x_74:
[----:B-1----:R-:W-:Y:S02]  /*01b0*/  IABS R13, R10 ;  /* 0x0000000a000d7213 */ /* 0x002fe40000000000 */
[----:B------:R-:W-:-:S03]  /*01c0*/  IABS R16, R7 ;  /* 0x0000000700107213 */ /* 0x000fc60000000000 */
[----:B------:R-:W-:-:S04]  /*01d0*/  IMAD.HI.U32 R12, R8, R13, RZ ;  /* 0x0000000d080c7227 */ /* 0x000fc800078e00ff */
[----:B------:R-:W-:-:S04]  /*01e0*/  IMAD.MOV R14, RZ, RZ, -R12 ;  /* 0x000000ffff0e7224 */ /* 0x000fc800078e0a0c */
[----:B------:R-:W-:-:S05]  /*01f0*/  IMAD R13, R16, R14, R13 ;  /* 0x0000000e100d7224 */ /* 0x000fca00078e020d */
[----:B------:R-:W-:-:S13]  /*0200*/  ISETP.GT.U32.AND P2, PT, R6, R13, PT ;  /* 0x0000000d0600720c */ /* 0x000fda0003f44070 */
[----:B------:R-:W-:Y:S01]  /*0210*/  @!P2 IADD3 R13, PT, PT, R13, -R16, RZ ;  /* 0x800000100d0da210 */ /* 0x000fe20007ffe0ff */
[----:B------:R-:W-:-:S03]  /*0220*/  @!P2 VIADD R12, R12, 0x1 ;  /* 0x000000010c0ca836 */ /* 0x000fc60000000000 */
[----:B------:R-:W-:Y:S02]  /*0230*/  ISETP.GE.U32.AND P1, PT, R13, R6, PT ;  /* 0x000000060d00720c */ /* 0x000fe40003f26070 */
[----:B------:R-:W-:-:S04]  /*0240*/  LOP3.LUT R13, R10, R7, RZ, 0x3c, !PT ;  /* 0x000000070a0d7212 */ /* 0x000fc800078e3cff */
[----:B------:R-:W-:-:S07]  /*0250*/  ISETP.GE.AND P3, PT, R13, RZ, PT ;  /* 0x000000ff0d00720c */ /* 0x000fce0003f66270 */
[----:B------:R-:W-:-:S06]  /*0260*/  @P1 IADD3 R12, PT, PT, R12, 0x1, RZ ;  /* 0x000000010c0c1810 */ /* 0x000fcc0007ffe0ff */
[----:B------:R-:W-:-:S05]  /*0270*/  @!P3 IMAD.MOV R12, RZ, RZ, -R12 ;  /* 0x000000ffff0cb224 */ /* 0x000fca00078e0a0c */
[----:B------:R-:W-:-:S04]  /*0280*/  SEL R12, R9, R12, !P0 ;  /* 0x0000000c090c7207 */ /* 0x000fc80004000000 */
[----:B------:R-:W-:-:S05]  /*0290*/  IADD3 R14, PT, PT, -R12, RZ, RZ ;  /* 0x000000ff0c0e7210 */ /* 0x000fca0007ffe1ff */
[----:B------:R-:W-:-:S04]  /*02a0*/  IMAD R14, R7, R14, R10 ;  /* 0x0000000e070e7224 */ /* 0x000fc800078e020a */
[----:B0-----:R-:W-:-:S04]  /*02b0*/  IMAD R15, R7, UR4, R14 ;  /* 0x00000004070f7c24 */ /* 0x001fc8000f8e020e */
[----:B------:R-:W-:Y:S02]  /*02c0*/  IMAD R13, R11, R12, R15 ;  /* 0x0000000c0b0d7224 */ /* 0x000fe400078e020f */
[----:B------:R-:W-:-:S04]  /*02d0*/  IMAD.WIDE R14, R15, 0x2, R4 ;  /* 0x000000020f0e7825 */ /* 0x000fc800078e0204 */
[----:B------:R-:W-:Y:S02]  /*02e0*/  IMAD.WIDE R12, R13, 0x2, R2 ;  /* 0x000000020d0c7825 */ /* 0x000fe400078e0202 */
[----:B------:R-:W2:Y:S04]  /*02f0*/  LDG.E.U16 R15, desc[UR8][R14.64] ;  /* 0x000000080e0f7981 */ /* 0x000ea8000c1e1500 */
[----:B------:R-:W2:Y:S01]  /*0300*/  LDG.E.U16 R16, desc[UR8][R12.64] ;  /* 0x000000080c107981 */ /* 0x000ea2000c1e1500 */
[----:B------:R-:W-:-:S05]  /*0310*/  VIADD R10, R10, UR6 ;  /* 0x000000060a0a7c36 */ /* 0x000fca0008000000 */
[----:B------:R-:W-:Y:S01]  /*0320*/  ISETP.GE.AND P1, PT, R10, R0, PT ;  /* 0x000000000a00720c */ /* 0x000fe20003f26270 */
[----:B--2---:R-:W-:-:S05]  /*0330*/  HADD2 R15, R16.H0_H0, R15.H0_H0 ;  /* 0x2000000f100f7230 */ /* 0x004fca0000000800 */
[----:B------:R1:W-:Y:S07]  /*0340*/  STG.E.U16 desc[UR8][R12.64], R15 ;  /* 0x0000000f0c007986 */ /* 0x0003ee000c101508 */
[----:B------:R-:W-:Y:S05]  /*0350*/  @!P1 BRA `(.L_x_74) ;  /* 0xfffffffc00949947 */ /* 0x000fea000383ffff */
[----:B------:R-:W-:Y:S05]  /*0360*/  EXIT ;  /* 0x000000000000794d */ /* 0x000fea0003800000 */
.L_x_75:
        /* <DEDUP_REMOVED lines=9> */
.L_x_700:


//--------------------- .text._ZN17fastertransformer24addRelativeAttentionBiasIfEEvPT_PKS1_iii --------------------------
	.section	.text._ZN17fastertransformer24addRelativeAttentionBiasIfEEvPT_PKS1_iii,"ax",@progbits
	.align	128
        .global         _ZN17fastertransformer24addRelativeAttentionBiasIfEEvPT_PKS1_iii
        .type           _ZN17fastertransformer24addRelativeAttentionBiasIfEEvPT_PKS1_iii,@function
        .size           _ZN17fastertransformer24addRelativeAttentionBiasIfEEvPT_PKS1_iii,(.L_x_701 - _ZN17fastertransformer24addRelativeAttentionBiasIfEEvPT_PKS1_iii)
        .other          _ZN17fastertransformer24addRelativeAttentionBiasIfEEvPT_PKS1_iii,@"STO_CUDA_ENTRY STV_DEFAULT"
_ZN17fastertransformer24addRelativeAttentionBiasIfEEvPT_PKS1_iii:
.text._ZN17fastertransformer24addRelativeAttentionBiasIfEEvPT_PKS1_iii:
        /* <DEDUP_REMOVED lines=27> */
.L_x_76:
        /* <DEDUP_REMOVED lines=20> */
[----:B------:R-:W2:Y:S04]  /*02f0*/  LDG.E R15, desc[UR8][R14.64] ;  /* 0x000000080e0f7981 */ /* 0x000ea8000c1e1900 */
[----:B------:R-:W2:Y:S01]  /*0300*/  LDG.E R16, desc[UR8][R12.64] ;  /* 0x000000080c107981 */ /* 0x000ea2000c1e1900 */
[----:B------:R-:W-:-:S05]  /*0310*/  VIADD R10, R10, UR6 ;  /* 0x000000060a0a7c36 */ /* 0x000fca0008000000 */
[----:B------:R-:W-:Y:S01]  /*0320*/  ISETP.GE.AND P1, PT, R10, R0, PT ;  /* 0x000000000a00720c */ /* 0x000fe20003f26270 */
[----:B--2---:R-:W-:-:S05]  /*0330*/  FADD.FTZ R17, R16, R15 ;  /* 0x0000000f10117221 */ /* 0x004fca0000010000 */
[----:B------:R1:W-:Y:S07]  /*0340*/  STG.E desc[UR8][R12.64], R17 ;  /* 0x000000110c007986 */ /* 0x0003ee000c101908 */
[----:B------:R-:W-:Y:S05]  /*0350*/  @!P1 BRA `(.L_x_76) ;  /* 0xfffffffc00949947 */ /* 0x000fea000383ffff */
[----:B------:R-:W-:Y:S05]  /*0360*/  EXIT ;  /* 0x000000000000794d */ /* 0x000fea0003800000 */
.L_x_77:
        /* <DEDUP_REMOVED lines=9> */
.L_x_701:


//--------------------- .text._ZN17fastertransformer24addRelativeAttentionBiasI7__half2EEvPT_PKS2_iii --------------------------
	.section	.text._ZN17fastertransformer24addRelativeAttentionBiasI7__half2EEvPT_PKS2_iii,"ax",@progbits
	.align	128
        .global         _ZN17fastertransformer24addRelativeAttentionBiasI7__half2EEvPT_PKS2_iii
        .type           _ZN17fastertransformer24addRelativeAttentionBiasI7__half2EEvPT_PKS2_iii,@function
        .size           _ZN17fastertransformer24addRelativeAttentionBiasI7__half2EEvPT_PKS2_iii,(.L_x_702 - _ZN17fastertransformer24addRelativeAttentionBiasI7__half2EEvPT_PKS2_iii)
        .other          _ZN17fastertransformer24addRelativeAttentionBiasI7__half2EEvPT_PKS2_iii,@"STO_CUDA_ENTRY STV_DEFAULT"
_ZN17fastertransformer24addRelativeAttentionBiasI7__half2EEvPT_PKS2_iii:
.text._ZN17fastertransformer24addRelativeAttentionBiasI7__half2EEvPT_PKS2_iii:
        /* <DEDUP_REMOVED lines=27> */
.L_x_78:
        /* <DEDUP_REMOVED lines=24> */
[----:B--2---:R-:W-:-:S05]  /*0330*/  HFMA2 R17, R16, 1, 1, R15 ;  /* 0x3c003c0010117831 */ /* 0x004fca000000000f */
[----:B------:R1:W-:Y:S07]  /*0340*/  STG.E desc[UR8][R12.64], R17 ;  /* 0x000000110c007986 */ /* 0x0003ee000c101908 */
[----:B------:R-:W-:Y:S05]  /*0350*/  @!P1 BRA `(.L_x_78) ;  /* 0xfffffffc00949947 */ /* 0x000fea000383ffff */
[----:B------:R-:W-:Y:S05]  /*0360*/  EXIT ;  /* 0x000000000000794d */ /* 0x000fea0003800000 */
.L_x_79:
        /* <DEDUP_REMOVED lines=9> */
.L_x_702:


//--------------------- .text._ZN17fastertransformer32transpose_4d_batch_major_v_cacheI6__halfEEvPT_PKS2_iiii --------------------------
	.section	.text._ZN17fastertransformer32transpose_4d_batch_major_v_cacheI6__halfEEvPT_PKS2_iiii,"ax",@progbits
	.align	128
        .global         _ZN17fastertransformer32transpose_4d_batch_major_v_cacheI6__halfEEvPT_PKS2_iiii
        .type           _ZN17fastertransformer32transpose_4d_batch_major_v_cacheI6__halfEEvPT_PKS2_iiii,@function
        .size           _ZN17fastertransformer32transpose_4d_batch_major_v_cacheI6__halfEEvPT_PKS2_iiii,(.L_x_703 - _ZN17fastertransformer32transpose_4d_batch_major_v_cacheI6__halfEEvPT_PKS2_iiii)
        .other          _ZN17fastertransformer32transpose_4d_batch_major_v_cacheI6__halfEEvPT_PKS2_iiii,@"STO_CUDA_ENTRY STV_DEFAULT"
_ZN17fastertransformer32transpose_4d_batch_major_v_cacheI6__halfEEvPT_PKS2_iiii:
.text._ZN17fastertransformer32transpose_4d_batch_major_v_cacheI6__halfEEvPT_PKS2_iiii:
[----:B------:R-:W-:Y:S08]  /*0000*/  LDC R1, c[0x0][0x37c] ;  /* 0x0000df00ff017b82 */ /* 0x000ff00000000800 */
[----:B------:R-:W0:Y:S01]  /*0010*/  S2UR UR8, SR_CTAID.Y ;  /* 0x00000000000879c3 */ /* 0x000e220000002600 */
[----:B------:R-:W1:Y:S01]  /*0020*/  S2R R0, SR_TID.X ;  /* 0x0000000000007919 */ /* 0x000e620000002100 */
[----:B------:R-:W2:Y:S01]  /*0030*/  LDCU.128 UR12, c[0x0][0x390] ;  /* 0x00007200ff0c77ac */ /* 0x000ea20008000c00 */
[----:B------:R-:W3:Y:S05]  /*0040*/  LDCU.128 UR4, c[0x0][0x380] ;  /* 0x00007000ff0477ac */ /* 0x000eea0008000c00 */
[----:B------:R-:W4:Y:S08]  /*0050*/  S2UR UR9, SR_CTAID.Z ;  /* 0x00000000000979c3 */ /* 0x000f300000002700 */
[----:B------:R-:W1:Y:S01]  /*0060*/  S2UR UR16, SR_CTAID.X ;  /* 0x00000000001079c3 */ /* 0x000e620000002500 */
[----:B--2---:R-:W-:-:S07]  /*0070*/  USHF.R.S32.HI UR10, URZ, 0x1f, UR13 ;  /* 0x0000001fff0a7899 */ /* 0x004fce000801140d */
[----:B------:R-:W1:Y:S01]  /*0080*/  LDC R7, c[0x0][0x360] ;  /* 0x0000d800ff077b82 */ /* 0x000e620000000800 */
[----:B0-----:R-:W-:Y:S02]  /*0090*/  UIMAD UR8, UR8, UR12, URZ ;  /* 0x0000000c080872a4 */ /* 0x001fe4000f8e02ff */
[----:B------:R-:W-:Y:S02]  /*00a0*/  ULEA.HI UR12, UR10, UR13, URZ, 0x3 ;  /* 0x0000000d0a0c7291 */ /* 0x000fe4000f8f18ff */
[----:B------:R-:W-:Y:S02]  /*00b0*/  UIMAD UR8, UR8, UR13, URZ ;  /* 0x0000000d080872a4 */ /* 0x000fe4000f8e02ff */
[----:B------:R-:W-:Y:S02]  /*00c0*/  USHF.R.S32.HI UR12, URZ, 0x3, UR12 ;  /* 0x00000003ff0c7899 */ /* 0x000fe4000801140c */
[----:B----4-:R-:W-:Y:S02]  /*00d0*/  UIMAD UR9, UR9, UR13, URZ ;  /* 0x0000000d090972a4 */ /* 0x010fe4000f8e02ff */
[----:B------:R-:W-:-:S02]  /*00e0*/  UIMAD UR12, UR12, UR14, URZ ;  /* 0x0000000e0c0c72a4 */ /* 0x000fc4000f8e02ff */
[----:B------:R-:W-:Y:S02]  /*00f0*/  UIMAD UR10, UR9, UR14, URZ ;  /* 0x0000000e090a72a4 */ /* 0x000fe4000f8e02ff */
[----:B------:R-:W-:Y:S02]  /*0100*/  UIMAD UR11, UR9, UR15, URZ ;  /* 0x0000000f090b72a4 */ /* 0x000fe4000f8e02ff */
[----:B------:R-:W-:Y:S02]  /*0110*/  UIMAD UR9, UR8, UR15, URZ ;  /* 0x0000000f080972a4 */ /* 0x000fe4000f8e02ff */
[----:B------:R-:W-:Y:S02]  /*0120*/  UIMAD UR8, UR8, UR14, URZ ;  /* 0x0000000e080872a4 */ /* 0x000fe4000f8e02ff */
[----:B------:R-:W-:Y:S02]  /*0130*/  USHF.R.S32.HI UR13, URZ, 0x1f, UR10 ;  /* 0x0000001fff0d7899 */ /* 0x000fe4000801140a */
[----:B------:R-:W-:Y:S01]  /*0140*/  UIADD3 UR14, UP0, UPT, UR8, UR10, URZ ;  /* 0x0000000a080e7290 */ /* 0x000fe2000ff1e0ff */
[----:B-1----:R-:W-:Y:S01]  /*0150*/  IMAD R7, R7, UR16, R0 ;  /* 0x0000001007077c24 */ /* 0x002fe2000f8e0200 */
[----:B------:R-:W-:-:S02]  /*0160*/  USHF.R.S32.HI UR10, URZ, 0x1f, UR11 ;  /* 0x0000001fff0a7899 */ /* 0x000fc4000801140b */
[----:B------:R-:W-:Y:S02]  /*0170*/  UIADD3 UR11, UP2, UPT, UR9, UR11, URZ ;  /* 0x0000000b090b7290 */ /* 0x000fe4000ff5e0ff */
[----:B------:R-:W-:Y:S01]  /*0180*/  ISETP.GE.AND P0, PT, R7, UR12, PT ;  /* 0x0000000c07007c0c */ /* 0x000fe2000bf06270 */
[----:B---3--:R-:W-:Y:S02]  /*0190*/  ULEA UR6, UP1, UR14, UR6, 0x1 ;  /* 0x000000060e067291 */ /* 0x008fe4000f8208ff */
[----:B------:R-:W-:Y:S02]  /*01a0*/  ULEA UR4, UP3, UR11, UR4, 0x1 ;  /* 0x000000040b047291 */ /* 0x000fe4000f8608ff */
[----:B------:R-:W-:Y:S02]  /*01b0*/  ULEA.HI.X.SX32 UR13, UR8, UR13, 0x1, UP0 ;  /* 0x0000000d080d7291 */ /* 0x000fe400080f0eff */
[----:B------:R-:W-:Y:S02]  /*01c0*/  ULEA.HI.X.SX32 UR10, UR9, UR10, 0x1, UP2 ;  /* 0x0000000a090a7291 */ /* 0x000fe400090f0eff */
[----:B------:R-:W-:-:S02]  /*01d0*/  ULEA.HI.X UR7, UR14, UR7, UR13, 0x1, UP1 ;  /* 0x000000070e077291 */ /* 0x000fc400088f0c0d */
[----:B------:R-:W-:Y:S02]  /*01e0*/  ULEA.HI.X UR5, UR11, UR5, UR10, 0x1, UP3 ;  /* 0x000000050b057291 */ /* 0x000fe400098f0c0a */
[----:B------:R-:W-:Y:S10]  /*01f0*/  @P0 EXIT ;  /* 0x000000000000094d */ /* 0x000ff40003800000 */
[----:B------:R-:W0:Y:S01]  /*0200*/  LDCU.64 UR8, c[0x0][0x358] ;  /* 0x00006b00ff0877ac */ /* 0x000e220008000a00 */
[----:B------:R-:W-:Y:S02]  /*0210*/  MOV R4, UR6 ;  /* 0x0000000600047c02 */ /* 0x000fe40008000f00 */
[----:B------:R-:W-:-:S03]  /*0220*/  MOV R5, UR7 ;  /* 0x0000000700057c02 */ /* 0x000fc60008000f00 */
[----:B------:R-:W-:-:S05]  /*0230*/  IMAD.WIDE R4, R7, 0x10, R4 ;  /* 0x0000001007047825 */ /* 0x000fca00078e0204 */
[----:B0-----:R-:W2:Y:S01]  /*0240*/  LDG.E.128 R8, desc[UR8][R4.64] ;  /* 0x0000000804087981 */ /* 0x001ea2000c1e1d00 */
[----:B------:R-:W-:Y:S02]  /*0250*/  MOV R2, UR4 ;  /* 0x0000000400027c02 */ /* 0x000fe40008000f00 */
[----:B------:R-:W-:-:S03]  /*0260*/  MOV R3, UR5 ;  /* 0x0000000500037c02 */ /* 0x000fc60008000f00 */
[----:B------:R-:W-:-:S05]  /*0270*/  IMAD.WIDE R2, R7, 0x10, R2 ;  /* 0x0000001007027825 */ /* 0x000fca00078e0202 */
[----:B--2---:R-:W-:Y:S01]  /*0280*/  STG.E.128 desc[UR8][R2.64], R8 ;  /* 0x0000000802007986 */ /* 0x004fe2000c101d08 */
[----:B------:R-:W-:Y:S05]  /*0290*/  EXIT ;  /* 0x000000000000794d */ /* 0x000fea0003800000 */
.L_x_80:
        /* <DEDUP_REMOVED lines=14> */
.L_x_703:


//--------------------- .text._ZN17fastertransformer32transpose_4d_batch_major_k_cacheI6__halfEEvPT_PKS2_iiii --------------------------
	.section	.text._ZN17fastertransformer32transpose_4d_batch_major_k_cacheI6__halfEEvPT_PKS2_iiii,"ax",@progbits
	.align	128
        .global         _ZN17fastertransformer32transpose_4d_batch_major_k_cacheI6__halfEEvPT_PKS2_iiii
        .type           _ZN17fastertransformer32transpose_4d_batch_major_k_cacheI6__halfEEvPT_PKS2_iiii,@function
        .size           _ZN17fastertransformer32transpose_4d_batch_major_k_cacheI6__halfEEvPT_PKS2_iiii,(.L_x_704 - _ZN17fastertransformer32transpose_4d_batch_major_k_cacheI6__halfEEvPT_PKS2_iiii)
        .other          _ZN17fastertransformer32transpose_4d_batch_major_k_cacheI6__halfEEvPT_PKS2_iiii,@"STO_CUDA_ENTRY STV_DEFAULT"
_ZN17fastertransformer32transpose_4d_batch_major_k_cacheI6__halfEEvPT_PKS2_iiii:
.text._ZN17fastertransformer32transpose_4d_batch_major_k_cacheI6__halfEEvPT_PKS2_iiii:
[----:B------:R-:W-:Y:S08]  /*0000*/  LDC R1, c[0x0][0x37c] ;  /* 0x0000df00ff017b82 */ /* 0x000ff00000000800 */
[----:B------:R-:W0:Y:S01]  /*0010*/  LDC.64 R4, c[0x0][0x390] ;  /* 0x0000e400ff047b82 */ /* 0x000e220000000a00 */
[----:B------:R-:W1:Y:S07]  /*0020*/  S2R R8, SR_TID.X ;  /* 0x0000000000087919 */ /* 0x000e6e0000002100 */
[----:B------:R-:W1:Y:S08]  /*0030*/  S2UR UR6, SR_CTAID.X ;  /* 0x00000000000679c3 */ /* 0x000e700000002500 */
[----:B------:R-:W1:Y:S08]  /*0040*/  LDC R7, c[0x0][0x360] ;  /* 0x0000d800ff077b82 */ /* 0x000e700000000800 */
[----:B------:R-:W2:Y:S01]  /*0050*/  LDC.64 R2, c[0x0][0x398] ;  /* 0x0000e600ff027b82 */ /* 0x000ea20000000a00 */
[----:B0-----:R-:W-:-:S04]  /*0060*/  SHF.R.S32.HI R0, RZ, 0x1f, R5 ;  /* 0x0000001fff007819 */ /* 0x001fc80000011405 */
[----:B------:R-:W-:-:S03]  /*0070*/  LEA.HI R0, R0, R5, RZ, 0x3 ;  /* 0x0000000500007211 */ /* 0x000fc600078f18ff */
[----:B------:R-:W0:Y:S01]  /*0080*/  S2UR UR4, SR_CTAID.Y ;  /* 0x00000000000479c3 */ /* 0x000e220000002600 */
[----:B------:R-:W-:-:S07]  /*0090*/  SHF.R.S32.HI R6, RZ, 0x3, R0 ;  /* 0x00000003ff067819 */ /* 0x000fce0000011400 */
[----:B------:R-:W3:Y:S01]  /*00a0*/  S2UR UR5, SR_CTAID.Z ;  /* 0x00000000000579c3 */ /* 0x000ee20000002700 */
[----:B-1----:R-:W-:Y:S02]  /*00b0*/  IMAD R0, R7, UR6, R8 ;  /* 0x0000000607007c24 */ /* 0x002fe4000f8e0208 */
[----:B--2---:R-:W-:-:S05]  /*00c0*/  IMAD R7, R6, R3, RZ ;  /* 0x0000000306077224 */ /* 0x004fca00078e02ff */
[----:B------:R-:W-:Y:S01]  /*00d0*/  ISETP.GE.AND P0, PT, R0, R7, PT ;  /* 0x000000070000720c */ /* 0x000fe20003f06270 */
[----:B0-----:R-:W-:Y:S02]  /*00e0*/  IMAD R4, R4, UR4, RZ ;  /* 0x0000000404047c24 */ /* 0x001fe4000f8e02ff */
[----:B---3--:R-:W-:-:S10]  /*00f0*/  IMAD R8, R5, UR5, RZ ;  /* 0x0000000505087c24 */ /* 0x008fd4000f8e02ff */
[----:B------:R-:W-:Y:S05]  /*0100*/  @P0 EXIT ;  /* 0x000000000000094d */ /* 0x000fea0003800000 */
[----:B------:R-:W-:Y:S02]  /*0110*/  IABS R12, R3 ;  /* 0x00000003000c7213 */ /* 0x000fe40000000000 */
[----:B------:R-:W-:Y:S02]  /*0120*/  IABS R13, R0 ;  /* 0x00000000000d7213 */ /* 0x000fe40000000000 */
[----:B------:R-:W0:Y:S08]  /*0130*/  I2F.RP R7, R12 ;  /* 0x0000000c00077306 */ /* 0x000e300000209400 */
[----:B0-----:R-:W0:Y:S02]  /*0140*/  MUFU.RCP R7, R7 ;  /* 0x0000000700077308 */ /* 0x001e240000001000 */
[----:B0-----:R-:W-:-:S06]  /*0150*/  VIADD R10, R7, 0xffffffe ;  /* 0x0ffffffe070a7836 */ /* 0x001fcc0000000000 */
[----:B------:R0:W1:Y:S02]  /*0160*/  F2I.FTZ.U32.TRUNC.NTZ R11, R10 ;  /* 0x0000000a000b7305 */ /* 0x000064000021f000 */
[----:B0-----:R-:W-:Y:S02]  /*0170*/  IMAD.MOV.U32 R10, RZ, RZ, RZ ;  /* 0x000000ffff0a7224 */ /* 0x001fe400078e00ff */
[----:B-1----:R-:W-:-:S04]  /*0180*/  IMAD.MOV R9, RZ, RZ, -R11 ;  /* 0x000000ffff097224 */ /* 0x002fc800078e0a0b */
[----:B------:R-:W-:-:S04]  /*0190*/  IMAD R9, R9, R12, RZ ;  /* 0x0000000c09097224 */ /* 0x000fc800078e02ff */
[----:B------:R-:W-:-:S06]  /*01a0*/  IMAD.HI.U32 R11, R11, R9, R10 ;  /* 0x000000090b0b7227 */ /* 0x000fcc00078e000a */
[----:B------:R-:W-:-:S04]  /*01b0*/  IMAD.HI.U32 R9, R11, R13, RZ ;  /* 0x0000000d0b097227 */ /* 0x000fc800078e00ff */
[----:B------:R-:W-:-:S04]  /*01c0*/  IMAD.MOV R7, RZ, RZ, -R9 ;  /* 0x000000ffff077224 */ /* 0x000fc800078e0a09 */
[----:B------:R-:W-:-:S05]  /*01d0*/  IMAD R7, R12, R7, R13 ;  /* 0x000000070c077224 */ /* 0x000fca00078e020d */
[----:B------:R-:W-:-:S13]  /*01e0*/  ISETP.GT.U32.AND P2, PT, R12, R7, PT ;  /* 0x000000070c00720c */ /* 0x000fda0003f44070 */
[-C--:B------:R-:W-:Y:S01]  /*01f0*/  @!P2 IADD3 R7, PT, PT, R7, -R12.reuse, RZ ;  /* 0x8000000c0707a210 */ /* 0x080fe20007ffe0ff */
[----:B------:R-:W-:Y:S01]  /*0200*/  @!P2 VIADD R9, R9, 0x1 ;  /* 0x000000010909a836 */ /* 0x000fe20000000000 */
[----:B------:R-:W-:Y:S02]  /*0210*/  ISETP.NE.AND P2, PT, R3, RZ, PT ;  /* 0x000000ff0300720c */ /* 0x000fe40003f45270 */
[----:B------:R-:W-:Y:S02]  /*0220*/  ISETP.GE.U32.AND P0, PT, R7, R12, PT ;  /* 0x0000000c0700720c */ /* 0x000fe40003f06070 */
[----:B------:R-:W-:-:S04]  /*0230*/  LOP3.LUT R7, R0, R3, RZ, 0x3c, !PT ;  /* 0x0000000300077212 */ /* 0x000fc800078e3cff */
[----:B------:R-:W-:-:S07]  /*0240*/  ISETP.GE.AND P1, PT, R7, RZ, PT ;  /* 0x000000ff0700720c */ /* 0x000fce0003f26270 */
[----:B------:R-:W-:-:S06]  /*0250*/  @P0 VIADD R9, R9, 0x1 ;  /* 0x0000000109090836 */ /* 0x000fcc0000000000 */
[----:B------:R-:W-:Y:S01]  /*0260*/  @!P1 IMAD.MOV R9, RZ, RZ, -R9 ;  /* 0x000000ffff099224 */ /* 0x000fe200078e0a09 */
[----:B------:R-:W-:-:S04]  /*0270*/  @!P2 LOP3.LUT R9, RZ, R3, RZ, 0x33, !PT ;  /* 0x00000003ff09a212 */ /* 0x000fc800078e33ff */
[----:B------:R-:W-:-:S05]  /*0280*/  IADD3 R7, PT, PT, -R9, RZ, RZ ;  /* 0x000000ff09077210 */ /* 0x000fca0007ffe1ff */
[----:B------:R-:W-:-:S05]  /*0290*/  IMAD R7, R3, R7, R0 ;  /* 0x0000000703077224 */ /* 0x000fca00078e0200 */
[----:B------:R-:W-:-:S13]  /*02a0*/  ISETP.GE.AND P0, PT, R7, R2, PT ;  /* 0x000000020700720c */ /* 0x000fda0003f06270 */
[----:B------:R-:W-:Y:S05]  /*02b0*/  @P0 EXIT ;  /* 0x000000000000094d */ /* 0x000fea0003800000 */
[-C--:B------:R-:W-:Y:S01]  /*02c0*/  IABS R13, R6.reuse ;  /* 0x00000006000d7213 */ /* 0x080fe20000000000 */
[----:B------:R-:W0:Y:S01]  /*02d0*/  LDCU.64 UR4, c[0x0][0x358] ;  /* 0x00006b00ff0477ac */ /* 0x000e220008000a00 */
[----:B------:R-:W-:Y:S02]  /*02e0*/  IABS R16, R6 ;  /* 0x0000000600107213 */ /* 0x000fe40000000000 */
[----:B------:R-:W1:Y:S08]  /*02f0*/  I2F.RP R12, R13 ;  /* 0x0000000d000c7306 */ /* 0x000e700000209400 */
[----:B-1----:R-:W1:Y:S02]  /*0300*/  MUFU.RCP R12, R12 ;  /* 0x0000000c000c7308 */ /* 0x002e640000001000 */
[----:B-1----:R-:W-:Y:S01]  /*0310*/  VIADD R10, R12, 0xffffffe ;  /* 0x0ffffffe0c0a7836 */ /* 0x002fe20000000000 */
[----:B------:R-:W-:-:S05]  /*0320*/  IABS R12, R9 ;  /* 0x00000009000c7213 */ /* 0x000fca0000000000 */
[----:B------:R1:W2:Y:S02]  /*0330*/  F2I.FTZ.U32.TRUNC.NTZ R11, R10 ;  /* 0x0000000a000b7305 */ /* 0x0002a4000021f000 */
[----:B-1----:R-:W-:Y:S02]  /*0340*/  IMAD.MOV.U32 R10, RZ, RZ, RZ ;  /* 0x000000ffff0a7224 */ /* 0x002fe400078e00ff */
[----:B--2---:R-:W-:-:S04]  /*0350*/  IMAD.MOV R14, RZ, RZ, -R11 ;  /* 0x000000ffff0e7224 */ /* 0x004fc800078e0a0b */
[----:B------:R-:W-:Y:S01]  /*0360*/  IMAD R15, R14, R13, RZ ;  /* 0x0000000d0e0f7224 */ /* 0x000fe200078e02ff */
[----:B------:R-:W-:-:S03]  /*0370*/  IADD3 R14, PT, PT, RZ, -R16, RZ ;  /* 0x80000010ff0e7210 */ /* 0x000fc60007ffe0ff */
[----:B------:R-:W-:-:S06]  /*0380*/  IMAD.HI.U32 R11, R11, R15, R10 ;  /* 0x0000000f0b0b7227 */ /* 0x000fcc00078e000a */
[----:B------:R-:W-:-:S04]  /*0390*/  IMAD.HI.U32 R11, R11, R12, RZ ;  /* 0x0000000c0b0b7227 */ /* 0x000fc800078e00ff */
[----:B------:R-:W-:Y:S02]  /*03a0*/  IMAD R12, R11, R14, R12 ;  /* 0x0000000e0b0c7224 */ /* 0x000fe400078e020c */
[----:B------:R-:W1:Y:S03]  /*03b0*/  LDC.64 R10, c[0x0][0x388] ;  /* 0x0000e200ff0a7b82 */ /* 0x000e660000000a00 */
[----:B------:R-:W-:-:S13]  /*03c0*/  ISETP.GT.U32.AND P0, PT, R13, R12, PT ;  /* 0x0000000c0d00720c */ /* 0x000fda0003f04070 */
[----:B------:R-:W-:Y:S01]  /*03d0*/  @!P0 IMAD.IADD R12, R12, 0x1, -R13 ;  /* 0x000000010c0c8824 */ /* 0x000fe200078e0a0d */
[----:B------:R-:W-:Y:S01]  /*03e0*/  ISETP.GE.AND P0, PT, R9, RZ, PT ;  /* 0x000000ff0900720c */ /* 0x000fe20003f06270 */
[----:B------:R-:W-:Y:S02]  /*03f0*/  IMAD R9, R4, R5, RZ ;  /* 0x0000000504097224 */ /* 0x000fe400078e02ff */
[----:B------:R-:W-:Y:S01]  /*0400*/  IMAD R5, R8, R2, RZ ;  /* 0x0000000208057224 */ /* 0x000fe200078e02ff */
[----:B------:R-:W-:Y:S01]  /*0410*/  ISETP.GT.U32.AND P1, PT, R13, R12, PT ;  /* 0x0000000c0d00720c */ /* 0x000fe20003f24070 */
[----:B------:R-:W-:-:S12]  /*0420*/  IMAD R2, R9, R2, RZ ;  /* 0x0000000209027224 */ /* 0x000fd800078e02ff */
[----:B------:R-:W-:Y:S02]  /*0430*/  @!P1 IADD3 R12, PT, PT, R12, -R13, RZ ;  /* 0x8000000d0c0c9210 */ /* 0x000fe40007ffe0ff */
[----:B------:R-:W-:Y:S02]  /*0440*/  ISETP.NE.AND P1, PT, R6, RZ, PT ;  /* 0x000000ff0600720c */ /* 0x000fe40003f25270 */
[----:B------:R-:W-:Y:S01]  /*0450*/  SHF.R.S32.HI R13, RZ, 0x1f, R5 ;  /* 0x0000001fff0d7819 */ /* 0x000fe20000011405 */
[----:B------:R-:W-:Y:S01]  /*0460*/  @!P0 IMAD.MOV R12, RZ, RZ, -R12 ;  /* 0x000000ffff0c8224 */ /* 0x000fe200078e0a0c */
[----:B------:R-:W-:-:S04]  /*0470*/  IADD3 R5, P2, PT, R2, R5, RZ ;  /* 0x0000000502057210 */ /* 0x000fc80007f5e0ff */
[----:B------:R-:W-:Y:S02]  /*0480*/  LEA.HI.X.SX32 R2, R2, R13, 0x1, P2 ;  /* 0x0000000d02027211 */ /* 0x000fe400010f0eff */
[----:B-1----:R-:W-:-:S03]  /*0490*/  LEA R4, P0, R5, R10, 0x1 ;  /* 0x0000000a05047211 */ /* 0x002fc600078008ff */
[----:B------:R-:W-:Y:S02]  /*04a0*/  @!P1 LOP3.LUT R12, RZ, R6, RZ, 0x33, !PT ;  /* 0x00000006ff0c9212 */ /* 0x000fe400078e33ff */
[----:B------:R-:W-:Y:S02]  /*04b0*/  LEA.HI.X R5, R5, R11, R2, 0x1, P0 ;  /* 0x0000000b05057211 */ /* 0x000fe400000f0c02 */
[----:B------:R-:W1:Y:S01]  /*04c0*/  LDC.64 R10, c[0x0][0x380] ;  /* 0x0000e000ff0a7b82 */ /* 0x000e620000000a00 */
[----:B------:R-:W-:-:S04]  /*04d0*/  IMAD R7, R6, R7, R12 ;  /* 0x0000000706077224 */ /* 0x000fc800078e020c */
[----:B------:R-:W-:-:S06]  /*04e0*/  IMAD.WIDE R4, R7, 0x10, R4 ;  /* 0x0000001007047825 */ /* 0x000fcc00078e0204 */
[----:B0-----:R-:W2:Y:S01]  /*04f0*/  LDG.E.128 R4, desc[UR4][R4.64] ;  /* 0x0000000404047981 */ /* 0x001ea2000c1e1d00 */
[-C--:B------:R-:W-:Y:S02]  /*0500*/  IMAD R8, R8, R3.reuse, RZ ;  /* 0x0000000308087224 */ /* 0x080fe400078e02ff */
[----:B------:R-:W-:-:S03]  /*0510*/  IMAD R3, R9, R3, RZ ;  /* 0x0000000309037224 */ /* 0x000fc600078e02ff */
[----:B------:R-:W-:Y:S02]  /*0520*/  SHF.R.S32.HI R2, RZ, 0x1f, R8 ;  /* 0x0000001fff027819 */ /* 0x000fe40000011408 */
[----:B------:R-:W-:-:S04]  /*0530*/  IADD3 R8, P0, PT, R3, R8, RZ ;  /* 0x0000000803087210 */ /* 0x000fc80007f1e0ff */
[----:B------:R-:W-:Y:S02]  /*0540*/  LEA.HI.X.SX32 R3, R3, R2, 0x1, P0 ;  /* 0x0000000203037211 */ /* 0x000fe400000f0eff */
[----:B-1----:R-:W-:-:S04]  /*0550*/  LEA R2, P0, R8, R10, 0x1 ;  /* 0x0000000a08027211 */ /* 0x002fc800078008ff */
[----:B------:R-:W-:-:S03]  /*0560*/  LEA.HI.X R3, R8, R11, R3, 0x1, P0 ;  /* 0x0000000b08037211 */ /* 0x000fc600000f0c03 */
[----:B------:R-:W-:-:S05]  /*0570*/  IMAD.WIDE R2, R0, 0x10, R2 ;  /* 0x0000001000027825 */ /* 0x000fca00078e0202 */
[----:B--2---:R-:W-:Y:S01]  /*0580*/  STG.E.128 desc[UR4][R2.64], R4 ;  /* 0x0000000402007986 */ /* 0x004fe2000c101d04 */
[----:B------:R-:W-:Y:S05]  /*0590*/  EXIT ;  /* 0x000000000000794d */ /* 0x000fea0003800000 */
.L_x_81:
        /* <DEDUP_REMOVED lines=14> */
.L_x_704:


//--------------------- .text._ZN17fastertransformer32transpose_4d_batch_major_v_cacheIfEEvPT_PKS1_iiii --------------------------
	.section	.text._ZN17fastertransformer32transpose_4d_batch_major_v_cacheIfEEvPT_PKS1_iiii,"ax",@progbits
	.align	128
        .global         _ZN17fastertransformer32transpose_4d_batch_major_v_cacheIfEEvPT_PKS1_iiii
        .type           _ZN17fastertransformer32transpose_4d_batch_major_v_cacheIfEEvPT_PKS1_iiii,@function
        .size           _ZN17fastertransformer32transpose_4d_batch_major_v_cacheIfEEvPT_PKS1_iiii,(.L_x_705 - _ZN17fastertransformer32transpose_4d_batch_major_v_cacheIfEEvPT_PKS1_iiii)
        .other          _ZN17fastertransformer32transpose_4d_batch_major_v_cacheIfEEvPT_PKS1_iiii,@"STO_CUDA_ENTRY STV_DEFAULT"
_ZN17fastertransformer32transpose_4d_batch_major_v_cacheIfEEvPT_PKS1_iiii:
.text._ZN17fastertransformer32transpose_4d_batch_major_v_cacheIfEEvPT_PKS1_iiii:
        /* <DEDUP_REMOVED lines=42> */
.L_x_82:
        /* <DEDUP_REMOVED lines=14> */
.L_x_705:


//--------------------- .text._ZN17fastertransformer32transpose_4d_batch_major_k_cacheIfEEvPT_PKS1_iiii --------------------------
	.section	.text._ZN17fastertransformer32transpose_4d_batch_major_k_cacheIfEEvPT_PKS1_iiii,"ax",@progbits
	.align	128
        .global         _ZN17fastertransformer32transpose_4d_batch_major_k_cacheIfEEvPT_PKS1_iiii
        .type           _ZN17fastertransformer32transpose_4d_batch_major_k_cacheIfEEvPT_PKS1_iiii,@function
        .size           _ZN17fastertransformer32transpose_4d_batch_major_k_cacheIfEEvPT_PKS1_iiii,(.L_x_706 - _ZN17fastertransformer32transpose_4d_batch_major_k_cacheIfEEvPT_PKS1_iiii)
        .other          _ZN17fastertransformer32transpose_4d_batch_major_k_cacheIfEEvPT_PKS1_iiii,@"STO_CUDA_ENTRY STV_DEFAULT"
_ZN17fastertransformer32transpose_4d_batch_major_k_cacheIfEEvPT_PKS1_iiii:
.text._ZN17fastertransformer32transpose_4d_batch_major_k_cacheIfEEvPT_PKS1_iiii:
        /* <DEDUP_REMOVED lines=90> */
.L_x_83:
        /* <DEDUP_REMOVED lines=14> */
.L_x_706:


//--------------------- .text._ZN17fastertransformer12transpose_4dIfEEvPT_S2_iiiiii --------------------------
	.section	.text._ZN17fastertransformer12transpose_4dIfEEvPT_S2_iiiiii,"ax",@progbits
	.align	128
        .global         _ZN17fastertransformer12transpose_4dIfEEvPT_S2_iiiiii
        .type           _ZN17fastertransformer12transpose_4dIfEEvPT_S2_iiiiii,@function
        .size           _ZN17fastertransformer12transpose_4dIfEEvPT_S2_iiiiii,(.L_x_707 - _ZN17fastertransformer12transpose_4dIfEEvPT_S2_iiiiii)
        .other          _ZN17fastertransformer12transpose_4dIfEEvPT_S2_iiiiii,@"STO_CUDA_ENTRY STV_DEFAULT"
_ZN17fastertransformer12transpose_4dIfEEvPT_S2_iiiiii:
.text._ZN17fastertransformer12transpose_4dIfEEvPT_S2_iiiiii:
[----:B------:R-:W-:Y:S01]  /*0000*/  LDC R1, c[0x0][0x37c] ;  /* 0x0000df00ff017b82 */ /* 0x000fe20000000800 */
[----:B------:R-:W0:Y:S07]  /*0010*/  S2R R2, SR_TID.X ;  /* 0x0000000000027919 */ /* 0x000e2e0000002100 */
[----:B------:R-:W1:Y:S08]  /*0020*/  LDC.64 R6, c[0x0][0x390] ;  /* 0x0000e400ff067b82 */ /* 0x000e700000000a00 */
[----:B------:R-:W2:Y:S08]  /*0030*/  LDC.64 R4, c[0x0][0x398] ;  /* 0x0000e600ff047b82 */ /* 0x000eb00000000a00 */
[----:B------:R-:W0:Y:S08]  /*0040*/  S2UR UR4, SR_CTAID.X ;  /* 0x00000000000479c3 */ /* 0x000e300000002500 */
[----:B------:R-:W0:Y:S01]  /*0050*/  LDC R15, c[0x0][0x360] ;  /* 0x0000d800ff0f7b82 */ /* 0x000e220000000800 */
[----:B-1----:R-:W-:-:S04]  /*0060*/  IMAD R7, R7, R6, RZ ;  /* 0x0000000607077224 */ /* 0x002fc800078e02ff */
[----:B--2---:R-:W-:-:S04]  /*0070*/  IMAD R0, R7, R4, RZ ;  /* 0x0000000407007224 */ /* 0x004fc800078e02ff */
[----:B------:R-:W-:Y:S02]  /*0080*/  IMAD R0, R0, R5, RZ ;  /* 0x0000000500007224 */ /* 0x000fe400078e02ff */
[----:B0-----:R-:W-:-:S05]  /*0090*/  IMAD R7, R15, UR4, R2 ;  /* 0x000000040f077c24 */ /* 0x001fca000f8e0202 */
[----:B------:R-:W-:-:S13]  /*00a0*/  ISETP.GE.AND P0, PT, R7, R0, PT ;  /* 0x000000000700720c */ /* 0x000fda0003f06270 */
[----:B------:R-:W-:Y:S05]  /*00b0*/  @P0 EXIT ;  /* 0x000000000000094d */ /* 0x000fea0003800000 */
[----:B------:R-:W-:Y:S01]  /*00c0*/  IABS R8, R5 ;  /* 0x0000000500087213 */ /* 0x000fe20000000000 */
[----:B------:R-:W0:Y:S01]  /*00d0*/  LDC R9, c[0x0][0x39c] ;  /* 0x0000e700ff097b82 */ /* 0x000e220000000800 */
[----:B------:R-:W1:Y:S01]  /*00e0*/  LDCU UR5, c[0x0][0x3a4] ;  /* 0x00007480ff0577ac */ /* 0x000e620008000800 */
[----:B------:R-:W-:Y:S01]  /*00f0*/  ISETP.NE.AND P0, PT, R6, RZ, PT ;  /* 0x000000ff0600720c */ /* 0x000fe20003f05270 */
[----:B------:R-:W2:Y:S01]  /*0100*/  I2F.RP R13, R8 ;  /* 0x00000008000d7306 */ /* 0x000ea20000209400 */
[----:B------:R-:W-:Y:S01]  /*0110*/  LOP3.LUT R14, RZ, R6, RZ, 0x33, !PT ;  /* 0x00000006ff0e7212 */ /* 0x000fe200078e33ff */
[----:B------:R-:W3:Y:S03]  /*0120*/  LDCU UR4, c[0x0][0x370] ;  /* 0x00006e00ff0477ac */ /* 0x000ee60008000800 */
[----:B------:R-:W4:Y:S01]  /*0130*/  LDC R10, c[0x0][0x398] ;  /* 0x0000e600ff0a7b82 */ /* 0x000f220000000800 */
[----:B------:R-:W0:Y:S01]  /*0140*/  LDCU.64 UR6, c[0x0][0x358] ;  /* 0x00006b00ff0677ac */ /* 0x000e220008000a00 */
[----:B------:R-:W0:Y:S06]  /*0150*/  LDCU UR8, c[0x0][0x3a0] ;  /* 0x00007400ff0877ac */ /* 0x000e2c0008000800 */
[----:B------:R-:W0:Y:S01]  /*0160*/  LDC R11, c[0x0][0x394] ;  /* 0x0000e500ff0b7b82 */ /* 0x000e220000000800 */
[----:B--2---:R-:W2:Y:S01]  /*0170*/  MUFU.RCP R13, R13 ;  /* 0x0000000d000d7308 */ /* 0x004ea20000001000 */
[----:B---3--:R-:W-:-:S06]  /*0180*/  IMAD R15, R15, UR4, RZ ;  /* 0x000000040f0f7c24 */ /* 0x008fcc000f8e02ff */
[----:B------:R-:W3:Y:S08]  /*0190*/  LDC R12, c[0x0][0x390] ;  /* 0x0000e400ff0c7b82 */ /* 0x000ef00000000800 */
[----:B------:R-:W0:Y:S01]  /*01a0*/  LDC.64 R4, c[0x0][0x380] ;  /* 0x0000e000ff047b82 */ /* 0x000e220000000a00 */
[----:B--2---:R-:W-:-:S04]  /*01b0*/  VIADD R16, R13, 0xffffffe ;  /* 0x0ffffffe0d107836 */ /* 0x004fc80000000000 */
[----:B------:R2:W5:Y:S03]  /*01c0*/  F2I.FTZ.U32.TRUNC.NTZ R17, R16 ;  /* 0x0000001000117305 */ /* 0x000566000021f000 */
[----:B------:R-:W0:Y:S01]  /*01d0*/  LDC.64 R2, c[0x0][0x388] ;  /* 0x0000e200ff027b82 */ /* 0x000e220000000a00 */
[----:B--2---:R-:W-:Y:S02]  /*01e0*/  HFMA2 R16, -RZ, RZ, 0, 0 ;  /* 0x00000000ff107431 */ /* 0x004fe400000001ff */
[----:B-----5:R-:W-:-:S04]  /*01f0*/  IMAD.MOV R13, RZ, RZ, -R17 ;  /* 0x000000ffff0d7224 */ /* 0x020fc800078e0a11 */
[----:B------:R-:W-:-:S04]  /*0200*/  IMAD R13, R13, R8, RZ ;  /* 0x000000080d0d7224 */ /* 0x000fc800078e02ff */
[----:B------:R-:W-:-:S04]  /*0210*/  IMAD.HI.U32 R13, R17, R13, R16 ;  /* 0x0000000d110d7227 */ /* 0x000fc800078e0010 */
[----:B-1----:R-:W-:Y:S02]  /*0220*/  IMAD R17, R6, UR5, RZ ;  /* 0x0000000506117c24 */ /* 0x002fe4000f8e02ff */
[----:B----4-:R-:W-:-:S07]  /*0230*/  IMAD.MOV.U32 R16, RZ, RZ, R7 ;  /* 0x000000ffff107224 */ /* 0x010fce00078e0007 */
.L_x_84:
[----:B01----:R-:W-:-:S05]  /*0240*/  IMAD.WIDE R6, R16, 0x4, R2 ;  /* 0x0000000410067825 */ /* 0x003fca00078e0202 */
[----:B------:R0:W2:Y:S01]  /*0250*/  LDG.E R19, desc[UR6][R6.64] ;  /* 0x0000000606137981 */ /* 0x0000a2000c1e1900 */
[----:B------:R-:W-:Y:S02]  /*0260*/  IABS R18, R10 ;  /* 0x0000000a00127213 */ /* 0x000fe40000000000 */
[----:B------:R-:W-:Y:S02]  /*0270*/  IABS R22, R16 ;  /* 0x0000001000167213 */ /* 0x000fe40000000000 */
[----:B------:R-:W1:Y:S01]  /*0280*/  I2F.RP R20, R18 ;  /* 0x0000001200147306 */ /* 0x000e620000209400 */
[-C--:B------:R-:W-:Y:S02]  /*0290*/  IABS R24, R9.reuse ;  /* 0x0000000900187213 */ /* 0x080fe40000000000 */
[----:B------:R-:W-:Y:S01]  /*02a0*/  IMAD.HI.U32 R21, R13, R22, RZ ;  /* 0x000000160d157227 */ /* 0x000fe200078e00ff */
[----:B0-----:R-:W-:-:S03]  /*02b0*/  LOP3.LUT R6, R16, R9, RZ, 0x3c, !PT ;  /* 0x0000000910067212 */ /* 0x001fc600078e3cff */
[----:B------:R-:W-:Y:S01]  /*02c0*/  IMAD.MOV R23, RZ, RZ, -R21 ;  /* 0x000000ffff177224 */ /* 0x000fe200078e0a15 */
[----:B------:R-:W-:-:S03]  /*02d0*/  ISETP.GE.AND P2, PT, R6, RZ, PT ;  /* 0x000000ff0600720c */ /* 0x000fc60003f46270 */
[----:B------:R-:W-:Y:S01]  /*02e0*/  IMAD R23, R24, R23, R22 ;  /* 0x0000001718177224 */ /* 0x000fe200078e0216 */
[----:B------:R-:W-:Y:S01]  /*02f0*/  MOV R6, RZ ;  /* 0x000000ff00067202 */ /* 0x000fe20000000f00 */
[----:B-1----:R-:W0:Y:S03]  /*0300*/  MUFU.RCP R20, R20 ;  /* 0x0000001400147308 */ /* 0x002e260000001000 */
[----:B------:R-:W-:-:S13]  /*0310*/  ISETP.GT.U32.AND P3, PT, R8, R23, PT ;  /* 0x000000170800720c */ /* 0x000fda0003f64070 */
[----:B------:R-:W-:Y:S02]  /*0320*/  @!P3 IADD3 R23, PT, PT, R23, -R24, RZ ;  /* 0x800000181717b210 */ /* 0x000fe40007ffe0ff */
[----:B------:R-:W-:Y:S01]  /*0330*/  @!P3 IADD3 R21, PT, PT, R21, 0x1, RZ ;  /* 0x000000011515b810 */ /* 0x000fe20007ffe0ff */
[----:B0-----:R-:W-:Y:S01]  /*0340*/  VIADD R7, R20, 0xffffffe ;  /* 0x0ffffffe14077836 */ /* 0x001fe20000000000 */
[----:B------:R-:W-:Y:S02]  /*0350*/  ISETP.GE.U32.AND P1, PT, R23, R8, PT ;  /* 0x000000081700720c */ /* 0x000fe40003f26070 */
[----:B------:R-:W-:Y:S02]  /*0360*/  ISETP.NE.AND P3, PT, R9, RZ, PT ;  /* 0x000000ff0900720c */ /* 0x000fe40003f65270 */
[----:B------:R-:W-:Y:S01]  /*0370*/  IABS R20, R11 ;  /* 0x0000000b00147213 */ /* 0x000fe20000000000 */
[----:B------:R-:W0:Y:S08]  /*0380*/  F2I.FTZ.U32.TRUNC.NTZ R7, R7 ;  /* 0x0000000700077305 */ /* 0x000e30000021f000 */
[----:B------:R-:W-:-:S04]  /*0390*/  @P1 VIADD R21, R21, 0x1 ;  /* 0x0000000115151836 */ /* 0x000fc80000000000 */
[----:B------:R-:W-:Y:S01]  /*03a0*/  @!P2 IMAD.MOV R21, RZ, RZ, -R21 ;  /* 0x000000ffff15a224 */ /* 0x000fe200078e0a15 */
[----:B------:R-:W-:Y:S02]  /*03b0*/  @!P3 LOP3.LUT R21, RZ, R9, RZ, 0x33, !PT ;  /* 0x00000009ff15b212 */ /* 0x000fe400078e33ff */
[----:B0-----:R-:W-:Y:S02]  /*03c0*/  IADD3 R23, PT, PT, RZ, -R7, RZ ;  /* 0x80000007ff177210 */ /* 0x001fe40007ffe0ff */
[----:B------:R-:W-:-:S03]  /*03d0*/  IABS R22, R21 ;  /* 0x0000001500167213 */ /* 0x000fc60000000000 */
[----:B------:R-:W-:-:S04]  /*03e0*/  IMAD R23, R23, R18, RZ ;  /* 0x0000001217177224 */ /* 0x000fc800078e02ff */
[----:B------:R-:W-:-:S04]  /*03f0*/  IMAD.HI.U32 R6, R7, R23, R6 ;  /* 0x0000001707067227 */ /* 0x000fc800078e0006 */
[----:B------:R-:W-:Y:S02]  /*0400*/  IMAD.MOV.U32 R7, RZ, RZ, R22 ;  /* 0x000000ffff077224 */ /* 0x000fe400078e0016 */
[----:B------:R-:W0:Y:S02]  /*0410*/  I2F.RP R22, R20 ;  /* 0x0000001400167306 */ /* 0x000e240000209400 */
[----:B------:R-:W-:-:S05]  /*0420*/  IMAD.HI.U32 R6, R6, R7, RZ ;  /* 0x0000000706067227 */ /* 0x000fca00078e00ff */
[----:B------:R-:W-:-:S05]  /*0430*/  IADD3 R23, PT, PT, -R6, RZ, RZ ;  /* 0x000000ff06177210 */ /* 0x000fca0007ffe1ff */
[C---:B------:R-:W-:Y:S01]  /*0440*/  IMAD R7, R18.reuse, R23, R7 ;  /* 0x0000001712077224 */ /* 0x040fe200078e0207 */
[----:B0-----:R-:W0:Y:S04]  /*0450*/  MUFU.RCP R22, R22 ;  /* 0x0000001600167308 */ /* 0x001e280000001000 */
[----:B------:R-:W-:-:S13]  /*0460*/  ISETP.GT.U32.AND P3, PT, R18, R7, PT ;  /* 0x000000071200720c */ /* 0x000fda0003f64070 */
[----:B------:R-:W-:Y:S02]  /*0470*/  @!P3 IMAD.IADD R7, R7, 0x1, -R18 ;  /* 0x000000010707b824 */ /* 0x000fe400078e0a12 */
[----:B------:R-:W-:Y:S01]  /*0480*/  @!P3 VIADD R6, R6, 0x1 ;  /* 0x000000010606b836 */ /* 0x000fe20000000000 */
[----:B0-----:R-:W-:Y:S02]  /*0490*/  IADD3 R23, PT, PT, R22, 0xffffffe, RZ ;  /* 0x0ffffffe16177810 */ /* 0x001fe40007ffe0ff */
[----:B------:R-:W-:Y:S02]  /*04a0*/  ISETP.GE.U32.AND P1, PT, R7, R18, PT ;  /* 0x000000120700720c */ /* 0x000fe40003f26070 */
[----:B------:R-:W-:Y:S01]  /*04b0*/  LOP3.LUT R18, R21, R10, RZ, 0x3c, !PT ;  /* 0x0000000a15127212 */ /* 0x000fe200078e3cff */
[----:B------:R-:W0:Y:S01]  /*04c0*/  F2I.FTZ.U32.TRUNC.NTZ R7, R23 ;  /* 0x0000001700077305 */ /* 0x000e22000021f000 */
[----:B------:R-:W-:Y:S02]  /*04d0*/  ISETP.NE.AND P3, PT, R10, RZ, PT ;  /* 0x000000ff0a00720c */ /* 0x000fe40003f65270 */
[----:B------:R-:W-:-:S02]  /*04e0*/  ISETP.GE.AND P2, PT, R18, RZ, PT ;  /* 0x000000ff1200720c */ /* 0x000fc40003f46270 */
[----:B---3--:R-:W-:-:S05]  /*04f0*/  IABS R22, R12 ;  /* 0x0000000c00167213 */ /* 0x008fca0000000000 */
[----:B------:R-:W-:-:S05]  /*0500*/  @P1 IADD3 R6, PT, PT, R6, 0x1, RZ ;  /* 0x0000000106061810 */ /* 0x000fca0007ffe0ff */
[----:B------:R-:W-:Y:S01]  /*0510*/  IMAD.MOV.U32 R18, RZ, RZ, R6 ;  /* 0x000000ffff127224 */ /* 0x000fe200078e0006 */
[----:B0-----:R-:W-:Y:S02]  /*0520*/  IADD3 R25, PT, PT, RZ, -R7, RZ ;  /* 0x80000007ff197210 */ /* 0x001fe40007ffe0ff */
[----:B------:R-:W-:Y:S01]  /*0530*/  MOV R6, RZ ;  /* 0x000000ff00067202 */ /* 0x000fe20000000f00 */
[----:B------:R-:W-:Y:S01]  /*0540*/  @!P2 IMAD.MOV R18, RZ, RZ, -R18 ;  /* 0x000000ffff12a224 */ /* 0x000fe200078e0a12 */
[----:B------:R-:W-:Y:S01]  /*0550*/  @!P3 LOP3.LUT R18, RZ, R10, RZ, 0x33, !PT ;  /* 0x0000000aff12b212 */ /* 0x000fe200078e33ff */
[----:B------:R-:W-:-:S03]  /*0560*/  IMAD R23, R25, R20, RZ ;  /* 0x0000001419177224 */ /* 0x000fc600078e02ff */
[----:B------:R-:W-:Y:S01]  /*0570*/  IABS R24, R18 ;  /* 0x0000001200187213 */ /* 0x000fe20000000000 */
[----:B------:R-:W-:Y:S02]  /*0580*/  IMAD.HI.U32 R6, R7, R23, R6 ;  /* 0x0000001707067227 */ /* 0x000fe400078e0006 */
[----:B------:R-:W0:Y:S02]  /*0590*/  I2F.RP R23, R22 ;  /* 0x0000001600177306 */ /* 0x000e240000209400 */
[----:B------:R-:W-:-:S04]  /*05a0*/  IMAD.MOV.U32 R7, RZ, RZ, R24 ;  /* 0x000000ffff077224 */ /* 0x000fc800078e0018 */
[----:B------:R-:W-:-:S05]  /*05b0*/  IMAD.HI.U32 R6, R6, R7, RZ ;  /* 0x0000000706067227 */ /* 0x000fca00078e00ff */
[----:B------:R-:W-:Y:S01]  /*05c0*/  IADD3 R24, PT, PT, -R6, RZ, RZ ;  /* 0x000000ff06187210 */ /* 0x000fe20007ffe1ff */
[----:B0-----:R-:W0:Y:S04]  /*05d0*/  MUFU.RCP R23, R23 ;  /* 0x0000001700177308 */ /* 0x001e280000001000 */
[----:B------:R-:W-:-:S05]  /*05e0*/  IMAD R7, R20, R24, R7 ;  /* 0x0000001814077224 */ /* 0x000fca00078e0207 */
[----:B------:R-:W-:Y:S02]  /*05f0*/  ISETP.GT.U32.AND P3, PT, R20, R7, PT ;  /* 0x000000071400720c */ /* 0x000fe40003f64070 */
[----:B0-----:R-:W-:-:S11]  /*0600*/  IADD3 R24, PT, PT, R23, 0xffffffe, RZ ;  /* 0x0ffffffe17187810 */ /* 0x001fd60007ffe0ff */
[----:B------:R-:W-:Y:S02]  /*0610*/  @!P3 IMAD.IADD R7, R7, 0x1, -R20 ;  /* 0x000000010707b824 */ /* 0x000fe400078e0a14 */
[----:B------:R-:W-:Y:S01]  /*0620*/  @!P3 VIADD R6, R6, 0x1 ;  /* 0x000000010606b836 */ /* 0x000fe20000000000 */
[----:B------:R-:W-:Y:S02]  /*0630*/  ISETP.NE.AND P3, PT, R11, RZ, PT ;  /* 0x000000ff0b00720c */ /* 0x000fe40003f65270 */
[----:B------:R-:W-:Y:S02]  /*0640*/  ISETP.GE.U32.AND P1, PT, R7, R20, PT ;  /* 0x000000140700720c */ /* 0x000fe40003f26070 */
[----:B------:R-:W-:Y:S01]  /*0650*/  LOP3.LUT R20, R18, R11, RZ, 0x3c, !PT ;  /* 0x0000000b12147212 */ /* 0x000fe200078e3cff */
[----:B------:R-:W0:Y:S03]  /*0660*/  F2I.FTZ.U32.TRUNC.NTZ R7, R24 ;  /* 0x0000001800077305 */ /* 0x000e26000021f000 */
[----:B------:R-:W-:-:S07]  /*0670*/  ISETP.GE.AND P2, PT, R20, RZ, PT ;  /* 0x000000ff1400720c */ /* 0x000fce0003f46270 */
        /* <DEDUP_REMOVED lines=8> */
[----:B------:R-:W-:Y:S01]  /*0700*/  IMAD.HI.U32 R6, R7, R23, R6 ;  /* 0x0000001707067227 */ /* 0x000fe200078e0006 */
[----:B------:R-:W-:-:S03]  /*0710*/  ISETP.GE.AND P2, PT, R20, RZ, PT ;  /* 0x000000ff1400720c */ /* 0x000fc60003f46270 */
[----:B------:R-:W-:Y:S02]  /*0720*/  IMAD.MOV.U32 R7, RZ, RZ, R24 ;  /* 0x000000ffff077224 */ /* 0x000fe400078e0018 */
[----:B------:R-:W-:Y:S02]  /*0730*/  IMAD.MOV R20, RZ, RZ, -R20 ;  /* 0x000000ffff147224 */ /* 0x000fe400078e0a14 */
[----:B------:R-:W-:-:S04]  /*0740*/  IMAD.HI.U32 R6, R6, R7, RZ ;  /* 0x0000000706067227 */ /* 0x000fc800078e00ff */
[----:B------:R-:W-:Y:S01]  /*0750*/  IMAD R20, R11, R20, R18 ;  /* 0x000000140b147224 */ /* 0x000fe200078e0212 */
[----:B------:R-:W-:-:S05]  /*0760*/  IADD3 R6, PT, PT, -R6, RZ, RZ ;  /* 0x000000ff06067210 */ /* 0x000fca0007ffe1ff */
[----:B------:R-:W-:Y:S02]  /*0770*/  IMAD R7, R22, R6, R7 ;  /* 0x0000000616077224 */ /* 0x000fe400078e0207 */
[----:B------:R-:W-:-:S03]  /*0780*/  IMAD.MOV R6, RZ, RZ, -R18 ;  /* 0x000000ffff067224 */ /* 0x000fc600078e0a12 */
[----:B------:R-:W-:Y:S01]  /*0790*/  ISETP.GT.U32.AND P1, PT, R22, R7, PT ;  /* 0x000000071600720c */ /* 0x000fe20003f24070 */
[----:B------:R-:W-:Y:S01]  /*07a0*/  IMAD R6, R10, R6, R21 ;  /* 0x000000060a067224 */ /* 0x000fe200078e0215 */
[----:B------:R-:W-:-:S03]  /*07b0*/  IADD3 R21, PT, PT, -R21, RZ, RZ ;  /* 0x000000ff15157210 */ /* 0x000fc60007ffe1ff */
[----:B------:R-:W-:-:S08]  /*07c0*/  IMAD R6, R6, UR8, R17 ;  /* 0x0000000806067c24 */ /* 0x000fd0000f8e0211 */
[----:B------:R-:W-:-:S05]  /*07d0*/  @!P1 IMAD.IADD R7, R7, 0x1, -R22 ;  /* 0x0000000107079824 */ /* 0x000fca00078e0a16 */
[----:B------:R-:W-:-:S13]  /*07e0*/  ISETP.GT.U32.AND P1, PT, R22, R7, PT ;  /* 0x000000071600720c */ /* 0x000fda0003f24070 */
[----:B------:R-:W-:-:S04]  /*07f0*/  @!P1 IADD3 R7, PT, PT, R7, -R22, RZ ;  /* 0x8000001607079210 */ /* 0x000fc80007ffe0ff */
[----:B------:R-:W-:-:S04]  /*0800*/  @!P2 IADD3 R7, PT, PT, -R7, RZ, RZ ;  /* 0x000000ff0707a210 */ /* 0x000fc80007ffe1ff */
[----:B------:R-:W-:-:S05]  /*0810*/  SEL R7, R14, R7, !P0 ;  /* 0x000000070e077207 */ /* 0x000fca0004000000 */
[----:B------:R-:W-:Y:S02]  /*0820*/  IMAD.IADD R6, R7, 0x1, R6 ;  /* 0x0000000107067824 */ /* 0x000fe400078e0206 */
[----:B------:R-:W-:Y:S01]  /*0830*/  IMAD R7, R9, R21, R16 ;  /* 0x0000001509077224 */ /* 0x000fe200078e0210 */
[----:B------:R-:W-:Y:S01]  /*0840*/  IADD3 R16, PT, PT, R15, R16, RZ ;  /* 0x000000100f107210 */ /* 0x000fe20007ffe0ff */
[----:B------:R-:W-:-:S03]  /*0850*/  IMAD R6, R6, R11, R20 ;  /* 0x0000000b06067224 */ /* 0x000fc600078e0214 */
[----:B------:R-:W-:Y:S01]  /*0860*/  ISETP.GE.AND P1, PT, R16, R0, PT ;  /* 0x000000001000720c */ /* 0x000fe20003f26270 */
[----:B------:R-:W-:-:S04]  /*0870*/  IMAD R7, R6, R9, R7 ;  /* 0x0000000906077224 */ /* 0x000fc800078e0207 */
[----:B------:R-:W-:-:S05]  /*0880*/  IMAD.WIDE R6, R7, 0x4, R4 ;  /* 0x0000000407067825 */ /* 0x000fca00078e0204 */
[----:B--2---:R1:W-:Y:S03]  /*0890*/  STG.E desc[UR6][R6.64], R19 ;  /* 0x0000001306007986 */ /* 0x0043e6000c101906 */
[----:B------:R-:W-:Y:S05]  /*08a0*/  @!P1 BRA `(.L_x_84) ;  /* 0xfffffff800649947 */ /* 0x000fea000383ffff */
[----:B------:R-:W-:Y:S05]  /*08b0*/  EXIT ;  /* 0x000000000000794d */ /* 0x000fea0003800000 */
.L_x_85:
        /* <DEDUP_REMOVED lines=12> */
.L_x_707:


//--------------------- .text._ZN17fastertransformer34add_fusedQKV_bias_transpose_kernelI6__halfLb1EEEvPT_S3_S3_NS_29PrefixPromptBatchWeightsParamIS2_EES3_PKS2_PKiiiiiib --------------------------
	.section	.text._ZN17fastertransformer34add_fusedQKV_bias_transpose_kernelI6__halfLb1EEEvPT_S3_S3_NS_29PrefixPromptBatchWeightsParamIS2_EES3_PKS2_PKiiiiiib,"ax",@progbits
	.align	128
        .global         _ZN17fastertransformer34add_fusedQKV_bias_transpose_kernelI6__halfLb1EEEvPT_S3_S3_NS_29PrefixPromptBatchWeightsParamIS2_EES3_PKS2_PKiiiiiib
        .type           _ZN17fastertransformer34add_fusedQKV_bias_transpose_kernelI6__halfLb1EEEvPT_S3_S3_NS_29PrefixPromptBatchWeightsParamIS2_EES3_PKS2_PKiiiiiib,@function
        .size           _ZN17fastertransformer34add_fusedQKV_bias_transpose_kernelI6__halfLb1EEEvPT_S3_S3_NS_29PrefixPromptBatchWeightsParamIS2_EES3_PKS2_PKiiiiiib,(.L_x_708 - _ZN17fastertransformer34add_fusedQKV_bias_transpose_kernelI6__halfLb1EEEvPT_S3_S3_NS_29PrefixPromptBatchWeightsParamIS2_EES3_PKS2_PKiiiiiib)
        .other          _ZN17fastertransformer34add_fusedQKV_bias_transpose_kernelI6__halfLb1EEEvPT_S3_S3_NS_29PrefixPromptBatchWeightsParamIS2_EES3_PKS2_PKiiiiiib,@"STO_CUDA_ENTRY STV_DEFAULT"
_ZN17fastertransformer34add_fusedQKV_bias_transpose_kernelI6__halfLb1EEEvPT_S3_S3_NS_29PrefixPromptBatchWeightsParamIS2_EES3_PKS2_PKiiiiiib:
.text._ZN17fastertransformer34add_fusedQKV_bias_transpose_kernelI6__halfLb1EEEvPT_S3_S3_NS_29PrefixPromptBatchWeightsParamIS2_EES3_PKS2_PKiiiiiib:
[----:B------:R-:W-:Y:S08]  /*0000*/  LDC R1, c[0x0][0x37c] ;  /* 0x0000df00ff017b82 */ /* 0x000ff00000000800 */
[----:B------:R-:W0:Y:S01]  /*0010*/  S2UR UR7, SR_CTAID.X ;  /* 0x00000000000779c3 */ /* 0x000e220000002500 */
[----:B------:R-:W1:Y:S01]  /*0020*/  LDCU UR6, c[0x0][0x3d0] ;  /* 0x00007a00ff0677ac */ /* 0x000e620008000800 */
[----:B------:R-:W0:Y:S01]  /*0030*/  LDCU UR10, c[0x0][0x3a8] ;  /* 0x00007500ff0a77ac */ /* 0x000e220008000800 */
[----:B------:R-:W2:Y:S01]  /*0040*/  LDCU.64 UR4, c[0x0][0x3c8] ;  /* 0x00007900ff0477ac */ /* 0x000ea20008000a00 */
[----:B------:R-:W3:Y:S01]  /*0050*/  LDCU.64 UR8, c[0x0][0x358] ;  /* 0x00006b00ff0877ac */ /* 0x000ee20008000a00 */
[----:B------:R-:W4:Y:S01]  /*0060*/  LDCU UR14, c[0x0][0x3d4] ;  /* 0x00007a80ff0e77ac */ /* 0x000f220008000800 */
[----:B-1----:R-:W-:-:S04]  /*0070*/  UIADD3 UR6, UPT, UPT, -UR6, URZ, URZ ;  /* 0x000000ff06067290 */ /* 0x002fc8000fffe1ff */
[----:B0-----:R-:W-:Y:S02]  /*0080*/  UIMAD UR6, UR6, UR10, UR7 ;  /* 0x0000000a060672a4 */ /* 0x001fe4000f8e0207 */
[----:B--2---:R-:W-:Y:S02]  /*0090*/  UISETP.EQ.U32.AND UP1, UPT, UR4, URZ, UPT ;  /* 0x000000ff0400728c */ /* 0x004fe4000bf22070 */
[----:B------:R-:W-:-:S04]  /*00a0*/  UISETP.GE.AND UP0, UPT, UR6, URZ, UPT ;  /* 0x000000ff0600728c */ /* 0x000fc8000bf06270 */
[----:B------:R-:W-:-:S06]  /*00b0*/  UISETP.EQ.OR.EX UP0, UPT, UR5, URZ, !UP0, UP1 ;  /* 0x000000ff0500728c */ /* 0x000fcc000c702710 */
[----:B------:R-:W-:-:S05]  /*00c0*/  PLOP3.LUT P0, PT, PT, PT, UP0, 0x80, 0x8 ;  /* 0x000000000008781c */ /* 0x000fca0003f0f008 */
[----:B------:R-:W0:Y:S02]  /*00d0*/  @!UP0 LDCU.64 UR4, c[0x0][0x3c8] ;  /* 0x00007900ff0487ac */ /* 0x000e240008000a00 */
[----:B0-----:R-:W-:-:S06]  /*00e0*/  @!UP0 UIMAD.WIDE.U32 UR4, UR6, 0x4, UR4 ;  /* 0x00000004060488a5 */ /* 0x001fcc000f8e0004 */
[----:B------:R-:W-:Y:S02]  /*00f0*/  MOV R2, UR4 ;  /* 0x0000000400027c02 */ /* 0x000fe40008000f00 */
[----:B------:R-:W-:-:S05]  /*0100*/  MOV R3, UR5 ;  /* 0x0000000500037c02 */ /* 0x000fca0008000f00 */
[----:B---3--:R-:W2:Y:S01]  /*0110*/  @!P0 LDG.E R2, desc[UR8][R2.64] ;  /* 0x0000000802028981 */ /* 0x008ea2000c1e1900 */
[----:B----4-:R-:W-:Y:S01]  /*0120*/  IABS R0, UR14 ;  /* 0x0000000e00007c13 */ /* 0x010fe20008000000 */
[----:B------:R-:W-:Y:S01]  /*0130*/  UMOV UR4, URZ ;  /* 0x000000ff00047c82 */ /* 0x000fe20008000000 */
[----:B------:R-:W0:Y:S02]  /*0140*/  S2UR UR16, SR_CTAID.Y ;  /* 0x00000000001079c3 */ /* 0x000e240000002600 */
[----:B------:R-:W-:-:S13]  /*0150*/  R2UR UR15, R0 ;  /* 0x00000000000f72ca */ /* 0x000fda00000e0000 */
[----:B------:R-:W1:Y:S08]  /*0160*/  I2F.RP R0, UR15 ;  /* 0x0000000f00007d06 */ /* 0x000e700008209400 */
[----:B-1----:R-:W1:Y:S02]  /*0170*/  MUFU.RCP R0, R0 ;  /* 0x0000000000007308 */ /* 0x002e640000001000 */
[----:B-1----:R-:W-:-:S02]  /*0180*/  IADD3 R4, PT, PT, R0, 0xffffffe, RZ ;  /* 0x0ffffffe00047810 */ /* 0x002fc40007ffe0ff */
[----:B------:R-:W1:Y:S04]  /*0190*/  S2R R0, SR_TID.X ;  /* 0x0000000000007919 */ /* 0x000e680000002100 */
[----:B------:R-:W3:Y:S02]  /*01a0*/  F2I.FTZ.U32.TRUNC.NTZ R4, R4 ;  /* 0x0000000400047305 */ /* 0x000ee4000021f000 */
[----:B---3--:R-:W-:-:S13]  /*01b0*/  R2UR UR5, R4 ;  /* 0x00000000040572ca */ /* 0x008fda00000e0000 */
[----:B------:R-:W-:Y:S01]  /*01c0*/  UIADD3 UR11, UPT, UPT, URZ, -UR5, URZ ;  /* 0x80000005ff0b7290 */ /* 0x000fe2000fffe0ff */
[----:B-1----:R-:W-:-:S03]  /*01d0*/  SHF.L.U32 R0, R0, 0x1, RZ ;  /* 0x0000000100007819 */ /* 0x002fc600000006ff */
[----:B------:R-:W-:Y:S01]  /*01e0*/  UIMAD UR11, UR11, UR15, URZ ;  /* 0x0000000f0b0b72a4 */ /* 0x000fe2000f8e02ff */
[----:B--2---:R-:W-:-:S13]  /*01f0*/  @!P0 R2UR UR4, R2 ;  /* 0x00000000020482ca */ /* 0x004fda00000e0000 */
[----:B------:R-:W-:-:S03]  /*0200*/  UIADD3 UR13, UPT, UPT, UR6, UR4, URZ ;  /* 0x00000004060d7290 */ /* 0x000fc6000fffe0ff */
[----:B------:R-:W-:Y:S02]  /*0210*/  UMOV UR4, URZ ;  /* 0x000000ff00047c82 */ /* 0x000fe40008000000 */
[----:B------:R-:W-:Y:S01]  /*0220*/  UIMAD.WIDE.U32 UR4, UR5, UR11, UR4 ;  /* 0x0000000b050472a5 */ /* 0x000fe2000f8e0004 */
[----:B------:R-:W-:-:S05]  /*0230*/  IMAD.U32 R2, RZ, RZ, UR13 ;  /* 0x0000000dff027e24 */ /* 0x000fca000f8e00ff */
[----:B------:R-:W-:-:S04]  /*0240*/  IABS R2, R2 ;  /* 0x0000000200027213 */ /* 0x000fc80000000000 */
[----:B------:R-:W-:-:S13]  /*0250*/  R2UR UR12, R2 ;  /* 0x00000000020c72ca */ /* 0x000fda00000e0000 */
[----:B------:R-:W-:-:S04]  /*0260*/  UIMAD.WIDE.U32 UR4, UR5, UR12, URZ ;  /* 0x0000000c050472a5 */ /* 0x000fc8000f8e00ff */
[----:B------:R-:W-:-:S04]  /*0270*/  UIADD3 UR4, UPT, UPT, -UR5, URZ, URZ ;  /* 0x000000ff05047290 */ /* 0x000fc8000fffe1ff */
[----:B------:R-:W-:Y:S02]  /*0280*/  UIMAD UR4, UR15, UR4, UR12 ;  /* 0x000000040f0472a4 */ /* 0x000fe4000f8e020c */
[----:B------:R-:W-:Y:S02]  /*0290*/  UIADD3 UR12, UPT, UPT, UR10, UR14, URZ ;  /* 0x0000000e0a0c7290 */ /* 0x000fe4000fffe0ff */
[----:B------:R-:W-:-:S11]  /*02a0*/  UISETP.GT.U32.AND UP1, UPT, UR15, UR4, UPT ;  /* 0x000000040f00728c */ /* 0x000fd6000bf24070 */
[----:B------:R-:W-:Y:S02]  /*02b0*/  @!UP1 UIADD3 UR4, UPT, UPT, UR4, -UR15, URZ ;  /* 0x8000000f04049290 */ /* 0x000fe4000fffe0ff */
[----:B------:R-:W-:Y:S02]  /*02c0*/  @!UP1 UIADD3 UR5, UPT, UPT, UR5, 0x1, URZ ;  /* 0x0000000105059890 */ /* 0x000fe4000fffe0ff */
[----:B------:R-:W-:Y:S02]  /*02d0*/  UISETP.GE.U32.AND UP0, UPT, UR4, UR15, UPT ;  /* 0x0000000f0400728c */ /* 0x000fe4000bf06070 */
[----:B------:R-:W-:-:S04]  /*02e0*/  ULOP3.LUT UR4, UR13, UR14, URZ, 0x3c, !UPT ;  /* 0x0000000e0d047292 */ /* 0x000fc8000f8e3cff */
[----:B------:R-:W-:-:S05]  /*02f0*/  UISETP.GE.AND UP1, UPT, UR4, URZ, UPT ;  /* 0x000000ff0400728c */ /* 0x000fca000bf26270 */
[----:B------:R-:W-:Y:S02]  /*0300*/  @UP0 UIADD3 UR5, UPT, UPT, UR5, 0x1, URZ ;  /* 0x0000000105050890 */ /* 0x000fe4000fffe0ff */
[----:B------:R-:W-:-:S05]  /*0310*/  UISETP.NE.AND UP0, UPT, UR14, URZ, UPT ;  /* 0x000000ff0e00728c */ /* 0x000fca000bf05270 */
[----:B------:R-:W-:Y:S02]  /*0320*/  UMOV UR11, UR5 ;  /* 0x00000005000b7c82 */ /* 0x000fe40008000000 */
[----:B------:R-:W-:-:S04]  /*0330*/  @!UP1 UIADD3 UR11, UPT, UPT, -UR11, URZ, URZ ;  /* 0x000000ff0b0b9290 */ /* 0x000fc8000fffe1ff */
[----:B------:R-:W-:Y:S02]  /*0340*/  @!UP0 ULOP3.LUT UR11, URZ, UR14, URZ, 0x33, !UPT ;  /* 0x0000000eff0b8292 */ /* 0x000fe4000f8e33ff */
[----:B------:R-:W-:Y:S02]  /*0350*/  UISETP.GT.AND UP0, UPT, UR6, -0x1, UPT ;  /* 0xffffffff0600788c */ /* 0x000fe4000bf04270 */
[----:B------:R-:W-:-:S04]  /*0360*/  UIADD3 UR4, UPT, UPT, -UR11, URZ, URZ ;  /* 0x000000ff0b047290 */ /* 0x000fc8000fffe1ff */
[----:B------:R-:W-:-:S03]  /*0370*/  UIMAD UR13, UR14, UR4, UR13 ;  /* 0x000000040e0d72a4 */ /* 0x000fc6000f8e020d */
[----:B0-----:R-:W-:Y:S09]  /*0380*/  BRA.U UP0, `(.L_x_86) ;  /* 0x0000000100f87547 */ /* 0x001ff2000b800000 */
[----:B------:R-:W0:Y:S01]  /*0390*/  I2F.U32.RP R2, UR10 ;  /* 0x0000000a00027d06 */ /* 0x000e220008209000 */
[----:B------:R-:W-:Y:S01]  /*03a0*/  UMOV UR4, URZ ;  /* 0x000000ff00047c82 */ /* 0x000fe20008000000 */
[----:B------:R-:W-:-:S06]  /*03b0*/  UISETP.NE.U32.AND UP2, UPT, UR10, URZ, UPT ;  /* 0x000000ff0a00728c */ /* 0x000fcc000bf45070 */
[----:B0-----:R-:W0:Y:S02]  /*03c0*/  MUFU.RCP R2, R2 ;  /* 0x0000000200027308 */ /* 0x001e240000001000 */
[----:B0-----:R-:W-:-:S06]  /*03d0*/  IADD3 R3, PT, PT, R2, 0xffffffe, RZ ;  /* 0x0ffffffe02037810 */ /* 0x001fcc0007ffe0ff */
[----:B------:R-:W0:Y:S02]  /*03e0*/  F2I.FTZ.U32.TRUNC.NTZ R3, R3 ;  /* 0x0000000300037305 */ /* 0x000e24000021f000 */
[----:B0-----:R-:W-:-:S13]  /*03f0*/  R2UR UR5, R3 ;  /* 0x00000000030572ca */ /* 0x001fda00000e0000 */
[----:B------:R-:W-:-:S04]  /*0400*/  UIADD3 UR6, UPT, UPT, URZ, -UR5, URZ ;  /* 0x80000005ff067290 */ /* 0x000fc8000fffe0ff */
[----:B------:R-:W-:-:S04]  /*0410*/  UIMAD UR6, UR6, UR10, URZ ;  /* 0x0000000a060672a4 */ /* 0x000fc8000f8e02ff */
[----:B------:R-:W-:-:S04]  /*0420*/  UIMAD.WIDE.U32 UR4, UR5, UR6, UR4 ;  /* 0x00000006050472a5 */ /* 0x000fc8000f8e0004 */
[----:B------:R-:W-:-:S07]  /*0430*/  UIMAD.WIDE.U32 UR4, UR5, UR7, URZ ;  /* 0x00000007050472a5 */ /* 0x000fce000f8e00ff */
[----:B------:R-:W-:Y:S02]  /*0440*/  UMOV UR6, UR5 ;  /* 0x0000000500067c82 */ /* 0x000fe40008000000 */
[----:B------:R-:W-:-:S04]  /*0450*/  UIADD3 UR4, UPT, UPT, -UR6, URZ, URZ ;  /* 0x000000ff06047290 */ /* 0x000fc8000fffe1ff */
[----:B------:R-:W-:-:S04]  /*0460*/  UIMAD UR4, UR10, UR4, UR7 ;  /* 0x000000040a0472a4 */ /* 0x000fc8000f8e0207 */
[----:B------:R-:W-:-:S11]  /*0470*/  UISETP.GE.U32.AND UP0, UPT, UR4, UR10, UPT ;  /* 0x0000000a0400728c */ /* 0x000fd6000bf06070 */
[----:B------:R-:W-:Y:S02]  /*0480*/  @UP0 UIADD3 UR4, UPT, UPT, UR4, -UR10, URZ ;  /* 0x8000000a04040290 */ /* 0x000fe4000fffe0ff */
[----:B------:R-:W-:Y:S02]  /*0490*/  @UP0 UIADD3 UR6, UPT, UPT, UR6, 0x1, URZ ;  /* 0x0000000106060890 */ /* 0x000fe4000fffe0ff */
[----:B------:R-:W-:-:S07]  /*04a0*/  UISETP.GE.U32.AND UP1, UPT, UR4, UR10, UPT ;  /* 0x0000000a0400728c */ /* 0x000fce000bf26070 */
[----:B------:R-:W0:Y:S04]  /*04b0*/  LDCU.64 UR4, c[0x0][0x3a0] ;  /* 0x00007400ff0477ac */ /* 0x000e280008000a00 */
[----:B------:R-:W-:Y:S02]  /*04c0*/  @UP1 UIADD3 UR6, UPT, UPT, UR6, 0x1, URZ ;  /* 0x0000000106061890 */ /* 0x000fe4000fffe0ff */
[----:B------:R-:W-:-:S04]  /*04d0*/  @!UP2 ULOP3.LUT UR6, URZ, UR10, URZ, 0x33, !UPT ;  /* 0x0000000aff06a292 */ /* 0x000fc8000f8e33ff */
[----:B0-----:R-:W-:-:S06]  /*04e0*/  UIMAD.WIDE.U32 UR4, UR6, 0x4, UR4 ;  /* 0x00000004060478a5 */ /* 0x001fcc000f8e0004 */
[----:B------:R-:W-:Y:S01]  /*04f0*/  MOV R2, UR4 ;  /* 0x0000000400027c02 */ /* 0x000fe20008000f00 */
[----:B------:R-:W-:-:S05]  /*0500*/  IMAD.U32 R3, RZ, RZ, UR5 ;  /* 0x00000005ff037e24 */ /* 0x000fca000f8e00ff */
[----:B------:R-:W2:Y:S01]  /*0510*/  LDG.E R7, desc[UR8][R2.64] ;  /* 0x0000000802077981 */ /* 0x000ea2000c1e1900 */
[----:B------:R-:W-:-:S04]  /*0520*/  UIADD3 UR4, UPT, UPT, -UR6, URZ, URZ ;  /* 0x000000ff06047290 */ /* 0x000fc8000fffe1ff */
[----:B------:R-:W-:-:S06]  /*0530*/  UIMAD UR7, UR10, UR4, UR7 ;  /* 0x000000040a0772a4 */ /* 0x000fcc000f8e0207 */
[----:B--2---:R-:W-:-:S13]  /*0540*/  ISETP.LE.AND P0, PT, R7, UR7, PT ;  /* 0x0000000707007c0c */ /* 0x004fda000bf03270 */
[----:B------:R-:W-:Y:S05]  /*0550*/  @P0 EXIT ;  /* 0x000000000000094d */ /* 0x000fea0003800000 */
[----:B------:R-:W0:Y:S01]  /*0560*/  LDCU.64 UR14, c[0x0][0x3d8] ;  /* 0x00007b00ff0e77ac */ /* 0x000e220008000a00 */
[----:B------:R-:W1:Y:S01]  /*0570*/  LDCU.64 UR4, c[0x0][0x398] ;  /* 0x00007300ff0477ac */ /* 0x000e620008000a00 */
[----:B0-----:R-:W-:Y:S02]  /*0580*/  UIMAD UR11, UR12, UR15, URZ ;  /* 0x0000000f0c0b72a4 */ /* 0x001fe4000f8e02ff */
[----:B------:R-:W-:Y:S01]  /*0590*/  ISETP.GE.AND P0, PT, R0, UR15, PT ;  /* 0x0000000f00007c0c */ /* 0x000fe2000bf06270 */
[----:B------:R-:W-:Y:S01]  /*05a0*/  UIMAD UR10, UR6, UR14, UR16 ;  /* 0x0000000e060a72a4 */ /* 0x000fe2000f8e0210 */
[----:B------:R-:W-:Y:S01]  /*05b0*/  MOV R3, UR15 ;  /* 0x0000000f00037c02 */ /* 0x000fe20008000f00 */
[----:B------:R-:W-:Y:S01]  /*05c0*/  IMAD R13, R7, UR15, RZ ;  /* 0x0000000f070d7c24 */ /* 0x000fe2000f8e02ff */
[----:B-1----:R-:W-:Y:S01]  /*05d0*/  UIMAD.WIDE.U32 UR4, UR6, 0x8, UR4 ;  /* 0x00000008060478a5 */ /* 0x002fe2000f8e0004 */
[----:B------:R-:W-:Y:S02]  /*05e0*/  MOV R11, UR11 ;  /* 0x0000000b000b7c02 */ /* 0x000fe40008000f00 */
[----:B------:R-:W-:-:S04]  /*05f0*/  IMAD R4, R3, UR7, R0 ;  /* 0x0000000703047c24 */ /* 0x000fc8000f8e0200 */
[--C-:B------:R-:W-:Y:S02]  /*0600*/  IMAD R11, R11, UR10, R4.reuse ;  /* 0x0000000a0b0b7c24 */ /* 0x100fe4000f8e0204 */
[C---:B------:R-:W-:Y:S02]  /*0610*/  IMAD R4, R13.reuse, UR16, R4 ;  /* 0x000000100d047c24 */ /* 0x040fe4000f8e0204 */
[----:B------:R-:W-:Y:S01]  /*0620*/  IMAD R13, R13, UR14, RZ ;  /* 0x0000000e0d0d7c24 */ /* 0x000fe2000f8e02ff */
[----:B------:R-:W-:Y:S06]  /*0630*/  @P0 EXIT ;  /* 0x000000000000094d */ /* 0x000fec0003800000 */
[----:B------:R-:W-:Y:S01]  /*0640*/  MOV R8, UR4 ;  /* 0x0000000400087c02 */ /* 0x000fe20008000f00 */
[----:B------:R-:W-:Y:S01]  /*0650*/  IMAD.U32 R9, RZ, RZ, UR5 ;  /* 0x00000005ff097e24 */ /* 0x000fe2000f8e00ff */
[----:B------:R-:W0:Y:S04]  /*0660*/  LDCU.64 UR6, c[0x0][0x3b0] ;  /* 0x00007600ff0677ac */ /* 0x000e280008000a00 */
[----:B------:R1:W2:Y:S01]  /*0670*/  LDG.E.64 R2, desc[UR8][R8.64] ;  /* 0x0000000808027981 */ /* 0x0002a2000c1e1b00 */
[--C-:B------:R-:W-:Y:S01]  /*0680*/  SHF.R.S32.HI R5, RZ, 0x1f, R4.reuse ;  /* 0x0000001fff057819 */ /* 0x100fe20000011404 */
[----:B-1----:R-:W1:Y:S02]  /*0690*/  LDC.64 R8, c[0x0][0x390] ;  /* 0x0000e400ff087b82 */ /* 0x002e640000000a00 */
[----:B0-----:R-:W-:-:S04]  /*06a0*/  IMAD.WIDE.U32 R4, R7, UR6, R4 ;  /* 0x0000000607047c25 */ /* 0x001fc8000f8e0004 */
[----:B------:R-:W-:Y:S01]  /*06b0*/  IMAD R7, R7, UR7, R5 ;  /* 0x0000000707077c24 */ /* 0x000fe2000f8e0205 */
[----:B--2---:R-:W-:-:S04]  /*06c0*/  LEA R2, P0, R4, R2, 0x1 ;  /* 0x0000000204027211 */ /* 0x004fc800078008ff */
[----:B------:R-:W-:Y:S02]  /*06d0*/  LEA.HI.X R3, R4, R3, R7, 0x1, P0 ;  /* 0x0000000304037211 */ /* 0x000fe400000f0c07 */
[----:B------:R-:W0:Y:S03]  /*06e0*/  LDC.64 R4, c[0x0][0x388] ;  /* 0x0000e200ff047b82 */ /* 0x000e260000000a00 */
[----:B------:R-:W2:Y:S01]  /*06f0*/  LD.E R15, desc[UR8][R2.64] ;  /* 0x00000008020f7980 */ /* 0x000ea2000c101900 */
[----:B------:R-:W-:-:S04]  /*0700*/  IMAD.WIDE R6, R13, 0x2, R2 ;  /* 0x000000020d067825 */ /* 0x000fc800078e0202 */
[----:B0-----:R-:W-:-:S05]  /*0710*/  IMAD.WIDE R4, R11, 0x2, R4 ;  /* 0x000000020b047825 */ /* 0x001fca00078e0204 */
[----:B--2---:R-:W-:Y:S04]  /*0720*/  STG.E desc[UR8][R4.64], R15 ;  /* 0x0000000f04007986 */ /* 0x004fe8000c101908 */
[----:B------:R-:W2:Y:S01]  /*0730*/  LD.E R7, desc[UR8][R6.64] ;  /* 0x0000000806077980 */ /* 0x000ea2000c101900 */
[----:B-1----:R-:W-:-:S05]  /*0740*/  IMAD.WIDE R8, R11, 0x2, R8 ;  /* 0x000000020b087825 */ /* 0x002fca00078e0208 */
[----:B--2---:R-:W-:Y:S01]  /*0750*/  STG.E desc[UR8][R8.64], R7 ;  /* 0x0000000708007986 */ /* 0x004fe2000c101908 */
[----:B------:R-:W-:Y:S05]  /*0760*/  EXIT ;  /* 0x000000000000794d */ /* 0x000fea0003800000 */
.L_x_86:
[----:B------:R-:W0:Y:S01]  /*0770*/  LDCU.64 UR18, c[0x0][0x3d8] ;  /* 0x00007b00ff1277ac */ /* 0x000e220008000a00 */
[----:B------:R-:W1:Y:S01]  /*0780*/  S2R R17, SR_CTAID.Y ;  /* 0x0000000000117919 */ /* 0x000e620000002600 */
[----:B------:R-:W2:Y:S01]  /*0790*/  LDC.64 R4, c[0x0][0x3b8] ;  /* 0x0000ee00ff047b82 */ /* 0x000ea20000000a00 */
[----:B------:R-:W3:Y:S01]  /*07a0*/  LDCU.64 UR4, c[0x0][0x3a0] ;  /* 0x00007400ff0477ac */ /* 0x000ee20008000a00 */
[----:B0-----:R-:W-:Y:S01]  /*07b0*/  ISETP.GE.AND P0, PT, R0, UR19, PT ;  /* 0x0000001300007c0c */ /* 0x001fe2000bf06270 */
[----:B------:R-:W-:Y:S02]  /*07c0*/  UIMAD UR7, UR19, UR18, URZ ;  /* 0x00000012130772a4 */ /* 0x000fe4000f8e02ff */
[----:B---3--:R-:W-:Y:S02]  /*07d0*/  UIMAD.WIDE UR4, UR11, 0x4, UR4 ;  /* 0x000000040b0478a5 */ /* 0x008fe4000f8e0204 */
[----:B------:R-:W-:-:S04]  /*07e0*/  UIMAD UR6, UR6, UR7, URZ ;  /* 0x00000007060672a4 */ /* 0x000fc8000f8e02ff */
[----:B------:R-:W-:Y:S02]  /*07f0*/  MOV R14, UR4 ;  /* 0x00000004000e7c02 */ /* 0x000fe40008000f00 */
[----:B------:R-:W-:Y:S02]  /*0800*/  MOV R6, UR6 ;  /* 0x0000000600067c02 */ /* 0x000fe40008000f00 */
[----:B------:R-:W0:Y:S01]  /*0810*/  @!P0 LDC.64 R2, c[0x0][0x3c0] ;  /* 0x0000f000ff028b82 */ /* 0x000e220000000a00 */
[----:B------:R-:W-:Y:S01]  /*0820*/  MOV R15, UR5 ;  /* 0x00000005000f7c02 */ /* 0x000fe20008000f00 */
[----:B-1----:R-:W-:Y:S01]  /*0830*/  IMAD R17, R17, UR19, R0 ;  /* 0x0000001311117c24 */ /* 0x002fe2000f8e0200 */
[----:B------:R-:W-:Y:S01]  /*0840*/  MOV R21, UR7 ;  /* 0x0000000700157c02 */ /* 0x000fe20008000f00 */
[----:B------:R-:W-:Y:S01]  /*0850*/  IMAD.U32 R19, RZ, RZ, UR7 ;  /* 0x00000007ff137e24 */ /* 0x000fe2000f8e00ff */
[----:B------:R-:W1:Y:S01]  /*0860*/  LDCU.U8 UR5, c[0x0][0x3e4] ;  /* 0x00007c80ff0577ac */ /* 0x000e620008000000 */
[----:B------:R-:W-:Y:S01]  /*0870*/  IMAD R7, R6, 0x3, R17 ;  /* 0x0000000306077824 */ /* 0x000fe200078e0211 */
[----:B------:R-:W3:Y:S03]  /*0880*/  LDG.E R14, desc[UR8][R14.64] ;  /* 0x000000080e0e7981 */ /* 0x000ee6000c1e1900 */
[----:B--2---:R-:W-:Y:S01]  /*0890*/  IMAD.WIDE R4, R7, 0x2, R4 ;  /* 0x0000000207047825 */ /* 0x004fe200078e0204 */
[----:B------:R-:W-:-:S04]  /*08a0*/  MOV R7, UR7 ;  /* 0x0000000700077c02 */ /* 0x000fc80008000f00 */
[----:B------:R-:W2:Y:S01]  /*08b0*/  @!P0 LDG.E R11, desc[UR8][R4.64] ;  /* 0x00000008040b8981 */ /* 0x000ea2000c1e1900 */
[----:B0-----:R-:W-:Y:S01]  /*08c0*/  @!P0 IMAD.WIDE R16, R17, 0x2, R2 ;  /* 0x0000000211108825 */ /* 0x001fe200078e0202 */
[----:B------:R-:W-:-:S04]  /*08d0*/  MOV R3, UR7 ;  /* 0x0000000700037c02 */ /* 0x000fc80008000f00 */
[----:B------:R-:W2:Y:S01]  /*08e0*/  @!P0 LDG.E.CONSTANT R12, desc[UR8][R16.64] ;  /* 0x00000008100c8981 */ /* 0x000ea2000c1e9900 */
[----:B------:R-:W-:-:S04]  /*08f0*/  @!P0 IMAD.WIDE R18, R19, 0x2, R16 ;  /* 0x0000000213128825 */ /* 0x000fc800078e0210 */
[----:B------:R-:W-:Y:S01]  /*0900*/  IMAD.WIDE R2, R3, 0x2, R4 ;  /* 0x0000000203027825 */ /* 0x000fe200078e0204 */
[----:B------:R-:W4:Y:S03]  /*0910*/  @!P0 LDG.E.CONSTANT R13, desc[UR8][R18.64] ;  /* 0x00000008120d8981 */ /* 0x000f26000c1e9900 */
[----:B------:R-:W-:Y:S01]  /*0920*/  @!P0 IMAD.WIDE R20, R21, 0x2, R18 ;  /* 0x0000000215148825 */ /* 0x000fe200078e0212 */
[----:B------:R-:W4:Y:S03]  /*0930*/  @!P0 LDG.E R10, desc[UR8][R2.64] ;  /* 0x00000008020a8981 */ /* 0x000f26000c1e1900 */
[----:B------:R-:W-:Y:S01]  /*0940*/  IMAD.WIDE R6, R7, 0x2, R2 ;  /* 0x0000000207067825 */ /* 0x000fe200078e0202 */
[----:B------:R0:W5:Y:S04]  /*0950*/  @!P0 LDG.E.CONSTANT R8, desc[UR8][R20.64] ;  /* 0x0000000814088981 */ /* 0x000168000c1e9900 */
[----:B------:R0:W5:Y:S01]  /*0960*/  @!P0 LDG.E R9, desc[UR8][R6.64] ;  /* 0x0000000806098981 */ /* 0x000162000c1e1900 */
[----:B-1----:R-:W-:-:S04]  /*0970*/  UPRMT UR5, UR5, 0x8880, URZ ;  /* 0x0000888005057896 */ /* 0x002fc800080000ff */
[----:B------:R-:W-:Y:S01]  /*0980*/  UISETP.NE.AND UP0, UPT, UR5, URZ, UPT ;  /* 0x000000ff0500728c */ /* 0x000fe2000bf05270 */
[----:B------:R-:W-:Y:S01]  /*0990*/  BSSY.RECONVERGENT B0, `(.L_x_87) ;  /* 0x000008e000007945 */ /* 0x000fe20003800200 */
[----:B---3--:R-:W-:-:S13]  /*09a0*/  R2UR UR4, R14 ;  /* 0x000000000e0472ca */ /* 0x008fda00000e0000 */
[----:B------:R-:W-:Y:S01]  /*09b0*/  UIADD3 UR7, UPT, UPT, UR13, UR4, URZ ;  /* 0x000000040d077290 */ /* 0x000fe2000fffe0ff */
[----:B--2---:R-:W-:Y:S02]  /*09c0*/  HFMA2 R11, R11, 1, 1, R12 ;  /* 0x3c003c000b0b7831 */ /* 0x004fe4000000000c */
[----:B----4-:R-:W-:Y:S01]  /*09d0*/  HADD2 R13, R10, R13 ;  /* 0x0000000d0a0d7230 */ /* 0x010fe20000000000 */
[----:B0-----:R-:W-:Y:S08]  /*09e0*/  BRA.U UP0, `(.L_x_88) ;  /* 0x0000000100747547 */ /* 0x001ff0000b800000 */
[----:B------:R-:W0:Y:S02]  /*09f0*/  LDCU UR5, c[0x0][0x3e0] ;  /* 0x00007c00ff0577ac */ /* 0x000e240008000800 */
[----:B0-----:R-:W-:-:S13]  /*0a00*/  ISETP.GE.AND P1, PT, R0, UR5, PT ;  /* 0x0000000500007c0c */ /* 0x001fda000bf26270 */
[----:B------:R-:W-:Y:S05]  /*0a10*/  @P1 BRA `(.L_x_89) ;  /* 0x0000000800141947 */ /* 0x000fea0003800000 */
[----:B------:R-:W-:Y:S01]  /*0a20*/  I2FP.F32.U32 R12, UR5 ;  /* 0x00000005000c7c45 */ /* 0x000fe20008201000 */
[----:B------:R-:W-:Y:S01]  /*0a30*/  HADD2.F32 R16, -RZ, R11.H1_H1 ;  /* 0x3000000bff107230 */ /* 0x000fe20000004100 */
[----:B------:R-:W-:Y:S01]  /*0a40*/  I2FP.F32.U32 R10, R0 ;  /* 0x00000000000a7245 */ /* 0x000fe20000201000 */
[----:B------:R-:W-:Y:S01]  /*0a50*/  HADD2.F32 R17, -RZ, R13.H1_H1 ;  /* 0x3000000dff117230 */ /* 0x000fe20000004100 */
[----:B------:R0:W1:Y:S01]  /*0a60*/  MUFU.RCP R15, R12 ;  /* 0x0000000c000f7308 */ /* 0x0000620000001000 */
[----:B------:R-:W-:Y:S02]  /*0a70*/  HADD2.F32 R11, -RZ, R11.H0_H0 ;  /* 0x2000000bff0b7230 */ /* 0x000fe40000004100 */
[----:B0-----:R-:W-:Y:S02]  /*0a80*/  HADD2.F32 R12, -RZ, R13.H0_H0 ;  /* 0x2000000dff0c7230 */ /* 0x001fe40000004100 */
[----:B-1----:R-:W-:-:S04]  /*0a90*/  FMUL.FTZ R10, R10, R15 ;  /* 0x0000000f0a0a7220 */ /* 0x002fc80000410000 */
[----:B------:R-:W-:Y:S01]  /*0aa0*/  FMUL.FTZ R14, R10, 13.28771209716796875 ;  /* 0x41549a780a0e7820 */ /* 0x000fe20000410000 */
[----:B------:R-:W-:-:S03]  /*0ab0*/  I2FP.F32.S32 R10, UR7 ;  /* 0x00000007000a7c45 */ /* 0x000fc60008201400 */
[----:B------:R-:W0:Y:S02]  /*0ac0*/  MUFU.EX2 R15, -R14 ;  /* 0x8000000e000f7308 */ /* 0x000e240000000800 */
[----:B0-----:R-:W-:-:S04]  /*0ad0*/  FMUL.FTZ R10, R10, R15 ;  /* 0x0000000f0a0a7220 */ /* 0x001fc80000410000 */
[----:B------:R-:W-:-:S04]  /*0ae0*/  FMUL.RZ R18, R10, 0.15915493667125701904 ;  /* 0x3e22f9830a127820 */ /* 0x000fc8000040c000 */
[----:B------:R-:W0:Y:S08]  /*0af0*/  MUFU.SIN R15, R18 ;  /* 0x00000012000f7308 */ /* 0x000e300000000400 */
[----:B------:R-:W1:Y:S01]  /*0b00*/  MUFU.COS R10, R18 ;  /* 0x00000012000a7308 */ /* 0x000e620000000000 */
[CC--:B0-----:R-:W-:Y:S01]  /*0b10*/  FMUL.FTZ R13, R15.reuse, R16.reuse ;  /* 0x000000100f0d7220 */ /* 0x0c1fe20000410000 */
[CC--:B------:R-:W-:Y:S01]  /*0b20*/  FMUL.FTZ R19, R15.reuse, R17.reuse ;  /* 0x000000110f137220 */ /* 0x0c0fe20000410000 */
[C---:B-1----:R-:W-:Y:S01]  /*0b30*/  FMUL.FTZ R16, R10.reuse, R16 ;  /* 0x000000100a107220 */ /* 0x042fe20000410000 */
[C---:B------:R-:W-:Y:S01]  /*0b40*/  FMUL.FTZ R17, R10.reuse, R17 ;  /* 0x000000110a117220 */ /* 0x040fe20000410000 */
[CC--:B------:R-:W-:Y:S01]  /*0b50*/  FFMA.FTZ R13, R10.reuse, R11.reuse, -R13 ;  /* 0x0000000b0a0d7223 */ /* 0x0c0fe2000001080d */
[-C--:B------:R-:W-:Y:S01]  /*0b60*/  FFMA.FTZ R19, R10, R12.reuse, -R19 ;  /* 0x0000000c0a137223 */ /* 0x080fe20000010813 */
[C---:B------:R-:W-:Y:S01]  /*0b70*/  FFMA.FTZ R16, R15.reuse, R11, R16 ;  /* 0x0000000b0f107223 */ /* 0x040fe20000010010 */
[----:B------:R-:W-:-:S04]  /*0b80*/  FFMA.FTZ R12, R15, R12, R17 ;  /* 0x0000000c0f0c7223 */ /* 0x000fc80000010011 */
[----:B------:R-:W-:Y:S02]  /*0b90*/  F2FP.F16.F32.PACK_AB R11, R16, R13 ;  /* 0x0000000d100b723e */ /* 0x000fe400000000ff */
[----:B------:R-:W-:Y:S01]  /*0ba0*/  F2FP.F16.F32.PACK_AB R13, R12, R19 ;  /* 0x000000130c0d723e */ /* 0x000fe200000000ff */
[----:B------:R-:W-:Y:S06]  /*0bb0*/  BRA `(.L_x_89) ;  /* 0x0000000400ac7947 */ /* 0x000fec0003800000 */
.L_x_88:
[----:B------:R-:W0:Y:S01]  /*0bc0*/  LDCU UR17, c[0x0][0x3e0] ;  /* 0x00007c00ff1177ac */ /* 0x000e220008000800 */
[----:B------:R-:W-:Y:S01]  /*0bd0*/  IABS R14, R0 ;  /* 0x00000000000e7213 */ /* 0x000fe20000000000 */
[----:B------:R-:W1:Y:S01]  /*0be0*/  S2UR UR6, SR_CgaCtaId ;  /* 0x00000000000679c3 */ /* 0x000e620000008800 */
[----:B------:R-:W-:Y:S01]  /*0bf0*/  BSSY.RECONVERGENT B1, `(.L_x_90) ;  /* 0x000005f000017945 */ /* 0x000fe20003800200 */
[----:B0-----:R-:W-:Y:S02]  /*0c00*/  ULEA.HI UR4, UR17, UR17, URZ, 0x1 ;  /* 0x0000001111047291 */ /* 0x001fe4000f8f08ff */
[----:B------:R-:W-:Y:S02]  /*0c10*/  UISETP.LT.AND UP0, UPT, UR19, UR17, UPT ;  /* 0x000000111300728c */ /* 0x000fe4000bf01270 */
[----:B------:R-:W-:Y:S02]  /*0c20*/  USHF.R.S32.HI UR5, URZ, 0x1, UR4 ;  /* 0x00000001ff057899 */ /* 0x000fe40008011404 */
[----:B------:R-:W-:Y:S01]  /*0c30*/  USEL UR10, UR19, UR17, UP0 ;  /* 0x00000011130a7287 */ /* 0x000fe20008000000 */
[----:B------:R-:W-:-:S03]  /*0c40*/  UMOV UR4, 0x400 ;  /* 0x0000040000047882 */ /* 0x000fc60000000000 */
[----:B------:R-:W-:Y:S01]  /*0c50*/  IMAD.U32 R15, RZ, RZ, UR5 ;  /* 0x00000005ff0f7e24 */ /* 0x000fe2000f8e00ff */
[----:B-1----:R-:W-:-:S04]  /*0c60*/  ULEA UR4, UR6, UR4, 0x18 ;  /* 0x0000000406047291 */ /* 0x002fc8000f8ec0ff */
[-C--:B------:R-:W-:Y:S01]  /*0c70*/  IABS R19, R15.reuse ;  /* 0x0000000f00137213 */ /* 0x080fe20000000000 */
[----:B------:R-:W-:Y:S01]  /*0c80*/  ULEA UR15, UR17, UR4, 0x1 ;  /* 0x00000004110f7291 */ /* 0x000fe2000f8e08ff */
[----:B------:R-:W-:Y:S02]  /*0c90*/  IABS R18, R15 ;  /* 0x0000000f00127213 */ /* 0x000fe40000000000 */
[----:B------:R-:W0:Y:S08]  /*0ca0*/  I2F.RP R10, R19 ;  /* 0x00000013000a7306 */ /* 0x000e300000209400 */
[----:B0-----:R-:W0:Y:S02]  /*0cb0*/  MUFU.RCP R10, R10 ;  /* 0x0000000a000a7308 */ /* 0x001e240000001000 */
[----:B0-----:R-:W-:-:S06]  /*0cc0*/  IADD3 R16, PT, PT, R10, 0xffffffe, RZ ;  /* 0x0ffffffe0a107810 */ /* 0x001fcc0007ffe0ff */
[----:B------:R0:W1:Y:S02]  /*0cd0*/  F2I.FTZ.U32.TRUNC.NTZ R17, R16 ;  /* 0x0000001000117305 */ /* 0x000064000021f000 */
[----:B0-----:R-:W-:Y:S02]  /*0ce0*/  MOV R16, RZ ;  /* 0x000000ff00107202 */ /* 0x001fe40000000f00 */
[----:B-1----:R-:W-:-:S05]  /*0cf0*/  IADD3 R12, PT, PT, RZ, -R17, RZ ;  /* 0x80000011ff0c7210 */ /* 0x002fca0007ffe0ff */
[----:B------:R-:W-:Y:S01]  /*0d00*/  IMAD R21, R12, R19, RZ ;  /* 0x000000130c157224 */ /* 0x000fe200078e02ff */
[----:B------:R-:W-:-:S03]  /*0d10*/  MOV R12, R14 ;  /* 0x0000000e000c7202 */ /* 0x000fc60000000f00 */
[----:B------:R-:W-:-:S04]  /*0d20*/  IMAD.HI.U32 R17, R17, R21, R16 ;  /* 0x0000001511117227 */ /* 0x000fc800078e0010 */
[----:B------:R-:W-:Y:S02]  /*0d30*/  IMAD.MOV R21, RZ, RZ, -R18 ;  /* 0x000000ffff157224 */ /* 0x000fe400078e0a12 */
[----:B------:R-:W-:-:S04]  /*0d40*/  IMAD.HI.U32 R10, R17, R12, RZ ;  /* 0x0000000c110a7227 */ /* 0x000fc800078e00ff */
[----:B------:R-:W-:-:S05]  /*0d50*/  IMAD R12, R10, R21, R12 ;  /* 0x000000150a0c7224 */ /* 0x000fca00078e020c */
[----:B------:R-:W-:-:S13]  /*0d60*/  ISETP.GT.U32.AND P3, PT, R19, R12, PT ;  /* 0x0000000c1300720c */ /* 0x000fda0003f64070 */
[-C--:B------:R-:W-:Y:S02]  /*0d70*/  @!P3 IADD3 R12, PT, PT, R12, -R19.reuse, RZ ;  /* 0x800000130c0cb210 */ /* 0x080fe40007ffe0ff */
[----:B------:R-:W-:Y:S02]  /*0d80*/  @!P3 IADD3 R10, PT, PT, R10, 0x1, RZ ;  /* 0x000000010a0ab810 */ /* 0x000fe40007ffe0ff */
[----:B------:R-:W-:Y:S02]  /*0d90*/  ISETP.GE.U32.AND P1, PT, R12, R19, PT ;  /* 0x000000130c00720c */ /* 0x000fe40003f26070 */
[----:B------:R-:W-:Y:S02]  /*0da0*/  LOP3.LUT R12, R0, UR5, RZ, 0x3c, !PT ;  /* 0x00000005000c7c12 */ /* 0x000fe4000f8e3cff */
[----:B------:R-:W-:Y:S02]  /*0db0*/  ISETP.NE.AND P3, PT, RZ, UR5, PT ;  /* 0x00000005ff007c0c */ /* 0x000fe4000bf65270 */
[----:B------:R-:W-:-:S07]  /*0dc0*/  ISETP.GE.AND P2, PT, R12, RZ, PT ;  /* 0x000000ff0c00720c */ /* 0x000fce0003f46270 */
[----:B------:R-:W-:Y:S02]  /*0dd0*/  @P1 IADD3 R10, PT, PT, R10, 0x1, RZ ;  /* 0x000000010a0a1810 */ /* 0x000fe40007ffe0ff */
[----:B------:R-:W-:-:S04]  /*0de0*/  ISETP.LT.AND P1, PT, R0, UR10, PT ;  /* 0x0000000a00007c0c */ /* 0x000fc8000bf21270 */
[----:B------:R-:W-:Y:S02]  /*0df0*/  @!P2 IADD3 R10, PT, PT, -R10, RZ, RZ ;  /* 0x000000ff0a0aa210 */ /* 0x000fe40007ffe1ff */
[----:B------:R-:W-:Y:S02]  /*0e00*/  @!P3 LOP3.LUT R10, RZ, UR5, RZ, 0x33, !PT ;  /* 0x00000005ff0abc12 */ /* 0x000fe4000f8e33ff */
[----:B------:R-:W-:-:S03]  /*0e10*/  ISETP.LT.AND P2, PT, R0, UR10, PT ;  /* 0x0000000a00007c0c */ /* 0x000fc6000bf41270 */
[----:B------:R-:W-:-:S04]  /*0e20*/  IMAD.MOV R17, RZ, RZ, -R10 ;  /* 0x000000ffff117224 */ /* 0x000fc800078e0a0a */
[----:B------:R-:W-:-:S04]  /*0e30*/  IMAD R17, R17, UR5, R0 ;  /* 0x0000000511117c24 */ /* 0x000fc8000f8e0200 */
[----:B------:R-:W-:-:S05]  /*0e40*/  @P1 IMAD R12, R10, UR5, R17 ;  /* 0x000000050a0c1c24 */ /* 0x000fca000f8e0211 */
[C---:B------:R-:W-:Y:S02]  /*0e50*/  @P1 LEA R14, R12.reuse, UR4, 0x1 ;  /* 0x000000040c0e1c11 */ /* 0x040fe4000f8e08ff */
[----:B------:R-:W-:-:S03]  /*0e60*/  @P1 LEA R12, R12, UR15, 0x1 ;  /* 0x0000000f0c0c1c11 */ /* 0x000fc6000f8e08ff */
[----:B------:R0:W-:Y:S04]  /*0e70*/  @P1 STS [R14], R11 ;  /* 0x0000000b0e001388 */ /* 0x0001e80000000800 */
[----:B------:R0:W-:Y:S01]  /*0e80*/  @P1 STS [R12], R13 ;  /* 0x0000000d0c001388 */ /* 0x0001e20000000800 */
[----:B------:R-:W-:Y:S06]  /*0e90*/  BAR.SYNC.DEFER_BLOCKING 0x0 ;  /* 0x0000000000007b1d */ /* 0x000fec0000010000 */
[----:B------:R-:W-:Y:S05]  /*0ea0*/  @!P2 BRA `(.L_x_91) ;  /* 0x0000000000cca947 */ /* 0x000fea0003800000 */
[----:B------:R-:W-:Y:S01]  /*0eb0*/  USHF.R.S32.HI UR6, URZ, 0x1f, UR17 ;  /* 0x0000001fff067899 */ /* 0x000fe20008011411 */
[----:B0-----:R-:W-:Y:S01]  /*0ec0*/  SHF.R.U32.HI R11, RZ, 0x1, R17 ;  /* 0x00000001ff0b7819 */ /* 0x001fe20000011611 */
[----:B------:R-:W-:Y:S02]  /*0ed0*/  BSSY.RECONVERGENT B2, `(.L_x_92) ;  /* 0x000002a000027945 */ /* 0x000fe40003800200 */
[----:B------:R-:W-:-:S04]  /*0ee0*/  ULEA.HI UR6, UR6, UR17, URZ, 0x2 ;  /* 0x0000001106067291 */ /* 0x000fc8000f8f10ff */
[----:B------:R-:W-:-:S06]  /*0ef0*/  USHF.R.S32.HI UR6, URZ, 0x2, UR6 ;  /* 0x00000002ff067899 */ /* 0x000fcc0008011406 */
[----:B------:R-:W-:-:S05]  /*0f00*/  IMAD R11, R10, UR6, R11 ;  /* 0x000000060a0b7c24 */ /* 0x000fca000f8e020b */
[----:B------:R-:W-:-:S04]  /*0f10*/  SHF.L.U32 R12, R11, 0x1, RZ ;  /* 0x000000010b0c7819 */ /* 0x000fc800000006ff */
[C---:B------:R-:W-:Y:S01]  /*0f20*/  IADD3 R14, PT, PT, R12.reuse, UR4, RZ ;  /* 0x000000040c0e7c10 */ /* 0x040fe2000fffe0ff */
[----:B------:R-:W-:Y:S01]  /*0f30*/  LDS.U16 R11, [R12+UR4] ;  /* 0x000000040c0b7984 */ /* 0x000fe20008000400 */
[C---:B------:R-:W-:Y:S02]  /*0f40*/  IADD3 R16, PT, PT, R12.reuse, UR15, RZ ;  /* 0x0000000f0c107c10 */ /* 0x040fe4000fffe0ff */
[C---:B------:R-:W-:Y:S01]  /*0f50*/  LEA R14, R15.reuse, R14, 0x1 ;  /* 0x0000000e0f0e7211 */ /* 0x040fe200078e08ff */
[----:B------:R-:W-:Y:S01]  /*0f60*/  LDS.U16 R13, [R12+UR15] ;  /* 0x0000000f0c0d7984 */ /* 0x000fe20008000400 */
[----:B------:R-:W-:Y:S01]  /*0f70*/  ISETP.GE.AND P1, PT, R12, UR17, PT ;  /* 0x000000110c007c0c */ /* 0x000fe2000bf26270 */
[----:B------:R-:W-:Y:S02]  /*0f80*/  IMAD R15, R15, 0x2, R16 ;  /* 0x000000020f0f7824 */ /* 0x000fe400078e0210 */
[----:B------:R-:W0:Y:S04]  /*0f90*/  LDS.U16 R16, [R14] ;  /* 0x000000000e107984 */ /* 0x000e280000000400 */
[----:B------:R-:W1:Y:S01]  /*0fa0*/  LDS.U16 R18, [R15] ;  /* 0x000000000f127984 */ /* 0x000e620000000400 */
[----:B0-----:R-:W-:-:S02]  /*0fb0*/  PRMT R11, R11, 0x5410, R16 ;  /* 0x000054100b0b7816 */ /* 0x001fc40000000010 */
[----:B-1----:R-:W-:-:S03]  /*0fc0*/  PRMT R13, R13, 0x5410, R18 ;  /* 0x000054100d0d7816 */ /* 0x002fc60000000012 */
[----:B------:R-:W-:Y:S05]  /*0fd0*/  @P1 BRA `(.L_x_93) ;  /* 0x0000000000641947 */ /* 0x000fea0003800000 */
[----:B------:R-:W-:Y:S01]  /*0fe0*/  I2FP.F32.U32 R19, UR17 ;  /* 0x0000001100137c45 */ /* 0x000fe20008201000 */
[----:B------:R-:W-:Y:S01]  /*0ff0*/  HADD2.F32 R22, -RZ, R11.H1_H1 ;  /* 0x3000000bff167230 */ /* 0x000fe20000004100 */
[----:B------:R-:W-:Y:S01]  /*1000*/  I2FP.F32.S32 R16, R12 ;  /* 0x0000000c00107245 */ /* 0x000fe20000201400 */
[----:B------:R-:W-:Y:S01]  /*1010*/  HADD2.F32 R25, -RZ, R13.H0_H0 ;  /* 0x2000000dff197230 */ /* 0x000fe20000004100 */
[----:B------:R-:W-:Y:S01]  /*1020*/  I2FP.F32.S32 R17, UR7 ;  /* 0x0000000700117c45 */ /* 0x000fe20008201400 */
[----:B------:R-:W-:Y:S01]  /*1030*/  HADD2.F32 R23, -RZ, R11.H0_H0 ;  /* 0x2000000bff177230 */ /* 0x000fe20000004100 */
[----:B------:R-:W0:Y:S02]  /*1040*/  MUFU.RCP R19, R19 ;  /* 0x0000001300137308 */ /* 0x000e240000001000 */
[----:B0-----:R-:W-:Y:S01]  /*1050*/  FMUL.FTZ R16, R16, R19 ;  /* 0x0000001310107220 */ /* 0x001fe20000410000 */
[----:B------:R-:W-:-:S03]  /*1060*/  HADD2.F32 R19, -RZ, R13.H1_H1 ;  /* 0x3000000dff137230 */ /* 0x000fc60000004100 */
[----:B------:R-:W-:-:S06]  /*1070*/  FMUL.FTZ R16, R16, 13.28771209716796875 ;  /* 0x41549a7810107820 */ /* 0x000fcc0000410000 */
[----:B------:R-:W0:Y:S02]  /*1080*/  MUFU.EX2 R16, -R16 ;  /* 0x8000001000107308 */ /* 0x000e240000000800 */
[----:B0-----:R-:W-:-:S04]  /*1090*/  FMUL.FTZ R17, R17, R16 ;  /* 0x0000001011117220 */ /* 0x001fc80000410000 */
[----:B------:R-:W-:-:S04]  /*10a0*/  FMUL.RZ R21, R17, 0.15915493667125701904 ;  /* 0x3e22f98311157820 */ /* 0x000fc8000040c000 */
[----:B------:R-:W0:Y:S08]  /*10b0*/  MUFU.SIN R18, R21 ;  /* 0x0000001500127308 */ /* 0x000e300000000400 */
[----:B------:R-:W1:Y:S01]  /*10c0*/  MUFU.COS R17, R21 ;  /* 0x0000001500117308 */ /* 0x000e620000000000 */
[CC--:B0-----:R-:W-:Y:S01]  /*10d0*/  FMUL.FTZ R20, R22.reuse, R18.reuse ;  /* 0x0000001216147220 */ /* 0x0c1fe20000410000 */
[-C--:B-1----:R-:W-:Y:S01]  /*10e0*/  FMUL.FTZ R13, R22, R17.reuse ;  /* 0x00000011160d7220 */ /* 0x082fe20000410000 */
[CC--:B------:R-:W-:Y:S01]  /*10f0*/  FMUL.FTZ R22, R19.reuse, R18.reuse ;  /* 0x0000001213167220 */ /* 0x0c0fe20000410000 */
[-C--:B------:R-:W-:Y:S01]  /*1100*/  FMUL.FTZ R19, R19, R17.reuse ;  /* 0x0000001113137220 */ /* 0x080fe20000410000 */
[CC--:B------:R-:W-:Y:S01]  /*1110*/  FFMA.FTZ R11, R23.reuse, R17.reuse, -R20 ;  /* 0x00000011170b7223 */ /* 0x0c0fe20000010814 */
[-C--:B------:R-:W-:Y:S01]  /*1120*/  FFMA.FTZ R16, R23, R18.reuse, R13 ;  /* 0x0000001217107223 */ /* 0x080fe2000001000d */
[C---:B------:R-:W-:Y:S01]  /*1130*/  FFMA.FTZ R13, R25.reuse, R17, -R22 ;  /* 0x00000011190d7223 */ /* 0x040fe20000010816 */
[----:B------:R-:W-:-:S03]  /*1140*/  FFMA.FTZ R18, R25, R18, R19 ;  /* 0x0000001219127223 */ /* 0x000fc60000010013 */
[----:B------:R-:W-:Y:S02]  /*1150*/  F2FP.F16.F32.PACK_AB R11, R16, R11 ;  /* 0x0000000b100b723e */ /* 0x000fe400000000ff */
[----:B------:R-:W-:-:S07]  /*1160*/  F2FP.F16.F32.PACK_AB R13, R18, R13 ;  /* 0x0000000d120d723e */ /* 0x000fce00000000ff */
.L_x_93:
[----:B------:R-:W-:Y:S05]  /*1170*/  BSYNC.RECONVERGENT B2 ;  /* 0x0000000000027941 */ /* 0x000fea0003800200 */
.L_x_92:
[----:B------:R-:W-:Y:S01]  /*1180*/  PRMT R16, R11, 0x7632, R16 ;  /* 0x000076320b107816 */ /* 0x000fe20000000010 */
[----:B------:R1:W-:Y:S01]  /*1190*/  STS.U16 [R12+UR4], R11 ;  /* 0x0000000b0c007988 */ /* 0x0003e20008000404 */
[----:B------:R-:W-:-:S03]  /*11a0*/  PRMT R17, R13, 0x7632, R17 ;  /* 0x000076320d117816 */ /* 0x000fc60000000011 */
[----:B------:R1:W-:Y:S04]  /*11b0*/  STS.U16 [R14], R16 ;  /* 0x000000100e007388 */ /* 0x0003e80000000400 */
[----:B------:R1:W-:Y:S04]  /*11c0*/  STS.U16 [R12+UR15], R13 ;  /* 0x0000000d0c007988 */ /* 0x0003e8000800040f */
[----:B------:R1:W-:Y:S02]  /*11d0*/  STS.U16 [R15], R17 ;  /* 0x000000110f007388 */ /* 0x0003e40000000400 */
.L_x_91:
[----:B------:R-:W-:Y:S05]  /*11e0*/  BSYNC.RECONVERGENT B1 ;  /* 0x0000000000017941 */ /* 0x000fea0003800200 */
.L_x_90:
[----:B------:R-:W-:Y:S01]  /*11f0*/  BAR.SYNC.DEFER_BLOCKING 0x0 ;  /* 0x0000000000007b1d */ /* 0x000fe20000010000 */
[----:B-1----:R-:W-:-:S05]  /*1200*/  IADD3 R15, PT, PT, -R10, RZ, RZ ;  /* 0x000000ff0a0f7210 */ /* 0x002fca0007ffe1ff */
[----:B------:R-:W-:-:S04]  /*1210*/  IMAD R15, R15, UR5, R0 ;  /* 0x000000050f0f7c24 */ /* 0x000fc8000f8e0200 */
[----:B------:R-:W-:-:S05]  /*1220*/  @P2 IMAD R10, R10, UR5, R15 ;  /* 0x000000050a0a2c24 */ /* 0x000fca000f8e020f */
[C---:B0-----:R-:W-:Y:S02]  /*1230*/  @P2 LEA R12, R10.reuse, UR4, 0x1 ;  /* 0x000000040a0c2c11 */ /* 0x041fe4000f8e08ff */
[----:B------:R-:W-:-:S03]  /*1240*/  @P2 LEA R10, R10, UR15, 0x1 ;  /* 0x0000000f0a0a2c11 */ /* 0x000fc6000f8e08ff */
[----:B------:R0:W1:Y:S04]  /*1250*/  @P2 LDS R11, [R12] ;  /* 0x000000000c0b2984 */ /* 0x0000680000000800 */
[----:B------:R0:W2:Y:S02]  /*1260*/  @P2 LDS R13, [R10] ;  /* 0x000000000a0d2984 */ /* 0x0000a40000000800 */
.L_x_89:
[----:B------:R-:W-:Y:S05]  /*1270*/  BSYNC.RECONVERGENT B0 ;  /* 0x0000000000007941 */ /* 0x000fea0003800200 */
.L_x_87:
[----:B------:R-:W-:Y:S01]  /*1280*/  UIMAD UR4, UR11, UR18, UR16 ;  /* 0x000000120b0472a4 */ /* 0x000fe2000f8e0210 */
[----:B------:R-:W-:Y:S01]  /*1290*/  MOV R17, UR13 ;  /* 0x0000000d00117c02 */ /* 0x000fe20008000f00 */
[----:B-----5:R-:W-:Y:S01]  /*12a0*/  HFMA2 R9, R9, 1, 1, R8 ;  /* 0x3c003c0009097831 */ /* 0x020fe20000000008 */
[----:B-1----:R1:W-:Y:S01]  /*12b0*/  @!P0 STG.E desc[UR8][R4.64], R11 ;  /* 0x0000000b04008986 */ /* 0x0023e2000c101908 */
[----:B------:R-:W-:Y:S01]  /*12c0*/  UIMAD UR4, UR4, UR19, URZ ;  /* 0x00000013040472a4 */ /* 0x000fe2000f8e02ff */
[----:B------:R-:W-:Y:S01]  /*12d0*/  MOV R19, UR7 ;  /* 0x0000000700137c02 */ /* 0x000fe20008000f00 */
[--C-:B------:R-:W-:Y:S01]  /*12e0*/  IMAD R8, R17, UR19, R0.reuse ;  /* 0x0000001311087c24 */ /* 0x100fe2000f8e0200 */
[----:B--2---:R1:W-:Y:S03]  /*12f0*/  @!P0 STG.E desc[UR8][R2.64], R13 ;  /* 0x0000000d02008986 */ /* 0x0043e6000c101908 */
[----:B------:R-:W-:Y:S01]  /*1300*/  MOV R15, UR4 ;  /* 0x00000004000f7c02 */ /* 0x000fe20008000f00 */
[----:B------:R1:W-:Y:S04]  /*1310*/  @!P0 STG.E desc[UR8][R6.64], R9 ;  /* 0x0000000906008986 */ /* 0x0003e8000c101908 */
[----:B------:R-:W-:-:S02]  /*1320*/  IMAD R0, R15, UR12, R0 ;  /* 0x0000000c0f007c24 */ /* 0x000fc4000f8e0200 */
[----:B------:R-:W-:Y:S02]  /*1330*/  IMAD R15, R15, UR14, R8 ;  /* 0x0000000e0f0f7c24 */ /* 0x000fe4000f8e0208 */
[----:B------:R-:W-:Y:S01]  /*1340*/  IMAD R17, R19, UR19, R0 ;  /* 0x0000001313117c24 */ /* 0x000fe2000f8e0200 */
[----:B------:R-:W-:Y:S06]  /*1350*/  @P0 EXIT ;  /* 0x000000000000094d */ /* 0x000fec0003800000 */
[----:B-1----:R-:W1:Y:S08]  /*1360*/  LDC.64 R2, c[0x0][0x380] ;  /* 0x0000e000ff027b82 */ /* 0x002e700000000a00 */
[----:B------:R-:W2:Y:S08]  /*1370*/  LDC.64 R4, c[0x0][0x388] ;  /* 0x0000e200ff047b82 */ /* 0x000eb00000000a00 */
[----:B------:R-:W3:Y:S01]  /*1380*/  LDC.64 R6, c[0x0][0x390] ;  /* 0x0000e400ff067b82 */ /* 0x000ee20000000a00 */
[----:B-1----:R-:W-:-:S05]  /*1390*/  IMAD.WIDE R2, R15, 0x2, R2 ;  /* 0x000000020f027825 */ /* 0x002fca00078e0202 */
[----:B------:R-:W-:Y:S01]  /*13a0*/  STG.E desc[UR8][R2.64], R11 ;  /* 0x0000000b02007986 */ /* 0x000fe2000c101908 */
[----:B--2---:R-:W-:-:S05]  /*13b0*/  IMAD.WIDE R4, R17, 0x2, R4 ;  /* 0x0000000211047825 */ /* 0x004fca00078e0204 */
[----:B------:R-:W-:Y:S01]  /*13c0*/  STG.E desc[UR8][R4.64], R13 ;  /* 0x0000000d04007986 */ /* 0x000fe2000c101908 */
[----:B---3--:R-:W-:-:S05]  /*13d0*/  IMAD.WIDE R6, R17, 0x2, R6 ;  /* 0x0000000211067825 */ /* 0x008fca00078e0206 */
[----:B------:R-:W-:Y:S01]  /*13e0*/  STG.E desc[UR8][R6.64], R9 ;  /* 0x0000000906007986 */ /* 0x000fe2000c101908 */
[----:B------:R-:W-:Y:S05]  /*13f0*/  EXIT ;  /* 0x000000000000794d */ /* 0x000fea0003800000 */
.L_x_94:
        /* <DEDUP_REMOVED lines=16> */
.L_x_708:


//--------------------- .text._ZN17fastertransformer34add_fusedQKV_bias_transpose_kernelI6__halfLb0EEEvPT_S3_S3_NS_29PrefixPromptBatchWeightsParamIS2_EES3_PKS2_PKiiiiiib --------------------------
	.section	.text._ZN17fastertransformer34add_fusedQKV_bias_transpose_kernelI6__halfLb0EEEvPT_S3_S3_NS_29PrefixPromptBatchWeightsParamIS2_EES3_PKS2_PKiiiiiib,"ax",@progbits
	.align	128
        .global         _ZN17fastertransformer34add_fusedQKV_bias_transpose_kernelI6__halfLb0EEEvPT_S3_S3_NS_29PrefixPromptBatchWeightsParamIS2_EES3_PKS2_PKiiiiiib
        .type           _ZN17fastertransformer34add_fusedQKV_bias_transpose_kernelI6__halfLb0EEEvPT_S3_S3_NS_29PrefixPromptBatchWeightsParamIS2_EES3_PKS2_PKiiiiiib,@function
        .size           _ZN17fastertransformer34add_fusedQKV_bias_transpose_kernelI6__halfLb0EEEvPT_S3_S3_NS_29PrefixPromptBatchWeightsParamIS2_EES3_PKS2_PKiiiiiib,(.L_x_709 - _ZN17fastertransformer34add_fusedQKV_bias_transpose_kernelI6__halfLb0EEEvPT_S3_S3_NS_29PrefixPromptBatchWeightsParamIS2_EES3_PKS2_PKiiiiiib)
        .other          _ZN17fastertransformer34add_fusedQKV_bias_transpose_kernelI6__halfLb0EEEvPT_S3_S3_NS_29PrefixPromptBatchWeightsParamIS2_EES3_PKS2_PKiiiiiib,@"STO_CUDA_ENTRY STV_DEFAULT"
_ZN17fastertransformer34add_fusedQKV_bias_transpose_kernelI6__halfLb0EEEvPT_S3_S3_NS_29PrefixPromptBatchWeightsParamIS2_EES3_PKS2_PKiiiiiib:
.text._ZN17fastertransformer34add_fusedQKV_bias_transpose_kernelI6__halfLb0EEEvPT_S3_S3_NS_29PrefixPromptBatchWeightsParamIS2_EES3_PKS2_PKiiiiiib:
[----:B------:R-:W-:Y:S08]  /*0000*/  LDC R1, c[0x0][0x37c] ;  /* 0x0000df00ff017b82 */ /* 0x000ff00000000800 */
[----:B------:R-:W0:Y:S01]  /*0010*/  S2UR UR6, SR_CTAID.X ;  /* 0x00000000000679c3 */ /* 0x000e220000002500 */
[----:B------:R-:W1:Y:S01]  /*0020*/  LDCU UR4, c[0x0][0x3d0] ;  /* 0x00007a00ff0477ac */ /* 0x000e620008000800 */
[----:B------:R-:W0:Y:S01]  /*0030*/  LDCU UR18, c[0x0][0x3a8] ;  /* 0x00007500ff1277ac */ /* 0x000e220008000800 */
[----:B------:R-:W2:Y:S01]  /*0040*/  LDCU.64 UR8, c[0x0][0x3c8] ;  /* 0x00007900ff0877ac */ /* 0x000ea20008000a00 */
[----:B------:R-:W3:Y:S01]  /*0050*/  LDCU.64 UR12, c[0x0][0x358] ;  /* 0x00006b00ff0c77ac */ /* 0x000ee20008000a00 */
[----:B------:R-:W4:Y:S03]  /*0060*/  S2R R0, SR_TID.X ;  /* 0x0000000000007919 */ /* 0x000f260000002100 */
[----:B------:R-:W4:Y:S01]  /*0070*/  LDC.64 R6, c[0x0][0x3b8] ;  /* 0x0000ee00ff067b82 */ /* 0x000f220000000a00 */
[----:B------:R-:W4:Y:S01]  /*0080*/  LDCU.64 UR14, c[0x0][0x3d8] ;  /* 0x00007b00ff0e77ac */ /* 0x000f220008000a00 */
[----:B-1----:R-:W-:Y:S01]  /*0090*/  UIADD3 UR4, UPT, UPT, -UR4, URZ, URZ ;  /* 0x000000ff04047290 */ /* 0x002fe2000fffe1ff */
[----:B------:R-:W1:Y:S01]  /*00a0*/  S2R R3, SR_CTAID.Y ;  /* 0x0000000000037919 */ /* 0x000e620000002600 */
[----:B------:R-:W1:Y:S02]  /*00b0*/  LDCU UR19, c[0x0][0x3d4] ;  /* 0x00007a80ff1377ac */ /* 0x000e640008000800 */
[----:B0-----:R-:W-:-:S02]  /*00c0*/  UIMAD UR6, UR4, UR18, UR6 ;  /* 0x00000012040672a4 */ /* 0x001fc4000f8e0206 */
        /* <DEDUP_REMOVED lines=8> */
[----:B---3--:R0:W2:Y:S01]  /*0150*/  @!P1 LDG.E R14, desc[UR12][R14.64] ;  /* 0x0000000c0e0e9981 */ /* 0x0080a2000c1e1900 */
[----:B----4-:R-:W-:Y:S01]  /*0160*/  SHF.L.U32 R0, R0, 0x1, RZ ;  /* 0x0000000100007819 */ /* 0x010fe200000006ff */
[----:B------:R-:W-:-:S03]  /*0170*/  UIMAD UR4, UR15, UR14, URZ ;  /* 0x0000000e0f0472a4 */ /* 0x000fc6000f8e02ff */
[----:B------:R-:W-:Y:S01]  /*0180*/  ISETP.GE.AND P0, PT, R0, UR15, PT ;  /* 0x0000000f00007c0c */ /* 0x000fe2000bf06270 */
[----:B------:R-:W-:Y:S01]  /*0190*/  UIMAD UR5, UR6, UR4, URZ ;  /* 0x00000004060572a4 */ /* 0x000fe2000f8e02ff */
[----:B-1----:R-:W-:Y:S01]  /*01a0*/  IMAD R3, R3, UR15, R0 ;  /* 0x0000000f03037c24 */ /* 0x002fe2000f8e0200 */
[----:B------:R-:W-:-:S04]  /*01b0*/  MOV R19, UR4 ;  /* 0x0000000400137c02 */ /* 0x000fc80008000f00 */
[----:B------:R-:W-:-:S04]  /*01c0*/  IMAD.U32 R2, RZ, RZ, UR5 ;  /* 0x00000005ff027e24 */ /* 0x000fc8000f8e00ff */
[----:B------:R-:W-:Y:S02]  /*01d0*/  IMAD R5, R2, 0x3, R3 ;  /* 0x0000000302057824 */ /* 0x000fe400078e0203 */
[----:B------:R-:W1:Y:S02]  /*01e0*/  @!P0 LDC.64 R16, c[0x0][0x3c0] ;  /* 0x0000f000ff108b82 */ /* 0x000e640000000a00 */
[----:B------:R-:W-:Y:S01]  /*01f0*/  IMAD.WIDE R6, R5, 0x2, R6 ;  /* 0x0000000205067825 */ /* 0x000fe200078e0206 */
[----:B------:R-:W-:Y:S02]  /*0200*/  MOV R5, UR4 ;  /* 0x0000000400057c02 */ /* 0x000fe40008000f00 */
[----:B------:R-:W-:Y:S02]  /*0210*/  MOV R21, UR4 ;  /* 0x0000000400157c02 */ /* 0x000fe40008000f00 */
[----:B------:R-:W3:Y:S01]  /*0220*/  @!P0 LDG.E R11, desc[UR12][R6.64] ;  /* 0x0000000c060b8981 */ /* 0x000ee2000c1e1900 */
[----:B------:R-:W-:-:S05]  /*0230*/  IMAD.WIDE R4, R5, 0x2, R6 ;  /* 0x0000000205047825 */ /* 0x000fca00078e0206 */
[----:B------:R-:W4:Y:S01]  /*0240*/  @!P0 LDG.E R10, desc[UR12][R4.64] ;  /* 0x0000000c040a8981 */ /* 0x000f22000c1e1900 */
[----:B-1----:R-:W-:-:S04]  /*0250*/  @!P0 IMAD.WIDE R16, R3, 0x2, R16 ;  /* 0x0000000203108825 */ /* 0x002fc800078e0210 */
[----:B------:R-:W-:Y:S01]  /*0260*/  IMAD.U32 R3, RZ, RZ, UR4 ;  /* 0x00000004ff037e24 */ /* 0x000fe2000f8e00ff */
[----:B------:R1:W3:Y:S01]  /*0270*/  @!P0 LDG.E.CONSTANT R12, desc[UR12][R16.64] ;  /* 0x0000000c100c8981 */ /* 0x0002e2000c1e9900 */
[----:B------:R-:W-:-:S04]  /*0280*/  @!P0 IMAD.WIDE R18, R19, 0x2, R16 ;  /* 0x0000000213128825 */ /* 0x000fc800078e0210 */
[----:B------:R-:W-:Y:S01]  /*0290*/  IMAD.WIDE R2, R3, 0x2, R4 ;  /* 0x0000000203027825 */ /* 0x000fe200078e0204 */
[----:B------:R-:W4:Y:S03]  /*02a0*/  @!P0 LDG.E.CONSTANT R13, desc[UR12][R18.64] ;  /* 0x0000000c120d8981 */ /* 0x000f26000c1e9900 */
[----:B------:R-:W-:Y:S01]  /*02b0*/  @!P0 IMAD.WIDE R20, R21, 0x2, R18 ;  /* 0x0000000215148825 */ /* 0x000fe200078e0212 */
[----:B------:R1:W5:Y:S04]  /*02c0*/  @!P0 LDG.E R9, desc[UR12][R2.64] ;  /* 0x0000000c02098981 */ /* 0x000368000c1e1900 */
[----:B------:R1:W5:Y:S01]  /*02d0*/  @!P0 LDG.E.CONSTANT R8, desc[UR12][R20.64] ;  /* 0x0000000c14088981 */ /* 0x000362000c1e9900 */
[----:B0-----:R-:W-:-:S04]  /*02e0*/  IABS R15, UR19 ;  /* 0x00000013000f7c13 */ /* 0x001fc80008000000 */
[----:B------:R-:W-:-:S13]  /*02f0*/  R2UR UR8, R15 ;  /* 0x000000000f0872ca */ /* 0x000fda00000e0000 */
[----:B------:R-:W0:Y:S08]  /*0300*/  I2F.RP R15, UR8 ;  /* 0x00000008000f7d06 */ /* 0x000e300008209400 */
[----:B0-----:R-:W1:Y:S01]  /*0310*/  MUFU.RCP R15, R15 ;  /* 0x0000000f000f7308 */ /* 0x001e620000001000 */
[----:B------:R-:W-:Y:S01]  /*0320*/  UMOV UR4, URZ ;  /* 0x000000ff00047c82 */ /* 0x000fe20008000000 */
[----:B-1----:R-:W-:-:S06]  /*0330*/  IADD3 R16, PT, PT, R15, 0xffffffe, RZ ;  /* 0x0ffffffe0f107810 */ /* 0x002fcc0007ffe0ff */
[----:B------:R-:W0:Y:S02]  /*0340*/  F2I.FTZ.U32.TRUNC.NTZ R16, R16 ;  /* 0x0000001000107305 */ /* 0x000e24000021f000 */
[----:B0-----:R-:W-:Y:S01]  /*0350*/  R2UR UR5, R16 ;  /* 0x00000000100572ca */ /* 0x001fe200000e0000 */
[----:B------:R-:W0:Y:S01]  /*0360*/  S2UR UR17, SR_CTAID.Y ;  /* 0x00000000001179c3 */ /* 0x000e220000002600 */
[----:B------:R-:W-:Y:S01]  /*0370*/  BSSY.RECONVERGENT B0, `(.L_x_95) ;  /* 0x00000a2000007945 */ /* 0x000fe20003800200 */
[----:B--2---:R-:W-:-:S13]  /*0380*/  @!P1 R2UR UR4, R14 ;  /* 0x000000000e0492ca */ /* 0x004fda00000e0000 */
[----:B------:R-:W-:-:S06]  /*0390*/  UIADD3 UR9, UPT, UPT, UR6, UR4, URZ ;  /* 0x0000000406097290 */ /* 0x000fcc000fffe0ff */
[----:B------:R-:W-:Y:S01]  /*03a0*/  IABS R14, UR9 ;  /* 0x00000009000e7c13 */ /* 0x000fe20008000000 */
[----:B------:R-:W-:-:S03]  /*03b0*/  UIADD3 UR6, UPT, UPT, URZ, -UR5, URZ ;  /* 0x80000005ff067290 */ /* 0x000fc6000fffe0ff */
[----:B------:R-:W-:Y:S01]  /*03c0*/  R2UR UR7, R14 ;  /* 0x000000000e0772ca */ /* 0x000fe200000e0000 */
[----:B------:R-:W-:Y:S01]  /*03d0*/  UIMAD UR6, UR6, UR8, URZ ;  /* 0x00000008060672a4 */ /* 0x000fe2000f8e02ff */
[----:B------:R-:W-:-:S03]  /*03e0*/  UMOV UR4, URZ ;  /* 0x000000ff00047c82 */ /* 0x000fc60008000000 */
[----:B------:R-:W-:-:S08]  /*03f0*/  UIMAD.WIDE.U32 UR4, UR5, UR6, UR4 ;  /* 0x00000006050472a5 */ /* 0x000fd0000f8e0004 */
[----:B------:R-:W-:-:S04]  /*0400*/  UIMAD.WIDE.U32 UR4, UR5, UR7, URZ ;  /* 0x00000007050472a5 */ /* 0x000fc8000f8e00ff */
[----:B------:R-:W-:-:S04]  /*0410*/  UIADD3 UR4, UPT, UPT, -UR5, URZ, URZ ;  /* 0x000000ff05047290 */ /* 0x000fc8000fffe1ff */
[----:B------:R-:W-:Y:S01]  /*0420*/  UIMAD UR4, UR8, UR4, UR7 ;  /* 0x00000004080472a4 */ /* 0x000fe2000f8e0207 */
[----:B------:R-:W1:Y:S03]  /*0430*/  LDCU.U8 UR7, c[0x0][0x3e4] ;  /* 0x00007c80ff0777ac */ /* 0x000e660008000000 */
[----:B------:R-:W-:Y:S02]  /*0440*/  UISETP.GT.U32.AND UP0, UPT, UR8, UR4, UPT ;  /* 0x000000040800728c */ /* 0x000fe4000bf04070 */
[----:B------:R-:W-:-:S09]  /*0450*/  UISETP.GE.AND UP2, UPT, UR9, URZ, UPT ;  /* 0x000000ff0900728c */ /* 0x000fd2000bf46270 */
[----:B------:R-:W-:-:S04]  /*0460*/  @!UP0 UIADD3 UR4, UPT, UPT, UR4, -UR8, URZ ;  /* 0x8000000804048290 */ /* 0x000fc8000fffe0ff */
[----:B------:R-:W-:Y:S02]  /*0470*/  UIADD3 UR6, UPT, UPT, UR4, -UR8, URZ ;  /* 0x8000000804067290 */ /* 0x000fe4000fffe0ff */
[----:B------:R-:W-:Y:S02]  /*0480*/  UISETP.GT.U32.AND UP1, UPT, UR8, UR4, UPT ;  /* 0x000000040800728c */ /* 0x000fe4000bf24070 */
[----:B-1----:R-:W-:Y:S02]  /*0490*/  UPRMT UR8, UR7, 0x8880, URZ ;  /* 0x0000888007087896 */ /* 0x002fe400080000ff */
[----:B------:R-:W-:-:S04]  /*04a0*/  USEL UR6, UR6, UR4, !UP1 ;  /* 0x0000000406067287 */ /* 0x000fc8000c800000 */
[----:B------:R-:W-:Y:S02]  /*04b0*/  @!UP2 UIADD3 UR6, UPT, UPT, -UR6, URZ, URZ ;  /* 0x000000ff0606a290 */ /* 0x000fe4000fffe1ff */
[----:B------:R-:W-:Y:S01]  /*04c0*/  UISETP.NE.AND UP2, UPT, UR8, URZ, UPT ;  /* 0x000000ff0800728c */ /* 0x000fe2000bf45270 */
[----:B---3--:R-:W-:Y:S01]  /*04d0*/  HFMA2 R11, R11, 1, 1, R12 ;  /* 0x3c003c000b0b7831 */ /* 0x008fe2000000000c */
[----:B------:R-:W-:Y:S01]  /*04e0*/  ULOP3.LUT UR7, URZ, UR19, URZ, 0x33, !UPT ;  /* 0x00000013ff077292 */ /* 0x000fe2000f8e33ff */
[----:B----4-:R-:W-:Y:S01]  /*04f0*/  HADD2 R13, R10, R13 ;  /* 0x0000000d0a0d7230 */ /* 0x010fe20000000000 */
[----:B------:R-:W-:-:S04]  /*0500*/  UISETP.NE.AND UP1, UPT, UR19, URZ, UPT ;  /* 0x000000ff1300728c */ /* 0x000fc8000bf25270 */
[----:B------:R-:W-:Y:S01]  /*0510*/  USEL UR10, UR7, UR6, !UP1 ;  /* 0x00000006070a7287 */ /* 0x000fe2000c800000 */
[----:B0-----:R-:W-:Y:S11]  /*0520*/  BRA.U UP2, `(.L_x_96) ;  /* 0x0000000102747547 */ /* 0x001ff6000b800000 */
        /* <DEDUP_REMOVED lines=29> */
.L_x_96:
        /* <DEDUP_REMOVED lines=9> */
[----:B------:R-:W-:Y:S01]  /*0790*/  MOV R16, UR7 ;  /* 0x0000000700107c02 */ /* 0x000fe20008000f00 */
[----:B-1----:R-:W-:-:S03]  /*07a0*/  ULEA UR6, UR8, UR6, 0x18 ;  /* 0x0000000608067291 */ /* 0x002fc6000f8ec0ff */
[-C--:B------:R-:W-:Y:S01]  /*07b0*/  IABS R17, R16.reuse ;  /* 0x0000001000117213 */ /* 0x080fe20000000000 */
[----:B------:R-:W-:Y:S01]  /*07c0*/  ULEA UR16, UR20, UR6, 0x1 ;  /* 0x0000000614107291 */ /* 0x000fe2000f8e08ff */
[----:B------:R-:W-:Y:S02]  /*07d0*/  IABS R20, R16 ;  /* 0x0000001000147213 */ /* 0x000fe40000000000 */
[----:B------:R-:W0:Y:S08]  /*07e0*/  I2F.RP R10, R17 ;  /* 0x00000011000a7306 */ /* 0x000e300000209400 */
[----:B0-----:R-:W0:Y:S02]  /*07f0*/  MUFU.RCP R10, R10 ;  /* 0x0000000a000a7308 */ /* 0x001e240000001000 */
[----:B0-----:R-:W-:-:S06]  /*0800*/  IADD3 R14, PT, PT, R10, 0xffffffe, RZ ;  /* 0x0ffffffe0a0e7810 */ /* 0x001fcc0007ffe0ff */
[----:B------:R0:W1:Y:S02]  /*0810*/  F2I.FTZ.U32.TRUNC.NTZ R15, R14 ;  /* 0x0000000e000f7305 */ /* 0x000064000021f000 */
[----:B0-----:R-:W-:Y:S01]  /*0820*/  MOV R14, RZ ;  /* 0x000000ff000e7202 */ /* 0x001fe20000000f00 */
[----:B-1----:R-:W-:-:S04]  /*0830*/  IMAD.MOV R12, RZ, RZ, -R15 ;  /* 0x000000ffff0c7224 */ /* 0x002fc800078e0a0f */
[----:B------:R-:W-:Y:S01]  /*0840*/  IMAD R19, R12, R17, RZ ;  /* 0x000000110c137224 */ /* 0x000fe200078e02ff */
[----:B------:R-:W-:-:S03]  /*0850*/  MOV R12, R18 ;  /* 0x00000012000c7202 */ /* 0x000fc60000000f00 */
[----:B------:R-:W-:Y:S01]  /*0860*/  IMAD.HI.U32 R15, R15, R19, R14 ;  /* 0x000000130f0f7227 */ /* 0x000fe200078e000e */
[----:B------:R-:W-:-:S05]  /*0870*/  IADD3 R19, PT, PT, RZ, -R20, RZ ;  /* 0x80000014ff137210 */ /* 0x000fca0007ffe0ff */
[----:B------:R-:W-:-:S04]  /*0880*/  IMAD.HI.U32 R10, R15, R12, RZ ;  /* 0x0000000c0f0a7227 */ /* 0x000fc800078e00ff */
[----:B------:R-:W-:-:S05]  /*0890*/  IMAD R12, R10, R19, R12 ;  /* 0x000000130a0c7224 */ /* 0x000fca00078e020c */
[----:B------:R-:W-:-:S13]  /*08a0*/  ISETP.GT.U32.AND P3, PT, R17, R12, PT ;  /* 0x0000000c1100720c */ /* 0x000fda0003f64070 */
[----:B------:R-:W-:Y:S01]  /*08b0*/  @!P3 IMAD.IADD R12, R12, 0x1, -R17 ;  /* 0x000000010c0cb824 */ /* 0x000fe200078e0a11 */
[----:B------:R-:W-:Y:S02]  /*08c0*/  @!P3 IADD3 R10, PT, PT, R10, 0x1, RZ ;  /* 0x000000010a0ab810 */ /* 0x000fe40007ffe0ff */
[----:B------:R-:W-:Y:S02]  /*08d0*/  ISETP.NE.AND P3, PT, RZ, UR7, PT ;  /* 0x00000007ff007c0c */ /* 0x000fe4000bf65270 */
[----:B------:R-:W-:Y:S02]  /*08e0*/  ISETP.GE.U32.AND P1, PT, R12, R17, PT ;  /* 0x000000110c00720c */ /* 0x000fe40003f26070 */
[----:B------:R-:W-:-:S04]  /*08f0*/  LOP3.LUT R12, R0, UR7, RZ, 0x3c, !PT ;  /* 0x00000007000c7c12 */ /* 0x000fc8000f8e3cff */
        /* <DEDUP_REMOVED lines=22> */
[C---:B------:R-:W-:Y:S02]  /*0a60*/  IADD3 R11, PT, PT, R12.reuse, UR6, RZ ;  /* 0x000000060c0b7c10 */ /* 0x040fe4000fffe0ff */
[C---:B------:R-:W-:Y:S02]  /*0a70*/  IADD3 R13, PT, PT, R12.reuse, UR16, RZ ;  /* 0x000000100c0d7c10 */ /* 0x040fe4000fffe0ff */
[----:B------:R-:W-:Y:S01]  /*0a80*/  ISETP.GE.AND P1, PT, R12, UR20, PT ;  /* 0x000000140c007c0c */ /* 0x000fe2000bf26270 */
[C---:B------:R-:W-:Y:S01]  /*0a90*/  IMAD R14, R16.reuse, 0x2, R11 ;  /* 0x00000002100e7824 */ /* 0x040fe200078e020b */
[----:B------:R-:W-:Y:S01]  /*0aa0*/  LEA R16, R16, R13, 0x1 ;  /* 0x0000000d10107211 */ /* 0x000fe200078e08ff */
[----:B------:R-:W-:Y:S04]  /*0ab0*/  LDS.U16 R11, [R12+UR6] ;  /* 0x000000060c0b7984 */ /* 0x000fe80008000400 */
[----:B------:R-:W-:Y:S04]  /*0ac0*/  LDS.U16 R13, [R12+UR16] ;  /* 0x000000100c0d7984 */ /* 0x000fe80008000400 */
[----:B------:R-:W0:Y:S04]  /*0ad0*/  LDS.U16 R18, [R14] ;  /* 0x000000000e127984 */ /* 0x000e280000000400 */
[----:B------:R-:W1:Y:S01]  /*0ae0*/  LDS.U16 R20, [R16] ;  /* 0x0000000010147984 */ /* 0x000e620000000400 */
[----:B0-----:R-:W-:-:S02]  /*0af0*/  PRMT R11, R11, 0x5410, R18 ;  /* 0x000054100b0b7816 */ /* 0x001fc40000000012 */
[----:B-1----:R-:W-:Y:S01]  /*0b00*/  PRMT R13, R13, 0x5410, R20 ;  /* 0x000054100d0d7816 */ /* 0x002fe20000000014 */
[----:B------:R-:W-:Y:S06]  /*0b10*/  @P1 BRA `(.L_x_101) ;  /* 0x0000000000641947 */ /* 0x000fec0003800000 */
[----:B------:R-:W-:Y:S01]  /*0b20*/  I2FP.F32.U32 R22, UR20 ;  /* 0x0000001400167c45 */ /* 0x000fe20008201000 */
[----:B------:R-:W-:Y:S01]  /*0b30*/  HADD2.F32 R24, -RZ, R11.H1_H1 ;  /* 0x3000000bff187230 */ /* 0x000fe20000004100 */
[----:B------:R-:W-:Y:S01]  /*0b40*/  I2FP.F32.S32 R17, R12 ;  /* 0x0000000c00117245 */ /* 0x000fe20000201400 */
[----:B------:R-:W-:Y:S01]  /*0b50*/  HADD2.F32 R26, -RZ, R13.H1_H1 ;  /* 0x3000000dff1a7230 */ /* 0x000fe20000004100 */
[----:B------:R-:W-:Y:S01]  /*0b60*/  I2FP.F32.S32 R20, UR10 ;  /* 0x0000000a00147c45 */ /* 0x000fe20008201400 */
[----:B------:R-:W-:Y:S01]  /*0b70*/  HADD2.F32 R23, -RZ, R11.H0_H0 ;  /* 0x2000000bff177230 */ /* 0x000fe20000004100 */
[----:B------:R-:W0:Y:S01]  /*0b80*/  MUFU.RCP R22, R22 ;  /* 0x0000001600167308 */ /* 0x000e220000001000 */
[----:B------:R-:W-:Y:S02]  /*0b90*/  HADD2.F32 R25, -RZ, R13.H0_H0 ;  /* 0x2000000dff197230 */ /* 0x000fe40000004100 */
[----:B0-----:R-:W-:-:S04]  /*0ba0*/  FMUL.FTZ R17, R17, R22 ;  /* 0x0000001611117220 */ /* 0x001fc80000410000 */
[----:B------:R-:W-:-:S04]  /*0bb0*/  FMUL.FTZ R18, R17, 13.28771209716796875 ;  /* 0x41549a7811127820 */ /* 0x000fc80000410000 */
[----:B------:R-:W0:Y:S02]  /*0bc0*/  MUFU.EX2 R17, -R18 ;  /* 0x8000001200117308 */ /* 0x000e240000000800 */
[----:B0-----:R-:W-:-:S04]  /*0bd0*/  FMUL.FTZ R17, R20, R17 ;  /* 0x0000001114117220 */ /* 0x001fc80000410000 */
[----:B------:R-:W-:-:S04]  /*0be0*/  FMUL.RZ R21, R17, 0.15915493667125701904 ;  /* 0x3e22f98311157820 */ /* 0x000fc8000040c000 */
[----:B------:R-:W0:Y:S08]  /*0bf0*/  MUFU.SIN R17, R21 ;  /* 0x0000001500117308 */ /* 0x000e300000000400 */
[----:B------:R-:W1:Y:S01]  /*0c00*/  MUFU.COS R19, R21 ;  /* 0x0000001500137308 */ /* 0x000e620000000000 */
[-C--:B0-----:R-:W-:Y:S01]  /*0c10*/  FMUL.FTZ R20, R24, R17.reuse ;  /* 0x0000001118147220 */ /* 0x081fe20000410000 */
[----:B------:R-:W-:Y:S01]  /*0c20*/  FMUL.FTZ R22, R26, R17 ;  /* 0x000000111a167220 */ /* 0x000fe20000410000 */
[-C--:B-1----:R-:W-:Y:S01]  /*0c30*/  FMUL.FTZ R18, R24, R19.reuse ;  /* 0x0000001318127220 */ /* 0x082fe20000410000 */
[-C--:B------:R-:W-:Y:S01]  /*0c40*/  FMUL.FTZ R24, R26, R19.reuse ;  /* 0x000000131a187220 */ /* 0x080fe20000410000 */
[-C--:B------:R-:W-:Y:S01]  /*0c50*/  FFMA.FTZ R11, R23, R19.reuse, -R20 ;  /* 0x00000013170b7223 */ /* 0x080fe20000010814 */
[----:B------:R-:W-:Y:S01]  /*0c60*/  FFMA.FTZ R13, R25, R19, -R22 ;  /* 0x00000013190d7223 */ /* 0x000fe20000010816 */
[-C--:B------:R-:W-:Y:S01]  /*0c70*/  FFMA.FTZ R18, R23, R17.reuse, R18 ;  /* 0x0000001117127223 */ /* 0x080fe20000010012 */
[----:B------:R-:W-:-:S04]  /*0c80*/  FFMA.FTZ R24, R25, R17, R24 ;  /* 0x0000001119187223 */ /* 0x000fc80000010018 */
[----:B------:R-:W-:Y:S02]  /*0c90*/  F2FP.F16.F32.PACK_AB R11, R18, R11 ;  /* 0x0000000b120b723e */ /* 0x000fe400000000ff */
[----:B------:R-:W-:-:S07]  /*0ca0*/  F2FP.F16.F32.PACK_AB R13, R24, R13 ;  /* 0x0000000d180d723e */ /* 0x000fce00000000ff */
.L_x_101:
[----:B------:R-:W-:Y:S05]  /*0cb0*/  BSYNC.RECONVERGENT B2 ;  /* 0x0000000000027941 */ /* 0x000fea0003800200 */
.L_x_100:
[----:B------:R-:W-:Y:S01]  /*0cc0*/  PRMT R17, R11, 0x7632, R17 ;  /* 0x000076320b117816 */ /* 0x000fe20000000011 */
[----:B------:R1:W-:Y:S01]  /*0cd0*/  STS.U16 [R12+UR6], R11 ;  /* 0x0000000b0c007988 */ /* 0x0003e20008000406 */
[----:B------:R-:W-:-:S03]  /*0ce0*/  PRMT R18, R13, 0x7632, R18 ;  /* 0x000076320d127816 */ /* 0x000fc60000000012 */
[----:B------:R1:W-:Y:S04]  /*0cf0*/  STS.U16 [R14], R17 ;  /* 0x000000110e007388 */ /* 0x0003e80000000400 */
[----:B------:R1:W-:Y:S04]  /*0d00*/  STS.U16 [R12+UR16], R13 ;  /* 0x0000000d0c007988 */ /* 0x0003e80008000410 */
[----:B------:R1:W-:Y:S02]  /*0d10*/  STS.U16 [R16], R18 ;  /* 0x0000001210007388 */ /* 0x0003e40000000400 */
.L_x_99:
[----:B------:R-:W-:Y:S05]  /*0d20*/  BSYNC.RECONVERGENT B1 ;  /* 0x0000000000017941 */ /* 0x000fea0003800200 */
.L_x_98:
[----:B------:R-:W-:Y:S01]  /*0d30*/  BAR.SYNC.DEFER_BLOCKING 0x0 ;  /* 0x0000000000007b1d */ /* 0x000fe20000010000 */
[----:B------:R-:W-:-:S05]  /*0d40*/  @P2 IMAD R10, R10, UR7, R15 ;  /* 0x000000070a0a2c24 */ /* 0x000fca000f8e020f */
[C---:B01----:R-:W-:Y:S02]  /*0d50*/  @P2 LEA R12, R10.reuse, UR6, 0x1 ;  /* 0x000000060a0c2c11 */ /* 0x043fe4000f8e08ff */
[----:B------:R-:W-:-:S03]  /*0d60*/  @P2 LEA R10, R10, UR16, 0x1 ;  /* 0x000000100a0a2c11 */ /* 0x000fc6000f8e08ff */
[----:B------:R0:W1:Y:S04]  /*0d70*/  @P2 LDS R11, [R12] ;  /* 0x000000000c0b2984 */ /* 0x0000680000000800 */
[----:B------:R0:W2:Y:S02]  /*0d80*/  @P2 LDS R13, [R10] ;  /* 0x000000000a0d2984 */ /* 0x0000a40000000800 */
.L_x_97:
[----:B------:R-:W-:Y:S05]  /*0d90*/  BSYNC.RECONVERGENT B0 ;  /* 0x0000000000007941 */ /* 0x000fea0003800200 */
.L_x_95:
[----:B0-----:R-:W-:Y:S01]  /*0da0*/  IABS R10, UR19 ;  /* 0x00000013000a7c13 */ /* 0x001fe20008000000 */
[----:B------:R-:W-:Y:S01]  /*0db0*/  @!UP0 UIADD3 UR5, UPT, UPT, UR5, 0x1, URZ ;  /* 0x0000000105058890 */ /* 0x000fe2000fffe0ff */
[----:B------:R-:W-:Y:S01]  /*0dc0*/  MOV R15, UR10 ;  /* 0x0000000a000f7c02 */ /* 0x000fe20008000f00 */
[----:B------:R-:W-:Y:S01]  /*0dd0*/  ULOP3.LUT UR7, URZ, UR19, URZ, 0x33, !UPT ;  /* 0x00000013ff077292 */ /* 0x000fe2000f8e33ff */
[----:B------:R-:W-:Y:S01]  /*0de0*/  R2UR UR6, R10 ;  /* 0x000000000a0672ca */ /* 0x000fe200000e0000 */
[----:B-----5:R-:W-:Y:S01]  /*0df0*/  HFMA2 R9, R9, 1, 1, R8 ;  /* 0x3c003c0009097831 */ /* 0x020fe20000000008 */
[----:B-1----:R0:W-:Y:S01]  /*0e00*/  @!P0 STG.E desc[UR12][R6.64], R11 ;  /* 0x0000000b06008986 */ /* 0x0021e2000c10190c */
[----:B------:R-:W-:-:S03]  /*0e10*/  IMAD R0, R15, UR15, R0 ;  /* 0x0000000f0f007c24 */ /* 0x000fc6000f8e0200 */
[----:B--2---:R0:W-:Y:S04]  /*0e20*/  @!P0 STG.E desc[UR12][R4.64], R13 ;  /* 0x0000000d04008986 */ /* 0x0041e8000c10190c */
[----:B------:R0:W-:Y:S03]  /*0e30*/  @!P0 STG.E desc[UR12][R2.64], R9 ;  /* 0x0000000902008986 */ /* 0x0001e6000c10190c */
[----:B------:R-:W-:Y:S02]  /*0e40*/  UISETP.GE.U32.AND UP2, UPT, UR4, UR6, UPT ;  /* 0x000000060400728c */ /* 0x000fe4000bf46070 */
[----:B------:R-:W-:-:S04]  /*0e50*/  ULOP3.LUT UR6, UR9, UR19, URZ, 0x3c, !UPT ;  /* 0x0000001309067292 */ /* 0x000fc8000f8e3cff */
[----:B------:R-:W-:-:S05]  /*0e60*/  UISETP.GE.AND UP3, UPT, UR6, URZ, UPT ;  /* 0x000000ff0600728c */ /* 0x000fca000bf66270 */
[----:B------:R-:W-:-:S07]  /*0e70*/  @UP2 UIADD3 UR5, UPT, UPT, UR5, 0x1, URZ ;  /* 0x0000000105052890 */ /* 0x000fce000fffe0ff */
[----:B------:R-:W-:Y:S02]  /*0e80*/  UMOV UR6, UR5 ;  /* 0x0000000500067c82 */ /* 0x000fe40008000000 */
[----:B------:R-:W-:-:S04]  /*0e90*/  @!UP3 UIADD3 UR6, UPT, UPT, -UR6, URZ, URZ ;  /* 0x000000ff0606b290 */ /* 0x000fc8000fffe1ff */
[----:B------:R-:W-:Y:S02]  /*0ea0*/  USEL UR6, UR7, UR6, !UP1 ;  /* 0x0000000607067287 */ /* 0x000fe4000c800000 */
[----:B------:R-:W-:Y:S02]  /*0eb0*/  UIADD3 UR7, UPT, UPT, UR18, UR19, URZ ;  /* 0x0000001312077290 */ /* 0x000fe4000fffe0ff */
[----:B------:R-:W-:-:S04]  /*0ec0*/  UIMAD UR6, UR6, UR14, UR17 ;  /* 0x0000000e060672a4 */ /* 0x000fc8000f8e0211 */
[----:B------:R-:W-:Y:S01]  /*0ed0*/  UIMAD UR6, UR6, UR15, URZ ;  /* 0x0000000f060672a4 */ /* 0x000fe2000f8e02ff */
[----:B------:R-:W-:-:S05]  /*0ee0*/  MOV R17, UR7 ;  /* 0x0000000700117c02 */ /* 0x000fca0008000f00 */
[----:B------:R-:W-:Y:S01]  /*0ef0*/  MOV R15, UR6 ;  /* 0x00000006000f7c02 */ /* 0x000fe20008000f00 */
[----:B------:R-:W-:-:S04]  /*0f00*/  IMAD R17, R17, UR6, R0 ;  /* 0x0000000611117c24 */ /* 0x000fc8000f8e0200 */
[----:B------:R-:W-:Y:S01]  /*0f10*/  IMAD R15, R15, UR19, R0 ;  /* 0x000000130f0f7c24 */ /* 0x000fe2000f8e0200 */
[----:B0-----:R-:W-:Y:S06]  /*0f20*/  @P0 EXIT ;  /* 0x000000000000094d */ /* 0x001fec0003800000 */
[----:B------:R-:W0:Y:S08]  /*0f30*/  LDC.64 R2, c[0x0][0x380] ;  /* 0x0000e000ff027b82 */ /* 0x000e300000000a00 */
[----:B------:R-:W1:Y:S08]  /*0f40*/  LDC.64 R4, c[0x0][0x388] ;  /* 0x0000e200ff047b82 */ /* 0x000e700000000a00 */
[----:B------:R-:W2:Y:S01]  /*0f50*/  LDC.64 R6, c[0x0][0x390] ;  /* 0x0000e400ff067b82 */ /* 0x000ea20000000a00 */
[----:B0-----:R-:W-:-:S05]  /*0f60*/  IMAD.WIDE R2, R15, 0x2, R2 ;  /* 0x000000020f027825 */ /* 0x001fca00078e0202 */
[----:B------:R-:W-:Y:S01]  /*0f70*/  STG.E desc[UR12][R2.64], R11 ;  /* 0x0000000b02007986 */ /* 0x000fe2000c10190c */
[----:B-1----:R-:W-:-:S05]  /*0f80*/  IMAD.WIDE R4, R17, 0x2, R4 ;  /* 0x0000000211047825 */ /* 0x002fca00078e0204 */
[----:B------:R-:W-:Y:S01]  /*0f90*/  STG.E desc[UR12][R4.64], R13 ;  /* 0x0000000d04007986 */ /* 0x000fe2000c10190c */
[----:B--2---:R-:W-:-:S05]  /*0fa0*/  IMAD.WIDE R6, R17, 0x2, R6 ;  /* 0x0000000211067825 */ /* 0x004fca00078e0206 */
[----:B------:R-:W-:Y:S01]  /*0fb0*/  STG.E desc[UR12][R6.64], R9 ;  /* 0x0000000906007986 */ /* 0x000fe2000c10190c */
[----:B------:R-:W-:Y:S05]  /*0fc0*/  EXIT ;  /* 0x000000000000794d */ /* 0x000fea0003800000 */
.L_x_102:
        /* <DEDUP_REMOVED lines=11> */
.L_x_709:


//--------------------- .text._ZN17fastertransformer34add_fusedQKV_bias_transpose_kernelI6__halfEEvPT_S3_S3_S3_PKS2_PKiiiiiiPKfi --------------------------
	.section	.text._ZN17fastertransformer34add_fusedQKV_bias_transpose_kernelI6__halfEEvPT_S3_S3_S3_PKS2_PKiiiiiiPKfi,"ax",@progbits
	.align	128
        .global         _ZN17fastertransformer34add_fusedQKV_bias_transpose_kernelI6__halfEEvPT_S3_S3_S3_PKS2_PKiiiiiiPKfi
        .type           _ZN17fastertransformer34add_fusedQKV_bias_transpose_kernelI6__halfEEvPT_S3_S3_S3_PKS2_PKiiiiiiPKfi,@function
        .size           _ZN17fastertransformer34add_fusedQKV_bias_transpose_kernelI6__halfEEvPT_S3_S3_S3_PKS2_PKiiiiiiPKfi,(.L_x_710 - _ZN17fastertransformer34add_fusedQKV_bias_transpose_kernelI6__halfEEvPT_S3_S3_S3_PKS2_PKiiiiiiPKfi)
        .other          _ZN17fastertransformer34add_fusedQKV_bias_transpose_kernelI6__halfEEvPT_S3_S3_S3_PKS2_PKiiiiiiPKfi,@"STO_CUDA_ENTRY STV_DEFAULT"
_ZN17fastertransformer34add_fusedQKV_bias_transpose_kernelI6__halfEEvPT_S3_S3_S3_PKS2_PKiiiiiiPKfi:
.text._ZN17fastertransformer34add_fusedQKV_bias_transpose_kernelI6__halfEEvPT_S3_S3_S3_PKS2_PKiiiiiiPKfi:
[----:B------:R-:W0:Y:S01]  /*0000*/  LDC R1, c[0x0][0x37c] ;  /* 0x0000df00ff017b82 */ /* 0x000e220000000800 */
[----:B------:R-:W1:Y:S07]  /*0010*/  S2R R0, SR_CTAID.X ;  /* 0x0000000000007919 */ /* 0x000e6e0000002500 */
[----:B------:R-:W2:Y:S01]  /*0020*/  LDC.64 R14, c[0x0][0x3b8] ;  /* 0x0000ee00ff0e7b82 */ /* 0x000ea20000000a00 */
[----:B------:R-:W2:Y:S01]  /*0030*/  LDCU UR5, c[0x0][0x3c0] ;  /* 0x00007800ff0577ac */ /* 0x000ea20008000800 */
[----:B0-----:R-:W-:Y:S01]  /*0040*/  VIADD R1, R1, 0xffffffe8 ;  /* 0xffffffe801017836 */ /* 0x001fe20000000000 */
[----:B------:R-:W1:Y:S01]  /*0050*/  S2R R9, SR_TID.X ;  /* 0x0000000000097919 */ /* 0x000e620000002100 */
[----:B------:R-:W1:Y:S04]  /*0060*/  LDCU UR4, c[0x0][0x360] ;  /* 0x00006c00ff0477ac */ /* 0x000e680008000800 */
[----:B------:R-:W0:Y:S08]  /*0070*/  LDC.64 R2, c[0x0][0x380] ;  /* 0x0000e000ff027b82 */ /* 0x000e300000000a00 */
[----:B------:R-:W3:Y:S01]  /*0080*/  LDC.64 R4, c[0x0][0x388] ;  /* 0x0000e200ff047b82 */ /* 0x000ee20000000a00 */
[----:B--2---:R-:W-:-:S07]  /*0090*/  IMAD R15, R15, UR5, RZ ;  /* 0x000000050f0f7c24 */ /* 0x004fce000f8e02ff */
[----:B------:R-:W2:Y:S01]  /*00a0*/  LDC.64 R6, c[0x0][0x390] ;  /* 0x0000e400ff067b82 */ /* 0x000ea20000000a00 */
[----:B------:R-:W-:-:S04]  /*00b0*/  IMAD R13, R15, R14, RZ ;  /* 0x0000000e0f0d7224 */ /* 0x000fc800078e02ff */
[----:B------:R-:W-:Y:S01]  /*00c0*/  IMAD R13, R13, 0x3, RZ ;  /* 0x000000030d0d7824 */ /* 0x000fe200078e02ff */
[----:B0-----:R0:W-:Y:S01]  /*00d0*/  STL.64 [R1], R2 ;  /* 0x0000000201007387 */ /* 0x0011e20000100a00 */
[----:B-1----:R-:W-:-:S05]  /*00e0*/  IMAD R0, R0, UR4, R9 ;  /* 0x0000000400007c24 */ /* 0x002fca000f8e0209 */
[----:B------:R-:W-:Y:S01]  /*00f0*/  ISETP.GE.AND P0, PT, R0, R13, PT ;  /* 0x0000000d0000720c */ /* 0x000fe20003f06270 */
[----:B---3--:R0:W-:Y:S04]  /*0100*/  STL.64 [R1+0x8], R4 ;  /* 0x0000080401007387 */ /* 0x0081e80000100a00 */
[----:B--2---:R0:W-:Y:S08]  /*0110*/  STL.64 [R1+0x10], R6 ;  /* 0x0000100601007387 */ /* 0x0041f00000100a00 */
[----:B------:R-:W-:Y:S05]  /*0120*/  @P0 EXIT ;  /* 0x000000000000094d */ /* 0x000fea0003800000 */
[----:B------:R-:W1:Y:S01]  /*0130*/  LDCU UR8, c[0x0][0x3d0] ;  /* 0x00007a00ff0877ac */ /* 0x000e620008000800 */
[----:B------:R-:W-:Y:S01]  /*0140*/  IMAD R17, R15, 0x3, RZ ;  /* 0x000000030f117824 */ /* 0x000fe200078e02ff */
[----:B------:R-:W2:Y:S01]  /*0150*/  LDCU UR5, c[0x0][0x370] ;  /* 0x00006e00ff0577ac */ /* 0x000ea20008000800 */
[----:B------:R-:W3:Y:S01]  /*0160*/  LDCU.64 UR6, c[0x0][0x358] ;  /* 0x00006b00ff0677ac */ /* 0x000ee20008000a00 */
[----:B-1----:R-:W-:Y:S02]  /*0170*/  UISETP.NE.AND UP0, UPT, UR8, 0x2, UPT ;  /* 0x000000020800788c */ /* 0x002fe4000bf05270 */
[----:B--2---:R-:W-:-:S07]  /*0180*/  UIMAD UR4, UR4, UR5, URZ ;  /* 0x00000005040472a4 */ /* 0x004fce000f8e02ff */
[----:B---3--:R-:W-:Y:S05]  /*0190*/  BRA.U UP0, `(.L_x_103) ;  /* 0x0000001100b87547 */ /* 0x008fea000b800000 */
[----:B------:R-:W1:Y:S02]  /*01a0*/  LDCU.64 UR8, c[0x0][0x3a8] ;  /* 0x00007500ff0877ac */ /* 0x000e640008000a00 */
[----:B-1----:R-:W-:-:S04]  /*01b0*/  UISETP.NE.U32.AND UP0, UPT, UR8, URZ, UPT ;  /* 0x000000ff0800728c */ /* 0x002fc8000bf05070 */
[----:B------:R-:W-:-:S09]  /*01c0*/  UISETP.NE.AND.EX UP0, UPT, UR9, URZ, UPT, UP0 ;  /* 0x000000ff0900728c */ /* 0x000fd2000bf05300 */
[----:B------:R-:W-:Y:S05]  /*01d0*/  BRA.U !UP0, `(.L_x_104) ;  /* 0x00000009085c7547 */ /* 0x000fea000b800000 */
[----:B------:R-:W-:Y:S01]  /*01e0*/  IABS R12, R17 ;  /* 0x00000011000c7213 */ /* 0x000fe20000000000 */
[----:B------:R-:W1:Y:S01]  /*01f0*/  LDC R14, c[0x0][0x3c0] ;  /* 0x0000f000ff0e7b82 */ /* 0x000e620000000800 */
[----:B------:R-:W2:Y:S02]  /*0200*/  LDCU UR5, c[0x0][0x3bc] ;  /* 0x00007780ff0577ac */ /* 0x000ea40008000800 */
[----:B0-----:R-:W0:Y:S01]  /*0210*/  I2F.RP R6, R12 ;  /* 0x0000000c00067306 */ /* 0x001e220000209400 */
[----:B------:R-:W3:Y:S04]  /*0220*/  LDCU.64 UR8, c[0x0][0x398] ;  /* 0x00007300ff0877ac */ /* 0x000ee80008000a00 */
[----:B------:R-:W4:Y:S08]  /*0230*/  LDC R16, c[0x0][0x3b4] ;  /* 0x0000ed00ff107b82 */ /* 0x000f300000000800 */
[----:B------:R-:W1:Y:S01]  /*0240*/  LDC.64 R4, c[0x0][0x3a0] ;  /* 0x0000e800ff047b82 */ /* 0x000e620000000a00 */
[----:B0-----:R-:W0:Y:S07]  /*0250*/  MUFU.RCP R6, R6 ;  /* 0x0000000600067308 */ /* 0x001e2e0000001000 */
[----:B------:R-:W1:Y:S01]  /*0260*/  LDC.64 R2, c[0x0][0x3a8] ;  /* 0x0000ea00ff027b82 */ /* 0x000e620000000a00 */
[----:B0-----:R-:W-:-:S04]  /*0270*/  VIADD R18, R6, 0xffffffe ;  /* 0x0ffffffe06127836 */ /* 0x001fc80000000000 */
[----:B------:R0:W5:Y:S02]  /*0280*/  F2I.FTZ.U32.TRUNC.NTZ R19, R18 ;  /* 0x0000001200137305 */ /* 0x000164000021f000 */
[----:B0-----:R-:W-:Y:S02]  /*0290*/  HFMA2 R18, -RZ, RZ, 0, 0 ;  /* 0x00000000ff127431 */ /* 0x001fe400000001ff */
[----:B-----5:R-:W-:-:S04]  /*02a0*/  IMAD.MOV R7, RZ, RZ, -R19 ;  /* 0x000000ffff077224 */ /* 0x020fc800078e0a13 */
[----:B------:R-:W-:-:S04]  /*02b0*/  IMAD R7, R7, R12, RZ ;  /* 0x0000000c07077224 */ /* 0x000fc800078e02ff */
[----:B--234-:R-:W-:-:S07]  /*02c0*/  IMAD.HI.U32 R18, R19, R7, R18 ;  /* 0x0000000713127227 */ /* 0x01cfce00078e0012 */
.L_x_105:
[----:B------:R-:W-:Y:S02]  /*02d0*/  IABS R9, R15 ;  /* 0x0000000f00097213 */ /* 0x000fe40000000000 */
[----:B------:R-:W-:Y:S02]  /*02e0*/  IABS R6, R17 ;  /* 0x0000001100067213 */ /* 0x000fe40000000000 */
[----:B0-----:R-:W0:Y:S01]  /*02f0*/  I2F.RP R8, R9 ;  /* 0x0000000900087306 */ /* 0x001e220000209400 */
[----:B------:R-:W-:Y:S02]  /*0300*/  IABS R21, R0 ;  /* 0x0000000000157213 */ /* 0x000fe40000000000 */
[----:B------:R-:W-:Y:S01]  /*0310*/  IMAD.MOV R6, RZ, RZ, -R6 ;  /* 0x000000ffff067224 */ /* 0x000fe200078e0a06 */
[----:B-1----:R-:W-:Y:S02]  /*0320*/  IABS R22, R14 ;  /* 0x0000000e00167213 */ /* 0x002fe40000000000 */
[----:B------:R-:W-:Y:S01]  /*0330*/  IMAD.HI.U32 R19, R18, R21, RZ ;  /* 0x0000001512137227 */ /* 0x000fe200078e00ff */
[----:B------:R-:W-:-:S02]  /*0340*/  IABS R10, R15 ;  /* 0x0000000f000a7213 */ /* 0x000fc40000000000 */
[----:B------:R-:W-:Y:S01]  /*0350*/  IABS R23, R16 ;  /* 0x0000001000177213 */ /* 0x000fe20000000000 */
[----:B------:R-:W-:Y:S01]  /*0360*/  IMAD R11, R19, R6, R21 ;  /* 0x00000006130b7224 */ /* 0x000fe200078e0215 */
[----:B------:R-:W-:Y:S01]  /*0370*/  IABS R6, R17 ;  /* 0x0000001100067213 */ /* 0x000fe20000000000 */
[----:B0-----:R-:W0:Y:S03]  /*0380*/  MUFU.RCP R8, R8 ;  /* 0x0000000800087308 */ /* 0x001e260000001000 */
[----:B------:R-:W-:-:S13]  /*0390*/  ISETP.GT.U32.AND P1, PT, R12, R11, PT ;  /* 0x0000000b0c00720c */ /* 0x000fda0003f24070 */
[----:B------:R-:W-:Y:S01]  /*03a0*/  @!P1 IADD3 R11, PT, PT, R11, -R6, RZ ;  /* 0x800000060b0b9210 */ /* 0x000fe20007ffe0ff */
[----:B------:R-:W-:Y:S01]  /*03b0*/  @!P1 VIADD R19, R19, 0x1 ;  /* 0x0000000113139836 */ /* 0x000fe20000000000 */
[----:B------:R-:W-:Y:S01]  /*03c0*/  LOP3.LUT R6, R0, R17, RZ, 0x3c, !PT ;  /* 0x0000001100067212 */ /* 0x000fe200078e3cff */
[----:B0-----:R-:W-:Y:S01]  /*03d0*/  VIADD R7, R8, 0xffffffe ;  /* 0x0ffffffe08077836 */ /* 0x001fe20000000000 */
[----:B------:R-:W-:Y:S01]  /*03e0*/  ISETP.GE.U32.AND P0, PT, R11, R12, PT ;  /* 0x0000000c0b00720c */ /* 0x000fe20003f06070 */
[----:B------:R-:W0:Y:S01]  /*03f0*/  I2F.RP R8, R22 ;  /* 0x0000001600087306 */ /* 0x000e220000209400 */
[----:B------:R-:W-:Y:S02]  /*0400*/  ISETP.GE.AND P2, PT, R6, RZ, PT ;  /* 0x000000ff0600720c */ /* 0x000fe40003f46270 */
[----:B------:R-:W-:-:S05]  /*0410*/  ISETP.NE.AND P1, PT, R17, RZ, PT ;  /* 0x000000ff1100720c */ /* 0x000fca0003f25270 */
[----:B------:R-:W1:Y:S04]  /*0420*/  F2I.FTZ.U32.TRUNC.NTZ R7, R7 ;  /* 0x0000000700077305 */ /* 0x000e68000021f000 */
[----:B------:R-:W-:-:S04]  /*0430*/  @P0 VIADD R19, R19, 0x1 ;  /* 0x0000000113130836 */ /* 0x000fc80000000000 */
[----:B0-----:R-:W0:Y:S01]  /*0440*/  MUFU.RCP R8, R8 ;  /* 0x0000000800087308 */ /* 0x001e220000001000 */
[----:B------:R-:W-:Y:S01]  /*0450*/  @!P2 IMAD.MOV R19, RZ, RZ, -R19 ;  /* 0x000000ffff13a224 */ /* 0x000fe200078e0a13 */
[----:B------:R-:W-:Y:S02]  /*0460*/  @!P1 LOP3.LUT R19, RZ, R17, RZ, 0x33, !PT ;  /* 0x00000011ff139212 */ /* 0x000fe400078e33ff */
[C---:B------:R-:W-:Y:S02]  /*0470*/  IADD3 R24, P2, PT, R0.reuse, UR8, RZ ;  /* 0x0000000800187c10 */ /* 0x040fe4000ff5e0ff */
[----:B-1----:R-:W-:Y:S02]  /*0480*/  IADD3 R6, PT, PT, RZ, -R7, RZ ;  /* 0x80000007ff067210 */ /* 0x002fe40007ffe0ff */
[----:B------:R-:W-:Y:S02]  /*0490*/  LEA.HI.X.SX32 R25, R0, UR9, 0x1, P2 ;  /* 0x0000000900197c11 */ /* 0x000fe400090f0eff */
[----:B------:R-:W-:Y:S01]  /*04a0*/  ISETP.NE.AND P2, PT, R15, RZ, PT ;  /* 0x000000ff0f00720c */ /* 0x000fe20003f45270 */
[----:B------:R-:W-:-:S02]  /*04b0*/  IMAD R11, R6, R9, RZ ;  /* 0x00000009060b7224 */ /* 0x000fc400078e02ff */
[----:B------:R-:W-:Y:S01]  /*04c0*/  IMAD.MOV.U32 R6, RZ, RZ, RZ ;  /* 0x000000ffff067224 */ /* 0x000fe200078e00ff */
[----:B------:R1:W2:Y:S03]  /*04d0*/  LDG.E.S8 R24, desc[UR6][R24.64] ;  /* 0x0000000618187981 */ /* 0x0002a6000c1e1300 */
[----:B------:R-:W-:Y:S01]  /*04e0*/  IMAD.HI.U32 R20, R7, R11, R6 ;  /* 0x0000000b07147227 */ /* 0x000fe200078e0006 */
[----:B------:R-:W-:-:S03]  /*04f0*/  IADD3 R6, PT, PT, RZ, -R10, RZ ;  /* 0x8000000aff067210 */ /* 0x000fc60007ffe0ff */
[----:B0-----:R-:W-:Y:S02]  /*0500*/  VIADD R7, R8, 0xffffffe ;  /* 0x0ffffffe08077836 */ /* 0x001fe40000000000 */
[----:B------:R-:W-:-:S04]  /*0510*/  IMAD.HI.U32 R26, R20, R21, RZ ;  /* 0x00000015141a7227 */ /* 0x000fc800078e00ff */
[----:B------:R-:W-:Y:S01]  /*0520*/  IMAD.MOV R10, RZ, RZ, -R19 ;  /* 0x000000ffff0a7224 */ /* 0x000fe200078e0a13 */
[----:B------:R-:W0:Y:S01]  /*0530*/  F2I.FTZ.U32.TRUNC.NTZ R7, R7 ;  /* 0x0000000700077305 */ /* 0x000e22000021f000 */
[----:B------:R-:W-:Y:S02]  /*0540*/  IMAD R26, R26, R6, R21 ;  /* 0x000000061a1a7224 */ /* 0x000fe400078e0215 */
[----:B------:R-:W-:-:S03]  /*0550*/  IMAD R10, R17, R10, R0 ;  /* 0x0000000a110a7224 */ /* 0x000fc600078e0200 */
[----:B------:R-:W-:Y:S02]  /*0560*/  ISETP.GT.U32.AND P0, PT, R9, R26, PT ;  /* 0x0000001a0900720c */ /* 0x000fe40003f04070 */
[----:B------:R-:W-:-:S05]  /*0570*/  IABS R11, R10 ;  /* 0x0000000a000b7213 */ /* 0x000fca0000000000 */
[----:B------:R-:W-:-:S04]  /*0580*/  IMAD.HI.U32 R8, R20, R11, RZ ;  /* 0x0000000b14087227 */ /* 0x000fc800078e00ff */
[----:B------:R-:W-:Y:S02]  /*0590*/  IMAD R28, R8, R6, R11 ;  /* 0x00000006081c7224 */ /* 0x000fe400078e020b */
[----:B------:R-:W-:Y:S01]  /*05a0*/  @!P0 IADD3 R26, PT, PT, R26, -R9, RZ ;  /* 0x800000091a1a8210 */ /* 0x000fe20007ffe0ff */
[----:B0-----:R-:W-:Y:S01]  /*05b0*/  IMAD.MOV R11, RZ, RZ, -R7 ;  /* 0x000000ffff0b7224 */ /* 0x001fe200078e0a07 */
[----:B------:R-:W-:Y:S01]  /*05c0*/  ISETP.GE.AND P0, PT, R0, RZ, PT ;  /* 0x000000ff0000720c */ /* 0x000fe20003f06270 */
[----:B------:R-:W-:Y:S01]  /*05d0*/  IMAD.MOV.U32 R6, RZ, RZ, RZ ;  /* 0x000000ffff067224 */ /* 0x000fe200078e00ff */
[----:B------:R-:W-:Y:S01]  /*05e0*/  ISETP.GT.U32.AND P1, PT, R9, R26, PT ;  /* 0x0000001a0900720c */ /* 0x000fe20003f24070 */
[----:B------:R-:W-:Y:S01]  /*05f0*/  IMAD R11, R11, R22, RZ ;  /* 0x000000160b0b7224 */ /* 0x000fe200078e02ff */
[----:B------:R-:W-:-:S03]  /*0600*/  ISETP.GT.U32.AND P3, PT, R9, R28, PT ;  /* 0x0000001c0900720c */ /* 0x000fc60003f64070 */
[----:B------:R-:W-:Y:S01]  /*0610*/  IMAD.HI.U32 R20, R7, R11, R6 ;  /* 0x0000000b07147227 */ /* 0x000fe200078e0006 */
[----:B------:R-:W-:Y:S01]  /*0620*/  LOP3.LUT R7, RZ, R15, RZ, 0x33, !PT ;  /* 0x0000000fff077212 */ /* 0x000fe200078e33ff */
[----:B------:R-:W0:Y:S06]  /*0630*/  I2F.RP R6, R23 ;  /* 0x0000001700067306 */ /* 0x000e2c0000209400 */
[----:B------:R-:W-:Y:S02]  /*0640*/  @!P1 IMAD.IADD R26, R26, 0x1, -R9 ;  /* 0x000000011a1a9824 */ /* 0x000fe400078e0a09 */
[----:B------:R-:W-:-:S02]  /*0650*/  @!P3 IADD3 R28, PT, PT, R28, -R9, RZ ;  /* 0x800000091c1cb210 */ /* 0x000fc40007ffe0ff */
[----:B------:R-:W-:Y:S02]  /*0660*/  @!P0 IMAD.MOV R26, RZ, RZ, -R26 ;  /* 0x000000ffff1a8224 */ /* 0x000fe400078e0a1a */
[----:B------:R-:W-:Y:S02]  /*0670*/  ISETP.GE.U32.AND P1, PT, R28, R9, PT ;  /* 0x000000091c00720c */ /* 0x000fe40003f26070 */
[----:B------:R-:W-:Y:S01]  /*0680*/  LOP3.LUT R9, R10, R15, RZ, 0x3c, !PT ;  /* 0x0000000f0a097212 */ /* 0x000fe200078e3cff */
[----:B0-----:R-:W0:Y:S01]  /*0690*/  MUFU.RCP R6, R6 ;  /* 0x0000000600067308 */ /* 0x001e220000001000 */
[----:B------:R-:W-:Y:S02]  /*06a0*/  SEL R11, R7, R26, !P2 ;  /* 0x0000001a070b7207 */ /* 0x000fe40005000000 */
[----:B------:R-:W-:Y:S02]  /*06b0*/  @!P3 IADD3 R8, PT, PT, R8, 0x1, RZ ;  /* 0x000000010808b810 */ /* 0x000fe40007ffe0ff */
[----:B------:R-:W-:-:S02]  /*06c0*/  ISETP.GE.AND P3, PT, R9, RZ, PT ;  /* 0x000000ff0900720c */ /* 0x000fc40003f66270 */
[----:B------:R-:W-:Y:S01]  /*06d0*/  IABS R9, R11 ;  /* 0x0000000b00097213 */ /* 0x000fe20000000000 */
[----:B------:R-:W-:-:S04]  /*06e0*/  IMAD.HI.U32 R26, R20, R21, RZ ;  /* 0x00000015141a7227 */ /* 0x000fc800078e00ff */
[----:B------:R-:W-:-:S04]  /*06f0*/  IMAD.HI.U32 R20, R20, R9, RZ ;  /* 0x0000000914147227 */ /* 0x000fc800078e00ff */
[----:B------:R-:W-:Y:S02]  /*0700*/  @P1 VIADD R8, R8, 0x1 ;  /* 0x0000000108081836 */ /* 0x000fe40000000000 */
[----:B------:R-:W-:Y:S02]  /*0710*/  IMAD.MOV R27, RZ, RZ, -R20 ;  /* 0x000000ffff1b7224 */ /* 0x000fe400078e0a14 */
[----:B0-----:R-:W-:Y:S01]  /*0720*/  VIADD R6, R6, 0xffffffe ;  /* 0x0ffffffe06067836 */ /* 0x001fe20000000000 */
[----:B------:R-:W-:Y:S01]  /*0730*/  @!P3 IADD3 R8, PT, PT, -R8, RZ, RZ ;  /* 0x000000ff0808b210 */ /* 0x000fe20007ffe1ff */
[----:B------:R-:W-:-:S03]  /*0740*/  IMAD R27, R22, R27, R9 ;  /* 0x0000001b161b7224 */ /* 0x000fc600078e0209 */
[----:B-1----:R-:W-:Y:S02]  /*0750*/  SEL R25, R7, R8, !P2 ;  /* 0x0000000807197207 */ /* 0x002fe40005000000 */
[----:B------:R0:W1:Y:S01]  /*0760*/  F2I.FTZ.U32.TRUNC.NTZ R7, R6 ;  /* 0x0000000600077305 */ /* 0x000062000021f000 */
[C---:B------:R-:W-:Y:S01]  /*0770*/  ISETP.GT.U32.AND P4, PT, R22.reuse, R27, PT ;  /* 0x0000001b1600720c */ /* 0x040fe20003f84070 */
[----:B------:R-:W-:Y:S01]  /*0780*/  IMAD.MOV R26, RZ, RZ, -R26 ;  /* 0x000000ffff1a7224 */ /* 0x000fe200078e0a1a */
[----:B------:R-:W3:Y:S03]  /*0790*/  LDC.64 R8, c[0x0][0x3c8] ;  /* 0x0000f200ff087b82 */ /* 0x000ee60000000a00 */
[----:B------:R-:W-:Y:S02]  /*07a0*/  IMAD R21, R22, R26, R21 ;  /* 0x0000001a16157224 */ /* 0x000fe400078e0215 */
[----:B0-----:R-:W-:-:S06]  /*07b0*/  IMAD.MOV.U32 R6, RZ, RZ, RZ ;  /* 0x000000ffff067224 */ /* 0x001fcc00078e00ff */
[----:B------:R-:W-:Y:S01]  /*07c0*/  @!P4 IADD3 R27, PT, PT, R27, -R22, RZ ;  /* 0x800000161b1bc210 */ /* 0x000fe20007ffe0ff */
[----:B-1----:R-:W-:-:S03]  /*07d0*/  IMAD.MOV R26, RZ, RZ, -R7 ;  /* 0x000000ffff1a7224 */ /* 0x002fc600078e0a07 */
[----:B------:R-:W-:Y:S01]  /*07e0*/  ISETP.GE.U32.AND P2, PT, R27, R22, PT ;  /* 0x000000161b00720c */ /* 0x000fe20003f46070 */
[----:B------:R-:W-:-:S04]  /*07f0*/  IMAD R27, R26, R23, RZ ;  /* 0x000000171a1b7224 */ /* 0x000fc800078e02ff */
[----:B------:R-:W-:-:S04]  /*0800*/  IMAD.HI.U32 R28, R7, R27, R6 ;  /* 0x0000001b071c7227 */ /* 0x000fc800078e0006 */
[----:B------:R-:W-:-:S06]  /*0810*/  IMAD.WIDE R6, R19, 0x4, R2 ;  /* 0x0000000413067825 */ /* 0x000fcc00078e0202 */
[----:B------:R-:W4:Y:S01]  /*0820*/  LDG.E R6, desc[UR6][R6.64] ;  /* 0x0000000606067981 */ /* 0x000f22000c1e1900 */
[----:B---3--:R-:W-:Y:S01]  /*0830*/  IMAD.WIDE R8, R25, 0x4, R8 ;  /* 0x0000000419087825 */ /* 0x008fe200078e0208 */
[----:B------:R-:W-:-:S05]  /*0840*/  LOP3.LUT R11, R11, R14, RZ, 0x3c, !PT ;  /* 0x0000000e0b0b7212 */ /* 0x000fca00078e3cff */
[----:B------:R0:W3:Y:S01]  /*0850*/  LDG.E R8, desc[UR6][R8.64] ;  /* 0x0000000608087981 */ /* 0x0000e2000c1e1900 */
[----:B------:R-:W-:Y:S01]  /*0860*/  ISETP.GE.AND P1, PT, R11, RZ, PT ;  /* 0x000000ff0b00720c */ /* 0x000fe20003f26270 */
[----:B------:R-:W-:Y:S01]  /*0870*/  IMAD.WIDE R10, R10, 0x2, R4 ;  /* 0x000000020a0a7825 */ /* 0x000fe200078e0204 */
[----:B------:R-:W-:-:S05]  /*0880*/  LEA R26, R25, R1, 0x3 ;  /* 0x00000001191a7211 */ /* 0x000fca00078e18ff */
[----:B------:R1:W5:Y:S04]  /*0890*/  LDG.E.U16.CONSTANT R11, desc[UR6][R10.64] ;  /* 0x000000060a0b7981 */ /* 0x000368000c1e9500 */
[----:B------:R-:W5:Y:S01]  /*08a0*/  LDL.64 R26, [R26] ;  /* 0x000000001a1a7983 */ /* 0x000f620000100a00 */
[----:B------:R-:W-:Y:S01]  /*08b0*/  ISETP.GT.U32.AND P5, PT, R22, R21, PT ;  /* 0x000000151600720c */ /* 0x000fe20003fa4070 */
[----:B------:R-:W-:-:S12]  /*08c0*/  @!P4 VIADD R20, R20, 0x1 ;  /* 0x000000011414c836 */ /* 0x000fd80000000000 */
[----:B------:R-:W-:-:S05]  /*08d0*/  @!P5 IMAD.IADD R21, R21, 0x1, -R22 ;  /* 0x000000011515d824 */ /* 0x000fca00078e0a16 */
[----:B------:R-:W-:Y:S01]  /*08e0*/  ISETP.GT.U32.AND P5, PT, R22, R21, PT ;  /* 0x000000151600720c */ /* 0x000fe20003fa4070 */
[----:B------:R-:W-:Y:S01]  /*08f0*/  @P2 VIADD R20, R20, 0x1 ;  /* 0x0000000114142836 */ /* 0x000fe20000000000 */
[----:B------:R-:W-:-:S03]  /*0900*/  ISETP.NE.AND P2, PT, R14, RZ, PT ;  /* 0x000000ff0e00720c */ /* 0x000fc60003f45270 */
[----:B------:R-:W-:-:S08]  /*0910*/  @!P1 IMAD.MOV R20, RZ, RZ, -R20 ;  /* 0x000000ffff149224 */ /* 0x000fd000078e0a14 */
[----:B------:R-:W-:-:S04]  /*0920*/  @!P5 IMAD.IADD R21, R21, 0x1, -R22 ;  /* 0x000000011515d824 */ /* 0x000fc800078e0a16 */
[----:B------:R-:W-:Y:S02]  /*0930*/  @!P0 IMAD.MOV R21, RZ, RZ, -R21 ;  /* 0x000000ffff158224 */ /* 0x000fe400078e0a15 */
[----:B------:R-:W-:-:S05]  /*0940*/  VIADD R0, R0, UR4 ;  /* 0x0000000400007c36 */ /* 0x000fca0008000000 */
[----:B------:R-:W-:Y:S01]  /*0950*/  ISETP.GE.AND P0, PT, R0, R13, PT ;  /* 0x0000000d0000720c */ /* 0x000fe20003f06270 */
[----:B----4-:R-:W-:-:S05]  /*0960*/  IMAD.IADD R19, R19, 0x1, R6 ;  /* 0x0000000113137824 */ /* 0x010fca00078e0206 */
[----:B0-----:R-:W-:-:S05]  /*0970*/  IABS R9, R19 ;  /* 0x0000001300097213 */ /* 0x001fca0000000000 */
[----:B------:R-:W-:-:S04]  /*0980*/  IMAD.HI.U32 R7, R28, R9, RZ ;  /* 0x000000091c077227 */ /* 0x000fc800078e00ff */
[----:B-1----:R-:W-:-:S04]  /*0990*/  IMAD.MOV R10, RZ, RZ, -R7 ;  /* 0x000000ffff0a7224 */ /* 0x002fc800078e0a07 */
[----:B------:R-:W-:-:S05]  /*09a0*/  IMAD R10, R23, R10, R9 ;  /* 0x0000000a170a7224 */ /* 0x000fca00078e0209 */
[----:B------:R-:W-:Y:S02]  /*09b0*/  ISETP.GT.U32.AND P6, PT, R23, R10, PT ;  /* 0x0000000a1700720c */ /* 0x000fe40003fc4070 */
[----:B------:R-:W-:-:S11]  /*09c0*/  LOP3.LUT R6, R19, R16, RZ, 0x3c, !PT ;  /* 0x0000001013067212 */ /* 0x000fd600078e3cff */
[----:B------:R-:W-:-:S04]  /*09d0*/  @!P6 IADD3 R10, PT, PT, R10, -R23, RZ ;  /* 0x800000170a0ae210 */ /* 0x000fc80007ffe0ff */
[----:B------:R-:W-:Y:S02]  /*09e0*/  ISETP.GE.U32.AND P3, PT, R10, R23, PT ;  /* 0x000000170a00720c */ /* 0x000fe40003f66070 */
[----:B------:R-:W-:Y:S02]  /*09f0*/  ISETP.GE.AND P4, PT, R6, RZ, PT ;  /* 0x000000ff0600720c */ /* 0x000fe40003f86270 */
[----:B------:R-:W-:Y:S02]  /*0a00*/  @!P6 IADD3 R7, PT, PT, R7, 0x1, RZ ;  /* 0x000000010707e810 */ /* 0x000fe40007ffe0ff */
[----:B------:R-:W-:Y:S01]  /*0a10*/  ISETP.NE.AND P6, PT, R16, RZ, PT ;  /* 0x000000ff1000720c */ /* 0x000fe20003fc5270 */
[----:B--2---:R-:W3:Y:S06]  /*0a20*/  I2F.S16 R9, R24 ;  /* 0x0000001800097306 */ /* 0x004eec0000101400 */
[----:B------:R-:W-:Y:S01]  /*0a30*/  @P3 VIADD R7, R7, 0x1 ;  /* 0x0000000107073836 */ /* 0x000fe20000000000 */
[----:B------:R-:W-:-:S04]  /*0a40*/  LOP3.LUT R6, RZ, R14, RZ, 0x33, !PT ;  /* 0x0000000eff067212 */ /* 0x000fc800078e33ff */
[----:B------:R-:W-:Y:S02]  /*0a50*/  @!P4 IADD3 R7, PT, PT, -R7, RZ, RZ ;  /* 0x000000ff0707c210 */ /* 0x000fe40007ffe1ff */
[----:B------:R-:W-:Y:S02]  /*0a60*/  @!P6 LOP3.LUT R7, RZ, R16, RZ, 0x33, !PT ;  /* 0x00000010ff07e212 */ /* 0x000fe400078e33ff */
[----:B------:R-:W-:Y:S02]  /*0a70*/  SEL R20, R6, R20, !P2 ;  /* 0x0000001406147207 */ /* 0x000fe40005000000 */
[----:B------:R-:W-:Y:S01]  /*0a80*/  IADD3 R10, PT, PT, -R7, RZ, RZ ;  /* 0x000000ff070a7210 */ /* 0x000fe20007ffe1ff */
[----:B---3--:R-:W-:Y:S02]  /*0a90*/  FMUL.FTZ R8, R9, R8 ;  /* 0x0000000809087220 */ /* 0x008fe40000410000 */
[----:B------:R-:W-:Y:S02]  /*0aa0*/  IMAD R7, R7, UR5, R20 ;  /* 0x0000000507077c24 */ /* 0x000fe4000f8e0214 */
[----:B------:R-:W-:Y:S01]  /*0ab0*/  IMAD R10, R16, R10, R19 ;  /* 0x0000000a100a7224 */ /* 0x000fe200078e0213 */
[----:B------:R-:W-:-:S03]  /*0ac0*/  SEL R21, R6, R21, !P2 ;  /* 0x0000001506157207 */ /* 0x000fc60005000000 */
[----:B------:R-:W-:Y:S01]  /*0ad0*/  IMAD R7, R7, R16, R10 ;  /* 0x0000001007077224 */ /* 0x000fe200078e020a */
[----:B------:R-:W-:-:S03]  /*0ae0*/  F2FP.F16.F32.PACK_AB R8, RZ, R8 ;  /* 0x00000008ff08723e */ /* 0x000fc600000000ff */
[----:B------:R-:W-:Y:S02]  /*0af0*/  IMAD R7, R7, R14, R21 ;  /* 0x0000000e07077224 */ /* 0x000fe400078e0215 */
[----:B-----5:R-:W-:Y:S02]  /*0b00*/  HADD2 R8, R8.H0_H0, R11.H0_H0 ;  /* 0x2000000b08087230 */ /* 0x020fe40000000800 */
[----:B------:R-:W-:-:S05]  /*0b10*/  IMAD.WIDE R26, R7, 0x2, R26 ;  /* 0x00000002071a7825 */ /* 0x000fca00078e021a */
[----:B------:R0:W-:Y:S01]  /*0b20*/  ST.E.U16 desc[UR6][R26.64], R8 ;  /* 0x000000081a007985 */ /* 0x0001e2000c101506 */
[----:B------:R-:W-:Y:S05]  /*0b30*/  @!P0 BRA `(.L_x_105) ;  /* 0xfffffff400e48947 */ /* 0x000fea000383ffff */
[----:B------:R-:W-:Y:S05]  /*0b40*/  EXIT ;  /* 0x000000000000794d */ /* 0x000fea0003800000 */
.L_x_104:
[----:B------:R-:W-:Y:S01]  /*0b50*/  IABS R14, R17 ;  /* 0x00000011000e7213 */ /* 0x000fe20000000000 */
[----:B------:R-:W1:Y:S01]  /*0b60*/  LDC R12, c[0x0][0x3c0] ;  /* 0x0000f000ff0c7b82 */ /* 0x000e620000000800 */
[----:B------:R-:W2:Y:S02]  /*0b70*/  LDCU UR5, c[0x0][0x3bc] ;  /* 0x00007780ff0577ac */ /* 0x000ea40008000800 */
[----:B------:R-:W3:Y:S01]  /*0b80*/  I2F.RP R8, R14 ;  /* 0x0000000e00087306 */ /* 0x000ee20000209400 */
[----:B------:R-:W4:Y:S04]  /*0b90*/  LDCU.64 UR8, c[0x0][0x398] ;  /* 0x00007300ff0877ac */ /* 0x000f280008000a00 */
[----:B------:R-:W1:Y:S08]  /*0ba0*/  LDC R19, c[0x0][0x3b4] ;  /* 0x0000ed00ff137b82 */ /* 0x000e700000000800 */
[----:B0-----:R-:W0:Y:S01]  /*0bb0*/  LDC.64 R2, c[0x0][0x3a0] ;  /* 0x0000e800ff027b82 */ /* 0x001e220000000a00 */
[----:B---3--:R-:W3:Y:S07]  /*0bc0*/  MUFU.RCP R8, R8 ;  /* 0x0000000800087308 */ /* 0x008eee0000001000 */
[----:B------:R-:W0:Y:S01]  /*0bd0*/  LDC.64 R4, c[0x0][0x3c8] ;  /* 0x0000f200ff047b82 */ /* 0x000e220000000a00 */
[----:B---3--:R-:W-:-:S04]  /*0be0*/  IADD3 R6, PT, PT, R8, 0xffffffe, RZ ;  /* 0x0ffffffe08067810 */ /* 0x008fc80007ffe0ff */
[----:B------:R3:W5:Y:S02]  /*0bf0*/  F2I.FTZ.U32.TRUNC.NTZ R7, R6 ;  /* 0x0000000600077305 */ /* 0x000764000021f000 */
[----:B---3--:R-:W-:Y:S02]  /*0c00*/  IMAD.MOV.U32 R6, RZ, RZ, RZ ;  /* 0x000000ffff067224 */ /* 0x008fe400078e00ff */
[----:B-----5:R-:W-:-:S04]  /*0c10*/  IMAD.MOV R11, RZ, RZ, -R7 ;  /* 0x000000ffff0b7224 */ /* 0x020fc800078e0a07 */
[----:B------:R-:W-:-:S04]  /*0c20*/  IMAD R11, R11, R14, RZ ;  /* 0x0000000e0b0b7224 */ /* 0x000fc800078e02ff */
[----:B-12-4-:R-:W-:-:S07]  /*0c30*/  IMAD.HI.U32 R11, R7, R11, R6 ;  /* 0x0000000b070b7227 */ /* 0x016fce00078e0006 */
.L_x_106:
[----:B-1----:R-:W-:Y:S02]  /*0c40*/  IABS R20, R15 ;  /* 0x0000000f00147213 */ /* 0x002fe40000000000 */
[----:B------:R-:W-:Y:S02]  /*0c50*/  IABS R16, R12 ;  /* 0x0000000c00107213 */ /* 0x000fe40000000000 */
[----:B------:R-:W1:Y:S01]  /*0c60*/  I2F.RP R8, R20 ;  /* 0x0000001400087306 */ /* 0x000e620000209400 */
[----:B------:R-:W-:Y:S02]  /*0c70*/  IABS R6, R17 ;  /* 0x0000001100067213 */ /* 0x000fe40000000000 */
[----:B------:R-:W-:Y:S02]  /*0c80*/  IABS R23, R0 ;  /* 0x0000000000177213 */ /* 0x000fe40000000000 */
[----:B------:R-:W-:-:S03]  /*0c90*/  IADD3 R9, PT, PT, RZ, -R6, RZ ;  /* 0x80000006ff097210 */ /* 0x000fc60007ffe0ff */
[----:B------:R-:W2:Y:S01]  /*0ca0*/  I2F.RP R18, R16 ;  /* 0x0000001000127306 */ /* 0x000ea20000209400 */
[----:B------:R-:W-:-:S04]  /*0cb0*/  IMAD.HI.U32 R10, R11, R23, RZ ;  /* 0x000000170b0a7227 */ /* 0x000fc800078e00ff */
[----:B------:R-:W-:-:S03]  /*0cc0*/  IMAD R9, R10, R9, R23 ;  /* 0x000000090a097224 */ /* 0x000fc600078e0217 */
[----:B-1----:R-:W1:Y:S02]  /*0cd0*/  MUFU.RCP R8, R8 ;  /* 0x0000000800087308 */ /* 0x002e640000001000 */
[----:B------:R-:W-:-:S06]  /*0ce0*/  ISETP.GT.U32.AND P1, PT, R14, R9, PT ;  /* 0x000000090e00720c */ /* 0x000fcc0003f24070 */
[----:B--2---:R-:W2:Y:S07]  /*0cf0*/  MUFU.RCP R18, R18 ;  /* 0x0000001200127308 */ /* 0x004eae0000001000 */
[----:B------:R-:W-:Y:S01]  /*0d00*/  @!P1 IMAD.IADD R9, R9, 0x1, -R6 ;  /* 0x0000000109099824 */ /* 0x000fe200078e0a06 */
[----:B------:R-:W-:Y:S01]  /*0d10*/  LOP3.LUT R6, R0, R17, RZ, 0x3c, !PT ;  /* 0x0000001100067212 */ /* 0x000fe200078e3cff */
[----:B------:R-:W-:Y:S01]  /*0d20*/  @!P1 VIADD R10, R10, 0x1 ;  /* 0x000000010a0a9836 */ /* 0x000fe20000000000 */
[----:B------:R-:W-:Y:S01]  /*0d30*/  ISETP.NE.AND P1, PT, R17, RZ, PT ;  /* 0x000000ff1100720c */ /* 0x000fe20003f25270 */
[----:B-1----:R-:W-:Y:S01]  /*0d40*/  VIADD R7, R8, 0xffffffe ;  /* 0x0ffffffe08077836 */ /* 0x002fe20000000000 */
[----:B------:R-:W-:-:S02]  /*0d50*/  ISETP.GE.U32.AND P0, PT, R9, R14, PT ;  /* 0x0000000e0900720c */ /* 0x000fc40003f06070 */
[----:B------:R-:W-:Y:S02]  /*0d60*/  ISETP.GE.AND P2, PT, R6, RZ, PT ;  /* 0x000000ff0600720c */ /* 0x000fe40003f46270 */
[----:B------:R-:W-:Y:S01]  /*0d70*/  MOV R6, RZ ;  /* 0x000000ff00067202 */ /* 0x000fe20000000f00 */
[----:B------:R-:W1:Y:S01]  /*0d80*/  F2I.FTZ.U32.TRUNC.NTZ R7, R7 ;  /* 0x0000000700077305 */ /* 0x000e62000021f000 */
[----:B--2---:R-:W-:Y:S02]  /*0d90*/  IADD3 R9, PT, PT, R18, 0xffffffe, RZ ;  /* 0x0ffffffe12097810 */ /* 0x004fe40007ffe0ff */
[----:B------:R-:W-:-:S05]  /*0da0*/  IABS R8, R15 ;  /* 0x0000000f00087213 */ /* 0x000fca0000000000 */
[----:B------:R-:W2:Y:S01]  /*0db0*/  F2I.FTZ.U32.TRUNC.NTZ R9, R9 ;  /* 0x0000000900097305 */ /* 0x000ea2000021f000 */
[----:B------:R-:W-:-:S04]  /*0dc0*/  @P0 VIADD R10, R10, 0x1 ;  /* 0x000000010a0a0836 */ /* 0x000fc80000000000 */
[----:B------:R-:W-:Y:S01]  /*0dd0*/  @!P2 IMAD.MOV R10, RZ, RZ, -R10 ;  /* 0x000000ffff0aa224 */ /* 0x000fe200078e0a0a */
[----:B------:R-:W-:Y:S02]  /*0de0*/  @!P1 LOP3.LUT R10, RZ, R17, RZ, 0x33, !PT ;  /* 0x00000011ff0a9212 */ /* 0x000fe400078e33ff */
[----:B-1----:R-:W-:-:S05]  /*0df0*/  IADD3 R21, PT, PT, RZ, -R7, RZ ;  /* 0x80000007ff157210 */ /* 0x002fca0007ffe0ff */
[----:B------:R-:W-:Y:S02]  /*0e00*/  IMAD R21, R21, R20, RZ ;  /* 0x0000001415157224 */ /* 0x000fe400078e02ff */
[----:B--2---:R-:W-:Y:S02]  /*0e10*/  IMAD.MOV R25, RZ, RZ, -R9 ;  /* 0x000000ffff197224 */ /* 0x004fe400078e0a09 */
[----:B------:R-:W-:Y:S01]  /*0e20*/  IMAD.HI.U32 R22, R7, R21, R6 ;  /* 0x0000001507167227 */ /* 0x000fe200078e0006 */
[----:B------:R-:W-:-:S03]  /*0e30*/  IABS R21, R19 ;  /* 0x0000001300157213 */ /* 0x000fc60000000000 */
[----:B------:R-:W-:Y:S01]  /*0e40*/  IMAD R7, R25, R16, RZ ;  /* 0x0000001019077224 */ /* 0x000fe200078e02ff */
[----:B------:R-:W1:Y:S01]  /*0e50*/  I2F.RP R24, R21 ;  /* 0x0000001500187306 */ /* 0x000e620000209400 */
[----:B------:R-:W-:Y:S02]  /*0e60*/  IMAD.MOV R25, RZ, RZ, -R8 ;  /* 0x000000ffff197224 */ /* 0x000fe400078e0a08 */
[----:B------:R-:W-:Y:S02]  /*0e70*/  HFMA2 R8, -RZ, RZ, 0, 0 ;  /* 0x00000000ff087431 */ /* 0x000fe400000001ff */
[----:B------:R-:W-:-:S03]  /*0e80*/  IMAD.MOV R6, RZ, RZ, -R10 ;  /* 0x000000ffff067224 */ /* 0x000fc600078e0a0a */
[----:B------:R-:W-:-:S04]  /*0e90*/  IMAD.HI.U32 R18, R9, R7, R8 ;  /* 0x0000000709127227 */ /* 0x000fc800078e0008 */
[----:B------:R-:W-:-:S04]  /*0ea0*/  IMAD.HI.U32 R8, R22, R23, RZ ;  /* 0x0000001716087227 */ /* 0x000fc800078e00ff */
[----:B------:R-:W-:Y:S01]  /*0eb0*/  IMAD R7, R8, R25, R23 ;  /* 0x0000001908077224 */ /* 0x000fe200078e0217 */
[----:B-1----:R-:W1:Y:S01]  /*0ec0*/  MUFU.RCP R24, R24 ;  /* 0x0000001800187308 */ /* 0x002e620000001000 */
[----:B------:R-:W-:-:S03]  /*0ed0*/  IMAD R6, R17, R6, R0 ;  /* 0x0000000611067224 */ /* 0x000fc600078e0200 */
[----:B------:R-:W-:Y:S02]  /*0ee0*/  ISETP.GT.U32.AND P0, PT, R20, R7, PT ;  /* 0x000000071400720c */ /* 0x000fe40003f04070 */
[----:B------:R-:W-:-:S05]  /*0ef0*/  IABS R9, R6 ;  /* 0x0000000600097213 */ /* 0x000fca0000000000 */
[----:B------:R-:W-:Y:S01]  /*0f00*/  IMAD.HI.U32 R8, R22, R9, RZ ;  /* 0x0000000916087227 */ /* 0x000fe200078e00ff */
[----:B------:R-:W-:-:S03]  /*0f10*/  LOP3.LUT R22, R6, R15, RZ, 0x3c, !PT ;  /* 0x0000000f06167212 */ /* 0x000fc600078e3cff */
[----:B------:R-:W-:Y:S01]  /*0f20*/  IMAD R9, R8, R25, R9 ;  /* 0x0000001908097224 */ /* 0x000fe200078e0209 */
[----:B------:R-:W-:Y:S01]  /*0f30*/  ISETP.GE.AND P3, PT, R22, RZ, PT ;  /* 0x000000ff1600720c */ /* 0x000fe20003f66270 */
[----:B------:R-:W-:Y:S01]  /*0f40*/  @!P0 IMAD.IADD R7, R7, 0x1, -R20 ;  /* 0x0000000107078824 */ /* 0x000fe200078e0a14 */
[----:B------:R-:W-:Y:S01]  /*0f50*/  ISETP.GE.AND P0, PT, R0, RZ, PT ;  /* 0x000000ff0000720c */ /* 0x000fe20003f06270 */
[----:B-1----:R-:W-:Y:S01]  /*0f60*/  VIADD R22, R24, 0xffffffe ;  /* 0x0ffffffe18167836 */ /* 0x002fe20000000000 */
[C---:B------:R-:W-:Y:S02]  /*0f70*/  ISETP.GT.U32.AND P2, PT, R20.reuse, R9, PT ;  /* 0x000000091400720c */ /* 0x040fe40003f44070 */
[----:B------:R-:W-:-:S11]  /*0f80*/  ISETP.GT.U32.AND P4, PT, R20, R7, PT ;  /* 0x000000071400720c */ /* 0x000fd60003f84070 */
[----:B------:R-:W-:Y:S01]  /*0f90*/  @!P2 IMAD.IADD R9, R9, 0x1, -R20 ;  /* 0x000000010909a824 */ /* 0x000fe200078e0a14 */
[----:B------:R-:W-:Y:S02]  /*0fa0*/  @!P2 IADD3 R8, PT, PT, R8, 0x1, RZ ;  /* 0x000000010808a810 */ /* 0x000fe40007ffe0ff */
[-C--:B------:R-:W-:Y:S02]  /*0fb0*/  @!P4 IADD3 R7, PT, PT, R7, -R20.reuse, RZ ;  /* 0x800000140707c210 */ /* 0x080fe40007ffe0ff */
[----:B------:R-:W-:Y:S01]  /*0fc0*/  ISETP.GE.U32.AND P1, PT, R9, R20, PT ;  /* 0x000000140900720c */ /* 0x000fe20003f26070 */
[----:B------:R-:W-:Y:S01]  /*0fd0*/  IMAD.HI.U32 R9, R18, R23, RZ ;  /* 0x0000001712097227 */ /* 0x000fe200078e00ff */
[----:B------:R-:W-:Y:S02]  /*0fe0*/  ISETP.NE.AND P4, PT, R15, RZ, PT ;  /* 0x000000ff0f00720c */ /* 0x000fe40003f85270 */
[----:B------:R-:W-:Y:S01]  /*0ff0*/  LOP3.LUT R20, RZ, R15, RZ, 0x33, !PT ;  /* 0x0000000fff147212 */ /* 0x000fe200078e33ff */
[----:B------:R-:W-:-:S02]  /*1000*/  IMAD.MOV.U32 R25, RZ, RZ, R7 ;  /* 0x000000ffff197224 */ /* 0x000fc400078e0007 */
[----:B------:R-:W1:Y:S01]  /*1010*/  F2I.FTZ.U32.TRUNC.NTZ R7, R22 ;  /* 0x0000001600077305 */ /* 0x000e62000021f000 */
[----:B------:R-:W-:Y:S02]  /*1020*/  IMAD.MOV R9, RZ, RZ, -R9 ;  /* 0x000000ffff097224 */ /* 0x000fe400078e0a09 */
[----:B------:R-:W-:Y:S02]  /*1030*/  @!P0 IMAD.MOV R25, RZ, RZ, -R25 ;  /* 0x000000ffff198224 */ /* 0x000fe400078e0a19 */
[----:B------:R-:W-:Y:S01]  /*1040*/  IMAD R23, R16, R9, R23 ;  /* 0x0000000910177224 */ /* 0x000fe200078e0217 */
[----:B------:R-:W-:Y:S02]  /*1050*/  @P1 IADD3 R8, PT, PT, R8, 0x1, RZ ;  /* 0x0000000108081810 */ /* 0x000fe40007ffe0ff */
[----:B------:R-:W-:-:S03]  /*1060*/  SEL R25, R20, R25, !P4 ;  /* 0x0000001914197207 */ /* 0x000fc60006000000 */
[----:B------:R-:W-:Y:S01]  /*1070*/  @!P3 IMAD.MOV R8, RZ, RZ, -R8 ;  /* 0x000000ffff08b224 */ /* 0x000fe200078e0a08 */
[----:B------:R-:W-:Y:S01]  /*1080*/  IABS R29, R25 ;  /* 0x00000019001d7213 */ /* 0x000fe20000000000 */
[----:B-1----:R-:W-:-:S03]  /*1090*/  IMAD.MOV R22, RZ, RZ, -R7 ;  /* 0x000000ffff167224 */ /* 0x002fc600078e0a07 */
[----:B------:R-:W-:Y:S01]  /*10a0*/  SEL R20, R20, R8, !P4 ;  /* 0x0000000814147207 */ /* 0x000fe20006000000 */
[----:B------:R-:W-:-:S04]  /*10b0*/  IMAD.HI.U32 R18, R18, R29, RZ ;  /* 0x0000001d12127227 */ /* 0x000fc800078e00ff */
[----:B0-----:R-:W-:Y:S01]  /*10c0*/  IMAD.WIDE R8, R6, 0x2, R2 ;  /* 0x0000000206087825 */ /* 0x001fe200078e0202 */
[----:B------:R-:W-:-:S03]  /*10d0*/  IADD3 R6, PT, PT, -R18, RZ, RZ ;  /* 0x000000ff12067210 */ /* 0x000fc60007ffe1ff */
[----:B------:R-:W-:Y:S01]  /*10e0*/  IMAD R22, R22, R21, RZ ;  /* 0x0000001516167224 */ /* 0x000fe200078e02ff */
[----:B------:R-:W-:Y:S01]  /*10f0*/  IABS R24, R10 ;  /* 0x0000000a00187213 */ /* 0x000fe20000000000 */
[----:B------:R-:W-:Y:S01]  /*1100*/  IMAD R29, R16, R6, R29 ;  /* 0x00000006101d7224 */ /* 0x000fe200078e021d */
[----:B------:R0:W2:Y:S01]  /*1110*/  LDG.E.U16.CONSTANT R27, desc[UR6][R8.64] ;  /* 0x00000006081b7981 */ /* 0x0000a2000c1e9500 */
[----:B------:R-:W-:-:S04]  /*1120*/  IMAD.MOV.U32 R6, RZ, RZ, RZ ;  /* 0x000000ffff067224 */ /* 0x000fc800078e00ff */
[----:B------:R-:W-:-:S06]  /*1130*/  IMAD.HI.U32 R7, R7, R22, R6 ;  /* 0x0000001607077227 */ /* 0x000fcc00078e0006 */
[----:B------:R-:W-:-:S04]  /*1140*/  IMAD.HI.U32 R22, R7, R24, RZ ;  /* 0x0000001807167227 */ /* 0x000fc800078e00ff */
[----:B------:R-:W-:-:S04]  /*1150*/  IMAD.MOV R6, RZ, RZ, -R22 ;  /* 0x000000ffff067224 */ /* 0x000fc800078e0a16 */
[----:B------:R-:W-:Y:S01]  /*1160*/  IMAD R24, R21, R6, R24 ;  /* 0x0000000615187224 */ /* 0x000fe200078e0218 */
[----:B------:R-:W-:-:S04]  /*1170*/  IADD3 R6, P1, PT, R0, UR8, RZ ;  /* 0x0000000800067c10 */ /* 0x000fc8000ff3e0ff */
[----:B------:R-:W-:Y:S02]  /*1180*/  LEA.HI.X.SX32 R7, R0, UR9, 0x1, P1 ;  /* 0x0000000900077c11 */ /* 0x000fe400088f0eff */
[----:B------:R-:W-:-:S03]  /*1190*/  ISETP.GT.U32.AND P5, PT, R21, R24, PT ;  /* 0x000000181500720c */ /* 0x000fc60003fa4070 */
[----:B------:R1:W3:Y:S01]  /*11a0*/  LDG.E.S8 R6, desc[UR6][R6.64] ;  /* 0x0000000606067981 */ /* 0x0002e2000c1e1300 */
[----:B0-----:R-:W-:-:S06]  /*11b0*/  IMAD.WIDE R8, R20, 0x4, R4 ;  /* 0x0000000414087825 */ /* 0x001fcc00078e0204 */
[----:B------:R3:W4:Y:S01]  /*11c0*/  LDG.E R8, desc[UR6][R8.64] ;  /* 0x0000000608087981 */ /* 0x000722000c1e1900 */
[----:B------:R-:W-:Y:S02]  /*11d0*/  IMAD R20, R20, 0x8, R1 ;  /* 0x0000000814147824 */ /* 0x000fe400078e0201 */
[----:B------:R-:W-:-:S04]  /*11e0*/  @!P5 IADD3 R24, PT, PT, R24, -R21, RZ ;  /* 0x800000151818d210 */ /* 0x000fc80007ffe0ff */
[----:B------:R-:W-:Y:S02]  /*11f0*/  ISETP.GE.U32.AND P1, PT, R24, R21, PT ;  /* 0x000000151800720c */ /* 0x000fe40003f26070 */
[----:B------:R-:W5:Y:S01]  /*1200*/  LDL.64 R20, [R20] ;  /* 0x0000000014147983 */ /* 0x000f620000100a00 */
[C---:B------:R-:W-:Y:S02]  /*1210*/  ISETP.GT.U32.AND P2, PT, R16.reuse, R29, PT ;  /* 0x0000001d1000720c */ /* 0x040fe40003f44070 */
[----:B------:R-:W-:Y:S01]  /*1220*/  ISETP.GT.U32.AND P4, PT, R16, R23, PT ;  /* 0x000000171000720c */ /* 0x000fe20003f84070 */
[----:B------:R-:W-:Y:S01]  /*1230*/  @!P5 VIADD R22, R22, 0x1 ;  /* 0x000000011616d836 */ /* 0x000fe20000000000 */
[----:B-1----:R-:W-:Y:S02]  /*1240*/  LOP3.LUT R7, R10, R19, RZ, 0x3c, !PT ;  /* 0x000000130a077212 */ /* 0x002fe400078e3cff */
[----:B------:R-:W-:-:S07]  /*1250*/  LOP3.LUT R25, R25, R12, RZ, 0x3c, !PT ;  /* 0x0000000c19197212 */ /* 0x000fce00078e3cff */
[----:B------:R-:W-:Y:S02]  /*1260*/  @!P2 IMAD.IADD R29, R29, 0x1, -R16 ;  /* 0x000000011d1da824 */ /* 0x000fe400078e0a10 */
[----:B------:R-:W-:-:S03]  /*1270*/  @!P4 IADD3 R23, PT, PT, R23, -R16, RZ ;  /* 0x800000101717c210 */ /* 0x000fc60007ffe0ff */
[----:B------:R-:W-:Y:S01]  /*1280*/  ISETP.GE.U32.AND P3, PT, R29, R16, PT ;  /* 0x000000101d00720c */ /* 0x000fe20003f66070 */
[----:B------:R-:W-:Y:S01]  /*1290*/  @P1 VIADD R22, R22, 0x1 ;  /* 0x0000000116161836 */ /* 0x000fe20000000000 */
[----:B------:R-:W-:Y:S02]  /*12a0*/  ISETP.GE.AND P4, PT, R7, RZ, PT ;  /* 0x000000ff0700720c */ /* 0x000fe40003f86270 */
[----:B------:R-:W-:Y:S02]  /*12b0*/  ISETP.GE.AND P1, PT, R25, RZ, PT ;  /* 0x000000ff1900720c */ /* 0x000fe40003f26270 */
[----:B------:R-:W-:Y:S02]  /*12c0*/  ISETP.NE.AND P5, PT, R19, RZ, PT ;  /* 0x000000ff1300720c */ /* 0x000fe40003fa5270 */
[----:B------:R-:W-:Y:S02]  /*12d0*/  @!P2 IADD3 R18, PT, PT, R18, 0x1, RZ ;  /* 0x000000011212a810 */ /* 0x000fe40007ffe0ff */
[----:B------:R-:W-:-:S03]  /*12e0*/  ISETP.GT.U32.AND P6, PT, R16, R23, PT ;  /* 0x000000171000720c */ /* 0x000fc60003fc4070 */
[----:B------:R-:W-:Y:S01]  /*12f0*/  @P3 VIADD R18, R18, 0x1 ;  /* 0x0000000112123836 */ /* 0x000fe20000000000 */
[----:B------:R-:W-:Y:S01]  /*1300*/  ISETP.NE.AND P2, PT, R12, RZ, PT ;  /* 0x000000ff0c00720c */ /* 0x000fe20003f45270 */
[----:B------:R-:W-:Y:S01]  /*1310*/  @!P4 IMAD.MOV R22, RZ, RZ, -R22 ;  /* 0x000000ffff16c224 */ /* 0x000fe200078e0a16 */
[----:B------:R-:W-:Y:S01]  /*1320*/  LOP3.LUT R7, RZ, R12, RZ, 0x33, !PT ;  /* 0x0000000cff077212 */ /* 0x000fe200078e33ff */
[----:B------:R-:W-:Y:S02]  /*1330*/  @!P1 IMAD.MOV R18, RZ, RZ, -R18 ;  /* 0x000000ffff129224 */ /* 0x000fe400078e0a12 */
[----:B------:R-:W-:-:S03]  /*1340*/  @!P5 LOP3.LUT R22, RZ, R19, RZ, 0x33, !PT ;  /* 0x00000013ff16d212 */ /* 0x000fc600078e33ff */
[----:B------:R-:W-:Y:S02]  /*1350*/  SEL R25, R7, R18, !P2 ;  /* 0x0000001207197207 */ /* 0x000fe40005000000 */
[----:B------:R-:W-:Y:S01]  /*1360*/  @!P6 IADD3 R23, PT, PT, R23, -R16, RZ ;  /* 0x800000101717e210 */ /* 0x000fe20007ffe0ff */
[----:B------:R-:W-:Y:S02]  /*1370*/  IMAD.MOV R16, RZ, RZ, -R22 ;  /* 0x000000ffff107224 */ /* 0x000fe400078e0a16 */
[----:B------:R-:W-:Y:S01]  /*1380*/  IMAD R22, R22, UR5, R25 ;  /* 0x0000000516167c24 */ /* 0x000fe2000f8e0219 */
[----:B------:R-:W-:Y:S01]  /*1390*/  @!P0 IADD3 R23, PT, PT, -R23, RZ, RZ ;  /* 0x000000ff17178210 */ /* 0x000fe20007ffe1ff */
[----:B------:R-:W-:-:S03]  /*13a0*/  IMAD R16, R19, R16, R10 ;  /* 0x0000001013107224 */ /* 0x000fc600078e020a */
[----:B------:R-:W-:Y:S01]  /*13b0*/  SEL R7, R7, R23, !P2 ;  /* 0x0000001707077207 */ /* 0x000fe20005000000 */
[----:B------:R-:W-:-:S04]  /*13c0*/  IMAD R22, R22, R19, R16 ;  /* 0x0000001316167224 */ /* 0x000fc800078e0210 */
[----:B------:R-:W-:Y:S02]  /*13d0*/  IMAD R7, R22, R12, R7 ;  /* 0x0000000c16077224 */ /* 0x000fe400078e0207 */
[----:B------:R-:W-:-:S05]  /*13e0*/  VIADD R0, R0, UR4 ;  /* 0x0000000400007c36 */ /* 0x000fca0008000000 */
[----:B------:R-:W-:Y:S01]  /*13f0*/  ISETP.GE.AND P0, PT, R0, R13, PT ;  /* 0x0000000d0000720c */ /* 0x000fe20003f06270 */
[----:B---3--:R-:W4:Y:S02]  /*1400*/  I2F.S16 R9, R6 ;  /* 0x0000000600097306 */ /* 0x008f240000101400 */
[----:B----4-:R-:W-:-:S05]  /*1410*/  FMUL.FTZ R8, R9, R8 ;  /* 0x0000000809087220 */ /* 0x010fca0000410000 */
[----:B------:R-:W-:Y:S01]  /*1420*/  F2FP.F16.F32.PACK_AB R8, RZ, R8 ;  /* 0x00000008ff08723e */ /* 0x000fe200000000ff */
[----:B-----5:R-:W-:-:S04]  /*1430*/  IMAD.WIDE R20, R7, 0x2, R20 ;  /* 0x0000000207147825 */ /* 0x020fc800078e0214 */
[----:B--2---:R-:W-:-:S05]  /*1440*/  HADD2 R8, R8.H0_H0, R27.H0_H0 ;  /* 0x2000001b08087230 */ /* 0x004fca0000000800 */
[----:B------:R1:W-:Y:S01]  /*1450*/  ST.E.U16 desc[UR6][R20.64], R8 ;  /* 0x0000000814007985 */ /* 0x0003e2000c101506 */
[----:B------:R-:W-:Y:S05]  /*1460*/  @!P0 BRA `(.L_x_106) ;  /* 0xfffffff400f48947 */ /* 0x000fea000383ffff */
[----:B------:R-:W-:Y:S05]  /*1470*/  EXIT ;  /* 0x000000000000794d */ /* 0x000fea0003800000 */
.L_x_103:
[----:B------:R-:W1:Y:S02]  /*1480*/  LDCU.64 UR8, c[0x0][0x3a8] ;  /* 0x00007500ff0877ac */ /* 0x000e640008000a00 */
[----:B-1----:R-:W-:-:S04]  /*1490*/  UISETP.NE.U32.AND UP0, UPT, UR8, URZ, UPT ;  /* 0x000000ff0800728c */ /* 0x002fc8000bf05070 */
[----:B------:R-:W-:-:S09]  /*14a0*/  UISETP.NE.AND.EX UP0, UPT, UR9, URZ, UPT, UP0 ;  /* 0x000000ff0900728c */ /* 0x000fd2000bf05300 */
[----:B------:R-:W-:Y:S05]  /*14b0*/  BRA.U !UP0, `(.L_x_107) ;  /* 0x00000009084c7547 */ /* 0x000fea000b800000 */
[----:B------:R-:W-:Y:S01]  /*14c0*/  IABS R14, R17 ;  /* 0x00000011000e7213 */ /* 0x000fe20000000000 */
[----:B------:R-:W1:Y:S01]  /*14d0*/  LDC R16, c[0x0][0x3c0] ;  /* 0x0000f000ff107b82 */ /* 0x000e620000000800 */
[----:B------:R-:W2:Y:S02]  /*14e0*/  LDCU UR5, c[0x0][0x3bc] ;  /* 0x00007780ff0577ac */ /* 0x000ea40008000800 */
[----:B------:R-:W3:Y:S05]  /*14f0*/  I2F.RP R8, R14 ;  /* 0x0000000e00087306 */ /* 0x000eea0000209400 */
[----:B------:R-:W4:Y:S08]  /*1500*/  LDC R18, c[0x0][0x3b4] ;  /* 0x0000ed00ff127b82 */ /* 0x000f300000000800 */
[----:B0-----:R-:W0:Y:S01]  /*1510*/  LDC.64 R2, c[0x0][0x3a0] ;  /* 0x0000e800ff027b82 */ /* 0x001e220000000a00 */
[----:B---3--:R-:W3:Y:S07]  /*1520*/  MUFU.RCP R8, R8 ;  /* 0x0000000800087308 */ /* 0x008eee0000001000 */
[----:B------:R-:W0:Y:S01]  /*1530*/  LDC.64 R4, c[0x0][0x3a8] ;  /* 0x0000ea00ff047b82 */ /* 0x000e220000000a00 */
[----:B---3--:R-:W-:-:S04]  /*1540*/  VIADD R6, R8, 0xffffffe ;  /* 0x0ffffffe08067836 */ /* 0x008fc80000000000 */
[----:B------:R3:W5:Y:S02]  /*1550*/  F2I.FTZ.U32.TRUNC.NTZ R7, R6 ;  /* 0x0000000600077305 */ /* 0x000764000021f000 */
[----:B---3--:R-:W-:Y:S01]  /*1560*/  IMAD.MOV.U32 R6, RZ, RZ, RZ ;  /* 0x000000ffff067224 */ /* 0x008fe200078e00ff */
[----:B-----5:R-:W-:-:S05]  /*1570*/  IADD3 R9, PT, PT, RZ, -R7, RZ ;  /* 0x80000007ff097210 */ /* 0x020fca0007ffe0ff */
[----:B------:R-:W-:-:S04]  /*1580*/  IMAD R9, R9, R14, RZ ;  /* 0x0000000e09097224 */ /* 0x000fc800078e02ff */
[----:B-12-4-:R-:W-:-:S07]  /*1590*/  IMAD.HI.U32 R12, R7, R9, R6 ;  /* 0x00000009070c7227 */ /* 0x016fce00078e0006 */
.L_x_108:
[----:B-1----:R-:W-:Y:S02]  /*15a0*/  IABS R6, R17 ;  /* 0x0000001100067213 */ /* 0x002fe40000000000 */
[----:B------:R-:W-:Y:S02]  /*15b0*/  IABS R11, R0 ;  /* 0x00000000000b7213 */ /* 0x000fe40000000000 */
[----:B------:R-:W-:Y:S01]  /*15c0*/  IABS R10, R15 ;  /* 0x0000000f000a7213 */ /* 0x000fe20000000000 */
[----:B------:R-:W-:Y:S02]  /*15d0*/  IMAD.MOV R6, RZ, RZ, -R6 ;  /* 0x000000ffff067224 */ /* 0x000fe400078e0a06 */
[----:B------:R-:W-:Y:S01]  /*15e0*/  IMAD.HI.U32 R19, R12, R11, RZ ;  /* 0x0000000b0c137227 */ /* 0x000fe200078e00ff */
[----:B------:R-:W1:Y:S03]  /*15f0*/  I2F.RP R23, R10 ;  /* 0x0000000a00177306 */ /* 0x000e660000209400 */
[----:B------:R-:W-:Y:S01]  /*1600*/  IMAD R7, R19, R6, R11 ;  /* 0x0000000613077224 */ /* 0x000fe200078e020b */
[----:B------:R-:W-:-:S02]  /*1610*/  IABS R22, R16 ;  /* 0x0000001000167213 */ /* 0x000fc40000000000 */
[----:B------:R-:W-:Y:S02]  /*1620*/  IABS R6, R17 ;  /* 0x0000001100067213 */ /* 0x000fe40000000000 */
[----:B------:R-:W-:Y:S01]  /*1630*/  ISETP.GT.U32.AND P1, PT, R14, R7, PT ;  /* 0x000000070e00720c */ /* 0x000fe20003f24070 */
[----:B------:R-:W2:Y:S08]  /*1640*/  I2F.RP R24, R22 ;  /* 0x0000001600187306 */ /* 0x000eb00000209400 */
[----:B-1----:R-:W1:Y:S04]  /*1650*/  MUFU.RCP R23, R23 ;  /* 0x0000001700177308 */ /* 0x002e680000001000 */
[----:B------:R-:W-:Y:S01]  /*1660*/  @!P1 IADD3 R7, PT, PT, R7, -R6, RZ ;  /* 0x8000000607079210 */ /* 0x000fe20007ffe0ff */
[----:B------:R-:W-:Y:S01]  /*1670*/  @!P1 VIADD R19, R19, 0x1 ;  /* 0x0000000113139836 */ /* 0x000fe20000000000 */
[----:B------:R-:W-:-:S02]  /*1680*/  LOP3.LUT R6, R0, R17, RZ, 0x3c, !PT ;  /* 0x0000001100067212 */ /* 0x000fc400078e3cff */
[----:B------:R-:W-:Y:S02]  /*1690*/  ISETP.GE.U32.AND P0, PT, R7, R14, PT ;  /* 0x0000000e0700720c */ /* 0x000fe40003f06070 */
[----:B------:R-:W-:Y:S02]  /*16a0*/  ISETP.GE.AND P2, PT, R6, RZ, PT ;  /* 0x000000ff0600720c */ /* 0x000fe40003f46270 */
[----:B------:R-:W-:Y:S01]  /*16b0*/  ISETP.NE.AND P1, PT, R17, RZ, PT ;  /* 0x000000ff1100720c */ /* 0x000fe20003f25270 */
[----:B--2---:R-:W2:Y:S01]  /*16c0*/  MUFU.RCP R24, R24 ;  /* 0x0000001800187308 */ /* 0x004ea20000001000 */
[----:B-1----:R-:W-:-:S07]  /*16d0*/  VIADD R7, R23, 0xffffffe ;  /* 0x0ffffffe17077836 */ /* 0x002fce0000000000 */
[----:B------:R-:W-:Y:S01]  /*16e0*/  @P0 VIADD R19, R19, 0x1 ;  /* 0x0000000113130836 */ /* 0x000fe20000000000 */
[----:B------:R-:W1:Y:S04]  /*16f0*/  F2I.FTZ.U32.TRUNC.NTZ R7, R7 ;  /* 0x0000000700077305 */ /* 0x000e68000021f000 */
[----:B------:R-:W-:Y:S02]  /*1700*/  @!P2 IADD3 R19, PT, PT, -R19, RZ, RZ ;  /* 0x000000ff1313a210 */ /* 0x000fe40007ffe1ff */
[----:B------:R-:W-:-:S05]  /*1710*/  @!P1 LOP3.LUT R19, RZ, R17, RZ, 0x33, !PT ;  /* 0x00000011ff139212 */ /* 0x000fca00078e33ff */
[----:B0-----:R-:W-:-:S04]  /*1720*/  IMAD.WIDE R20, R19, 0x4, R4 ;  /* 0x0000000413147825 */ /* 0x001fc800078e0204 */
[----:B--2---:R-:W-:Y:S02]  /*1730*/  VIADD R8, R24, 0xffffffe ;  /* 0x0ffffffe18087836 */ /* 0x004fe40000000000 */
[----:B------:R1:W2:Y:S01]  /*1740*/  LDG.E R20, desc[UR6][R20.64] ;  /* 0x0000000614147981 */ /* 0x0002a2000c1e1900 */
[----:B------:R-:W-:Y:S01]  /*1750*/  IMAD.MOV.U32 R6, RZ, RZ, RZ ;  /* 0x000000ffff067224 */ /* 0x000fe200078e00ff */
[----:B------:R-:W0:Y:S01]  /*1760*/  F2I.FTZ.U32.TRUNC.NTZ R9, R8 ;  /* 0x0000000800097305 */ /* 0x000e22000021f000 */
[----:B------:R-:W-:Y:S02]  /*1770*/  IABS R25, R15 ;  /* 0x0000000f00197213 */ /* 0x000fe40000000000 */
[----:B------:R-:W-:Y:S02]  /*1780*/  LOP3.LUT R26, RZ, R16, RZ, 0x33, !PT ;  /* 0x00000010ff1a7212 */ /* 0x000fe400078e33ff */
[----:B-1----:R-:W-:-:S05]  /*1790*/  IADD3 R21, PT, PT, RZ, -R7, RZ ;  /* 0x80000007ff157210 */ /* 0x002fca0007ffe0ff */
[----:B------:R-:W-:Y:S02]  /*17a0*/  IMAD R21, R21, R10, RZ ;  /* 0x0000000a15157224 */ /* 0x000fe400078e02ff */
[----:B0-----:R-:W-:Y:S02]  /*17b0*/  IMAD.MOV R23, RZ, RZ, -R9 ;  /* 0x000000ffff177224 */ /* 0x001fe400078e0a09 */
[----:B------:R-:W-:Y:S01]  /*17c0*/  IMAD.HI.U32 R6, R7, R21, R6 ;  /* 0x0000001507067227 */ /* 0x000fe200078e0006 */
[----:B------:R-:W-:-:S03]  /*17d0*/  IADD3 R21, PT, PT, RZ, -R25, RZ ;  /* 0x80000019ff157210 */ /* 0x000fc60007ffe0ff */
[----:B------:R-:W-:Y:S02]  /*17e0*/  IMAD R23, R23, R22, RZ ;  /* 0x0000001617177224 */ /* 0x000fe400078e02ff */
[----:B------:R-:W-:-:S04]  /*17f0*/  IMAD.HI.U32 R8, R6, R11, RZ ;  /* 0x0000000b06087227 */ /* 0x000fc800078e00ff */
[----:B------:R-:W-:Y:S02]  /*1800*/  IMAD R7, R8, R21, R11 ;  /* 0x0000001508077224 */ /* 0x000fe400078e020b */
[----:B------:R-:W-:-:S03]  /*1810*/  IMAD.MOV.U32 R8, RZ, RZ, RZ ;  /* 0x000000ffff087224 */ /* 0x000fc600078e00ff */
[----:B------:R-:W-:Y:S01]  /*1820*/  ISETP.GT.U32.AND P0, PT, R10, R7, PT ;  /* 0x000000070a00720c */ /* 0x000fe20003f04070 */
[----:B------:R-:W-:-:S04]  /*1830*/  IMAD.HI.U32 R24, R9, R23, R8 ;  /* 0x0000001709187227 */ /* 0x000fc800078e0008 */
[----:B------:R-:W-:-:S04]  /*1840*/  IMAD.MOV R8, RZ, RZ, -R19 ;  /* 0x000000ffff087224 */ /* 0x000fc800078e0a13 */
[----:B------:R-:W-:-:S04]  /*1850*/  IMAD R8, R17, R8, R0 ;  /* 0x0000000811087224 */ /* 0x000fc800078e0200 */
[----:B------:R-:W-:Y:S02]  /*1860*/  @!P0 IADD3 R7, PT, PT, R7, -R10, RZ ;  /* 0x8000000a07078210 */ /* 0x000fe40007ffe0ff */
[----:B------:R-:W-:Y:S02]  /*1870*/  IABS R9, R8 ;  /* 0x0000000800097213 */ /* 0x000fe40000000000 */
[----:B------:R-:W-:Y:S02]  /*1880*/  ISETP.GT.U32.AND P1, PT, R10, R7, PT ;  /* 0x000000070a00720c */ /* 0x000fe40003f24070 */
[----:B------:R-:W-:Y:S01]  /*1890*/  ISETP.GE.AND P0, PT, R0, RZ, PT ;  /* 0x000000ff0000720c */ /* 0x000fe20003f06270 */
[----:B------:R-:W-:-:S04]  /*18a0*/  IMAD.HI.U32 R6, R6, R9, RZ ;  /* 0x0000000906067227 */ /* 0x000fc800078e00ff */
[----:B------:R-:W-:Y:S01]  /*18b0*/  IMAD R21, R6, R21, R9 ;  /* 0x0000001506157224 */ /* 0x000fe200078e0209 */
[----:B------:R-:W-:-:S04]  /*18c0*/  LOP3.LUT R9, RZ, R15, RZ, 0x33, !PT ;  /* 0x0000000fff097212 */ /* 0x000fc800078e33ff */
[----:B------:R-:W-:Y:S01]  /*18d0*/  ISETP.GT.U32.AND P6, PT, R10, R21, PT ;  /* 0x000000150a00720c */ /* 0x000fe20003fc4070 */
[----:B------:R-:W-:Y:S01]  /*18e0*/  @!P1 IMAD.IADD R7, R7, 0x1, -R10 ;  /* 0x0000000107079824 */ /* 0x000fe200078e0a0a */
[----:B------:R-:W-:-:S03]  /*18f0*/  ISETP.NE.AND P1, PT, R15, RZ, PT ;  /* 0x000000ff0f00720c */ /* 0x000fc60003f25270 */
[----:B------:R-:W-:-:S05]  /*1900*/  @!P0 IMAD.MOV R7, RZ, RZ, -R7 ;  /* 0x000000ffff078224 */ /* 0x000fca00078e0a07 */
[----:B------:R-:W-:-:S03]  /*1910*/  SEL R7, R9, R7, !P1 ;  /* 0x0000000709077207 */ /* 0x000fc60004800000 */
[-C--:B------:R-:W-:Y:S01]  /*1920*/  @!P6 IADD3 R21, PT, PT, R21, -R10.reuse, RZ ;  /* 0x8000000a1515e210 */ /* 0x080fe20007ffe0ff */
[----:B------:R-:W-:Y:S01]  /*1930*/  @!P6 VIADD R6, R6, 0x1 ;  /* 0x000000010606e836 */ /* 0x000fe20000000000 */
[----:B------:R-:W-:Y:S02]  /*1940*/  IABS R27, R7 ;  /* 0x00000007001b7213 */ /* 0x000fe40000000000 */
[----:B------:R-:W-:Y:S01]  /*1950*/  ISETP.GE.U32.AND P2, PT, R21, R10, PT ;  /* 0x0000000a1500720c */ /* 0x000fe20003f46070 */
[C---:B------:R-:W-:Y:S01]  /*1960*/  IMAD.HI.U32 R10, R24.reuse, R11, RZ ;  /* 0x0000000b180a7227 */ /* 0x040fe200078e00ff */
[----:B------:R-:W-:Y:S02]  /*1970*/  IABS R21, R18 ;  /* 0x0000001200157213 */ /* 0x000fe40000000000 */
[----:B------:R-:W-:Y:S01]  /*1980*/  LOP3.LUT R7, R7, R16, RZ, 0x3c, !PT ;  /* 0x0000001007077212 */ /* 0x000fe200078e3cff */
[----:B------:R-:W-:Y:S02]  /*1990*/  IMAD.MOV R10, RZ, RZ, -R10 ;  /* 0x000000ffff0a7224 */ /* 0x000fe400078e0a0a */
[----:B------:R-:W-:-:S04]  /*19a0*/  IMAD.HI.U32 R23, R24, R27, RZ ;  /* 0x0000001b18177227 */ /* 0x000fc800078e00ff */
[----:B------:R-:W-:Y:S02]  /*19b0*/  IMAD R25, R22, R10, R11 ;  /* 0x0000000a16197224 */ /* 0x000fe400078e020b */
[----:B------:R-:W0:Y:S01]  /*19c0*/  I2F.RP R11, R21 ;  /* 0x00000015000b7306 */ /* 0x000e220000209400 */
[----:B------:R-:W-:Y:S01]  /*19d0*/  IMAD.MOV R10, RZ, RZ, -R23 ;  /* 0x000000ffff0a7224 */ /* 0x000fe200078e0a17 */
[----:B------:R-:W-:Y:S02]  /*19e0*/  @P2 IADD3 R6, PT, PT, R6, 0x1, RZ ;  /* 0x0000000106062810 */ /* 0x000fe40007ffe0ff */
[C---:B------:R-:W-:Y:S01]  /*19f0*/  ISETP.GT.U32.AND P4, PT, R22.reuse, R25, PT ;  /* 0x000000191600720c */ /* 0x040fe20003f84070 */
[----:B------:R-:W-:Y:S01]  /*1a00*/  IMAD R27, R22, R10, R27 ;  /* 0x0000000a161b7224 */ /* 0x000fe200078e021b */
[----:B------:R-:W-:Y:S02]  /*1a10*/  LOP3.LUT R10, R8, R15, RZ, 0x3c, !PT ;  /* 0x0000000f080a7212 */ /* 0x000fe400078e3cff */
[----:B------:R-:W-:-:S02]  /*1a20*/  ISETP.NE.AND P2, PT, R16, RZ, PT ;  /* 0x000000ff1000720c */ /* 0x000fc40003f45270 */
[----:B------:R-:W-:Y:S02]  /*1a30*/  ISETP.GT.U32.AND P3, PT, R22, R27, PT ;  /* 0x0000001b1600720c */ /* 0x000fe40003f64070 */
[----:B------:R-:W-:Y:S01]  /*1a40*/  ISETP.GE.AND P6, PT, R10, RZ, PT ;  /* 0x000000ff0a00720c */ /* 0x000fe20003fc6270 */
[----:B0-----:R0:W1:Y:S04]  /*1a50*/  MUFU.RCP R24, R11 ;  /* 0x0000000b00187308 */ /* 0x0010680000001000 */
[----:B------:R-:W-:-:S05]  /*1a60*/  @!P4 IMAD.IADD R25, R25, 0x1, -R22 ;  /* 0x000000011919c824 */ /* 0x000fca00078e0a16 */
[----:B------:R-:W-:Y:S02]  /*1a70*/  ISETP.GT.U32.AND P5, PT, R22, R25, PT ;  /* 0x000000191600720c */ /* 0x000fe40003fa4070 */
[-C--:B------:R-:W-:Y:S01]  /*1a80*/  @!P3 IADD3 R27, PT, PT, R27, -R22.reuse, RZ ;  /* 0x800000161b1bb210 */ /* 0x080fe20007ffe0ff */
[----:B0-----:R-:W0:Y:S01]  /*1a90*/  LDC.64 R10, c[0x0][0x398] ;  /* 0x0000e600ff0a7b82 */ /* 0x001e220000000a00 */
[----:B------:R-:W-:Y:S01]  /*1aa0*/  @!P3 IADD3 R23, PT, PT, R23, 0x1, RZ ;  /* 0x000000011717b810 */ /* 0x000fe20007ffe0ff */
[----:B------:R-:W-:Y:S01]  /*1ab0*/  @!P6 IMAD.MOV R6, RZ, RZ, -R6 ;  /* 0x000000ffff06e224 */ /* 0x000fe200078e0a06 */
[----:B------:R-:W-:Y:S02]  /*1ac0*/  ISETP.GE.U32.AND P4, PT, R27, R22, PT ;  /* 0x000000161b00720c */ /* 0x000fe40003f86070 */
[----:B------:R-:W-:Y:S02]  /*1ad0*/  ISETP.GE.AND P3, PT, R7, RZ, PT ;  /* 0x000000ff0700720c */ /* 0x000fe40003f66270 */
[----:B------:R-:W-:Y:S01]  /*1ae0*/  SEL R6, R9, R6, !P1 ;  /* 0x0000000609067207 */ /* 0x000fe20004800000 */
[----:B-1----:R-:W-:-:S02]  /*1af0*/  VIADD R24, R24, 0xffffffe ;  /* 0x0ffffffe18187836 */ /* 0x002fc40000000000 */
[----:B------:R-:W-:Y:S02]  /*1b00*/  @!P5 IMAD.IADD R25, R25, 0x1, -R22 ;  /* 0x000000011919d824 */ /* 0x000fe400078e0a16 */
[----:B------:R-:W1:Y:S01]  /*1b10*/  F2I.FTZ.U32.TRUNC.NTZ R7, R24 ;  /* 0x0000001800077305 */ /* 0x000e62000021f000 */
[----:B------:R-:W-:Y:S02]  /*1b20*/  IMAD.WIDE R8, R8, 0x2, R2 ;  /* 0x0000000208087825 */ /* 0x000fe400078e0202 */
[----:B------:R-:W-:Y:S02]  /*1b30*/  @!P0 IADD3 R25, PT, PT, -R25, RZ, RZ ;  /* 0x000000ff19198210 */ /* 0x000fe40007ffe1ff */
[----:B------:R-:W-:Y:S02]  /*1b40*/  @P4 VIADD R23, R23, 0x1 ;  /* 0x0000000117174836 */ /* 0x000fe40000000000 */
[----:B------:R3:W4:Y:S02]  /*1b50*/  LDG.E.U16.CONSTANT R8, desc[UR6][R8.64] ;  /* 0x0000000608087981 */ /* 0x000724000c1e9500 */
[----:B------:R-:W-:Y:S01]  /*1b60*/  IMAD.MOV.U32 R22, RZ, RZ, R23 ;  /* 0x000000ffff167224 */ /* 0x000fe200078e0017 */
[----:B------:R-:W-:Y:S01]  /*1b70*/  SEL R23, R26, R25, !P2 ;  /* 0x000000191a177207 */ /* 0x000fe20005000000 */
[----:B0-----:R-:W-:Y:S01]  /*1b80*/  IMAD.WIDE R10, R0, 0x2, R10 ;  /* 0x00000002000a7825 */ /* 0x001fe200078e020a */
[----:B-1----:R-:W-:-:S03]  /*1b90*/  IADD3 R24, PT, PT, RZ, -R7, RZ ;  /* 0x80000007ff187210 */ /* 0x002fc60007ffe0ff */
[----:B------:R-:W-:Y:S01]  /*1ba0*/  @!P3 IMAD.MOV R22, RZ, RZ, -R22 ;  /* 0x000000ffff16b224 */ /* 0x000fe200078e0a16 */
[----:B------:R-:W4:Y:S04]  /*1bb0*/  LDG.E.U16.CONSTANT R25, desc[UR6][R10.64] ;  /* 0x000000060a197981 */ /* 0x000f28000c1e9500 */
[----:B------:R-:W-:Y:S01]  /*1bc0*/  SEL R22, R26, R22, !P2 ;  /* 0x000000161a167207 */ /* 0x000fe20005000000 */
[----:B------:R-:W-:Y:S01]  /*1bd0*/  IMAD R26, R6, 0x8, R1 ;  /* 0x00000008061a7824 */ /* 0x000fe200078e0201 */
[----:B------:R-:W-:Y:S01]  /*1be0*/  MOV R6, RZ ;  /* 0x000000ff00067202 */ /* 0x000fe20000000f00 */
[----:B------:R-:W-:-:S04]  /*1bf0*/  IMAD R27, R24, R21, RZ ;  /* 0x00000015181b7224 */ /* 0x000fc800078e02ff */
[----:B------:R-:W-:Y:S02]  /*1c00*/  IMAD.HI.U32 R27, R7, R27, R6 ;  /* 0x0000001b071b7227 */ /* 0x000fe400078e0006 */
[----:B------:R-:W5:Y:S02]  /*1c10*/  LDL.64 R6, [R26] ;  /* 0x000000001a067983 */ /* 0x000f640000100a00 */
[----:B------:R-:W-:Y:S02]  /*1c20*/  VIADD R0, R0, UR4 ;  /* 0x0000000400007c36 */ /* 0x000fe40008000000 */
[----:B--2---:R-:W-:-:S05]  /*1c30*/  IMAD.IADD R19, R19, 0x1, R20 ;  /* 0x0000000113137824 */ /* 0x004fca00078e0214 */
[----:B------:R-:W-:-:S05]  /*1c40*/  IABS R24, R19 ;  /* 0x0000001300187213 */ /* 0x000fca0000000000 */
[----:B------:R-:W-:-:S04]  /*1c50*/  IMAD.HI.U32 R20, R27, R24, RZ ;  /* 0x000000181b147227 */ /* 0x000fc800078e00ff */
[----:B---3--:R-:W-:-:S04]  /*1c60*/  IMAD.MOV R9, RZ, RZ, -R20 ;  /* 0x000000ffff097224 */ /* 0x008fc800078e0a14 */
[----:B------:R-:W-:-:S05]  /*1c70*/  IMAD R24, R21, R9, R24 ;  /* 0x0000000915187224 */ /* 0x000fca00078e0218 */
[----:B------:R-:W-:Y:S02]  /*1c80*/  ISETP.GT.U32.AND P1, PT, R21, R24, PT ;  /* 0x000000181500720c */ /* 0x000fe40003f24070 */
[----:B------:R-:W-:-:S11]  /*1c90*/  LOP3.LUT R9, R19, R18, RZ, 0x3c, !PT ;  /* 0x0000001213097212 */ /* 0x000fd600078e3cff */
[----:B------:R-:W-:Y:S01]  /*1ca0*/  @!P1 IMAD.IADD R24, R24, 0x1, -R21 ;  /* 0x0000000118189824 */ /* 0x000fe200078e0a15 */
[----:B------:R-:W-:-:S04]  /*1cb0*/  ISETP.GE.AND P2, PT, R9, RZ, PT ;  /* 0x000000ff0900720c */ /* 0x000fc80003f46270 */
[----:B------:R-:W-:Y:S02]  /*1cc0*/  ISETP.GE.U32.AND P0, PT, R24, R21, PT ;  /* 0x000000151800720c */ /* 0x000fe40003f06070 */
[----:B------:R-:W-:Y:S02]  /*1cd0*/  @!P1 IADD3 R20, PT, PT, R20, 0x1, RZ ;  /* 0x0000000114149810 */ /* 0x000fe40007ffe0ff */
[----:B------:R-:W-:-:S09]  /*1ce0*/  ISETP.NE.AND P1, PT, R18, RZ, PT ;  /* 0x000000ff1200720c */ /* 0x000fd20003f25270 */
[----:B------:R-:W-:-:S04]  /*1cf0*/  @P0 VIADD R20, R20, 0x1 ;  /* 0x0000000114140836 */ /* 0x000fc80000000000 */
[----:B------:R-:W-:Y:S01]  /*1d00*/  @!P2 IMAD.MOV R20, RZ, RZ, -R20 ;  /* 0x000000ffff14a224 */ /* 0x000fe200078e0a14 */
[----:B------:R-:W-:-:S04]  /*1d10*/  @!P1 LOP3.LUT R20, RZ, R18, RZ, 0x33, !PT ;  /* 0x00000012ff149212 */ /* 0x000fc800078e33ff */
[----:B------:R-:W-:-:S05]  /*1d20*/  IADD3 R9, PT, PT, -R20, RZ, RZ ;  /* 0x000000ff14097210 */ /* 0x000fca0007ffe1ff */
[----:B------:R-:W-:Y:S02]  /*1d30*/  IMAD R19, R18, R9, R19 ;  /* 0x0000000912137224 */ /* 0x000fe400078e0213 */
[----:B------:R-:W-:-:S04]  /*1d40*/  IMAD R9, R20, UR5, R22 ;  /* 0x0000000514097c24 */ /* 0x000fc8000f8e0216 */
[----:B------:R-:W-:-:S04]  /*1d50*/  IMAD R9, R9, R18, R19 ;  /* 0x0000001209097224 */ /* 0x000fc800078e0213 */
[----:B------:R-:W-:Y:S01]  /*1d60*/  IMAD R9, R9, R16, R23 ;  /* 0x0000001009097224 */ /* 0x000fe200078e0217 */
[----:B------:R-:W-:Y:S01]  /*1d70*/  ISETP.GE.AND P0, PT, R0, R13, PT ;  /* 0x0000000d0000720c */ /* 0x000fe20003f06270 */
[----:B----4-:R-:W-:-:S05]  /*1d80*/  HADD2 R8, R25.H0_H0, R8.H0_H0 ;  /* 0x2000000819087230 */ /* 0x010fca0000000800 */
[----:B------:R-:W-:Y:S01]  /*1d90*/  PRMT R19, R8, 0x7610, R19 ;  /* 0x0000761008137816 */ /* 0x000fe20000000013 */
[----:B------:R1:W-:Y:S01]  /*1da0*/  STG.E.U16 desc[UR6][R10.64], R8 ;  /* 0x000000080a007986 */ /* 0x0003e2000c101506 */
[----:B-----5:R-:W-:-:S05]  /*1db0*/  IMAD.WIDE R6, R9, 0x2, R6 ;  /* 0x0000000209067825 */ /* 0x020fca00078e0206 */
[----:B------:R1:W-:Y:S01]  /*1dc0*/  ST.E.U16 desc[UR6][R6.64], R19 ;  /* 0x0000001306007985 */ /* 0x0003e2000c101506 */
[----:B------:R-:W-:Y:S05]  /*1dd0*/  @!P0 BRA `(.L_x_108) ;  /* 0xfffffff400f08947 */ /* 0x000fea000383ffff */
[----:B------:R-:W-:Y:S05]  /*1de0*/  EXIT ;  /* 0x000000000000794d */ /* 0x000fea0003800000 */
.L_x_107:
        /* <DEDUP_REMOVED lines=14> */
.L_x_109:
[----:B-1----:R-:W-:Y:S02]  /*1ed0*/  IABS R11, R15 ;  /* 0x0000000f000b7213 */ /* 0x002fe40000000000 */
[----:B------:R-:W-:Y:S02]  /*1ee0*/  IABS R6, R17 ;  /* 0x0000001100067213 */ /* 0x000fe40000000000 */
[----:B------:R-:W1:Y:S01]  /*1ef0*/  I2F.RP R8, R11 ;  /* 0x0000000b00087306 */ /* 0x000e620000209400 */
[----:B------:R-:W-:Y:S02]  /*1f00*/  IABS R23, R0 ;  /* 0x0000000000177213 */ /* 0x000fe40000000000 */
[----:B------:R-:W-:Y:S01]  /*1f10*/  IMAD.MOV R6, RZ, RZ, -R6 ;  /* 0x000000ffff067224 */ /* 0x000fe200078e0a06 */
[----:B------:R-:W-:Y:S02]  /*1f20*/  ISETP.NE.AND P3, PT, R17, RZ, PT ;  /* 0x000000ff1100720c */ /* 0x000fe40003f65270 */
[----:B------:R-:W-:-:S04]  /*1f30*/  IMAD.HI.U32 R19, R12, R23, RZ ;  /* 0x000000170c137227 */ /* 0x000fc800078e00ff */
[----:B------:R-:W-:Y:S01]  /*1f40*/  IMAD R9, R19, R6, R23 ;  /* 0x0000000613097224 */ /* 0x000fe200078e0217 */
[----:B------:R-:W-:Y:S01]  /*1f50*/  IABS R6, R17 ;  /* 0x0000001100067213 */ /* 0x000fe20000000000 */
[----:B-1----:R-:W1:Y:S03]  /*1f60*/  MUFU.RCP R8, R8 ;  /* 0x0000000800087308 */ /* 0x002e660000001000 */
[----:B------:R-:W-:-:S13]  /*1f70*/  ISETP.GT.U32.AND P1, PT, R18, R9, PT ;  /* 0x000000091200720c */ /* 0x000fda0003f24070 */
[----:B------:R-:W-:Y:S01]  /*1f80*/  @!P1 IMAD.IADD R9, R9, 0x1, -R6 ;  /* 0x0000000109099824 */ /* 0x000fe200078e0a06 */
[----:B------:R-:W-:Y:S02]  /*1f90*/  LOP3.LUT R6, R0, R17, RZ, 0x3c, !PT ;  /* 0x0000001100067212 */ /* 0x000fe400078e3cff */
[----:B------:R-:W-:Y:S02]  /*1fa0*/  @!P1 IADD3 R19, PT, PT, R19, 0x1, RZ ;  /* 0x0000000113139810 */ /* 0x000fe40007ffe0ff */
[----:B-1----:R-:W-:Y:S02]  /*1fb0*/  IADD3 R7, PT, PT, R8, 0xffffffe, RZ ;  /* 0x0ffffffe08077810 */ /* 0x002fe40007ffe0ff */
[----:B------:R-:W-:Y:S02]  /*1fc0*/  IABS R8, R16 ;  /* 0x0000001000087213 */ /* 0x000fe40000000000 */
[----:B------:R-:W-:Y:S02]  /*1fd0*/  ISETP.GE.U32.AND P0, PT, R9, R18, PT ;  /* 0x000000120900720c */ /* 0x000fe40003f06070 */
[----:B------:R-:W1:Y:S01]  /*1fe0*/  F2I.FTZ.U32.TRUNC.NTZ R7, R7 ;  /* 0x0000000700077305 */ /* 0x000e62000021f000 */
[----:B------:R-:W-:Y:S01]  /*1ff0*/  ISETP.GE.AND P2, PT, R6, RZ, PT ;  /* 0x000000ff0600720c */ /* 0x000fe20003f46270 */
[----:B------:R-:W-:Y:S01]  /*2000*/  IMAD.MOV.U32 R6, RZ, RZ, RZ ;  /* 0x000000ffff067224 */ /* 0x000fe200078e00ff */
[----:B------:R-:W-:-:S05]  /*2010*/  ISETP.GE.AND P1, PT, R0, RZ, PT ;  /* 0x000000ff0000720c */ /* 0x000fca0003f26270 */
[----:B------:R-:W2:Y:S03]  /*2020*/  I2F.RP R10, R8 ;  /* 0x00000008000a7306 */ /* 0x000ea60000209400 */
[----:B------:R-:W-:Y:S02]  /*2030*/  @P0 VIADD R19, R19, 0x1 ;  /* 0x0000000113130836 */ /* 0x000fe40000000000 */
[----:B-1----:R-:W-:Y:S02]  /*2040*/  IMAD.MOV R20, RZ, RZ, -R7 ;  /* 0x000000ffff147224 */ /* 0x002fe400078e0a07 */
[----:B------:R-:W-:Y:S01]  /*2050*/  @!P2 IMAD.MOV R19, RZ, RZ, -R19 ;  /* 0x000000ffff13a224 */ /* 0x000fe200078e0a13 */
[----:B------:R-:W-:Y:S01]  /*2060*/  @!P3 LOP3.LUT R19, RZ, R17, RZ, 0x33, !PT ;  /* 0x00000011ff13b212 */ /* 0x000fe200078e33ff */
[----:B------:R-:W-:Y:S01]  /*2070*/  IMAD R9, R20, R11, RZ ;  /* 0x0000000b14097224 */ /* 0x000fe200078e02ff */
[----:B------:R-:W-:-:S02]  /*2080*/  IABS R20, R15 ;  /* 0x0000000f00147213 */ /* 0x000fc40000000000 */
[----:B------:R-:W-:Y:S01]  /*2090*/  ISETP.NE.AND P2, PT, R15, RZ, PT ;  /* 0x000000ff0f00720c */ /* 0x000fe20003f45270 */
[----:B--2---:R-:W1:Y:S01]  /*20a0*/  MUFU.RCP R10, R10 ;  /* 0x0000000a000a7308 */ /* 0x004e620000001000 */
[----:B------:R-:W-:Y:S01]  /*20b0*/  IMAD.HI.U32 R6, R7, R9, R6 ;  /* 0x0000000907067227 */ /* 0x000fe200078e0006 */
[----:B------:R-:W-:-:S05]  /*20c0*/  IADD3 R22, PT, PT, RZ, -R20, RZ ;  /* 0x80000014ff167210 */ /* 0x000fca0007ffe0ff */
[----:B------:R-:W-:-:S04]  /*20d0*/  IMAD.HI.U32 R20, R6, R23, RZ ;  /* 0x0000001706147227 */ /* 0x000fc800078e00ff */
[----:B------:R-:W-:-:S05]  /*20e0*/  IMAD R20, R20, R22, R23 ;  /* 0x0000001614147224 */ /* 0x000fca00078e0217 */
[----:B------:R-:W-:Y:S01]  /*20f0*/  ISETP.GT.U32.AND P0, PT, R11, R20, PT ;  /* 0x000000140b00720c */ /* 0x000fe20003f04070 */
[----:B-1----:R-:W-:Y:S01]  /*2100*/  VIADD R7, R10, 0xffffffe ;  /* 0x0ffffffe0a077836 */ /* 0x002fe20000000000 */
[----:B------:R-:W-:-:S05]  /*2110*/  IADD3 R10, PT, PT, -R19, RZ, RZ ;  /* 0x000000ff130a7210 */ /* 0x000fca0007ffe1ff */
[----:B------:R-:W1:Y:S01]  /*2120*/  F2I.FTZ.U32.TRUNC.NTZ R7, R7 ;  /* 0x0000000700077305 */ /* 0x000e62000021f000 */
[----:B------:R-:W-:-:S05]  /*2130*/  IMAD R10, R17, R10, R0 ;  /* 0x0000000a110a7224 */ /* 0x000fca00078e0200 */
[----:B------:R-:W-:Y:S01]  /*2140*/  @!P0 IMAD.IADD R20, R20, 0x1, -R11 ;  /* 0x0000000114148824 */ /* 0x000fe200078e0a0b */
[----:B------:R-:W-:-:S04]  /*2150*/  IABS R21, R10 ;  /* 0x0000000a00157213 */ /* 0x000fc80000000000 */
[----:B------:R-:W-:Y:S01]  /*2160*/  ISETP.GT.U32.AND P0, PT, R11, R20, PT ;  /* 0x000000140b00720c */ /* 0x000fe20003f04070 */
[----:B------:R-:W-:-:S04]  /*2170*/  IMAD.HI.U32 R9, R6, R21, RZ ;  /* 0x0000001506097227 */ /* 0x000fc800078e00ff */
[----:B-1----:R-:W-:Y:S02]  /*2180*/  IMAD.MOV R6, RZ, RZ, -R7 ;  /* 0x000000ffff067224 */ /* 0x002fe400078e0a07 */
[----:B------:R-:W-:-:S03]  /*2190*/  IMAD R22, R9, R22, R21 ;  /* 0x0000001609167224 */ /* 0x000fc600078e0215 */
[----:B------:R-:W-:Y:S01]  /*21a0*/  MOV R21, R6 ;  /* 0x0000000600157202 */ /* 0x000fe20000000f00 */
[----:B------:R-:W-:Y:S01]  /*21b0*/  IMAD.MOV.U32 R6, RZ, RZ, RZ ;  /* 0x000000ffff067224 */ /* 0x000fe200078e00ff */
[----:B------:R-:W-:Y:S01]  /*21c0*/  ISETP.GT.U32.AND P4, PT, R11, R22, PT ;  /* 0x000000160b00720c */ /* 0x000fe20003f84070 */
[----:B------:R-:W-:Y:S02]  /*21d0*/  @!P0 IMAD.IADD R20, R20, 0x1, -R11 ;  /* 0x0000000114148824 */ /* 0x000fe400078e0a0b */
[----:B------:R-:W-:-:S03]  /*21e0*/  IMAD R21, R21, R8, RZ ;  /* 0x0000000815157224 */ /* 0x000fc600078e02ff */
[----:B------:R-:W-:Y:S01]  /*21f0*/  @!P1 IADD3 R20, PT, PT, -R20, RZ, RZ ;  /* 0x000000ff14149210 */ /* 0x000fe20007ffe1ff */
[----:B------:R-:W-:Y:S01]  /*2200*/  IMAD.HI.U32 R6, R7, R21, R6 ;  /* 0x0000001507067227 */ /* 0x000fe200078e0006 */
[----:B------:R-:W-:Y:S02]  /*2210*/  LOP3.LUT R21, RZ, R15, RZ, 0x33, !PT ;  /* 0x0000000fff157212 */ /* 0x000fe400078e33ff */
[----:B------:R-:W-:Y:S02]  /*2220*/  IABS R7, R14 ;  /* 0x0000000e00077213 */ /* 0x000fe40000000000 */
[----:B------:R-:W-:Y:S01]  /*2230*/  SEL R25, R21, R20, !P2 ;  /* 0x0000001415197207 */ /* 0x000fe20005000000 */
[----:B------:R-:W-:Y:S02]  /*2240*/  @!P4 IMAD.IADD R22, R22, 0x1, -R11 ;  /* 0x000000011616c824 */ /* 0x000fe400078e0a0b */
[----:B------:R-:W-:Y:S01]  /*2250*/  IMAD.MOV.U32 R20, RZ, RZ, R7 ;  /* 0x000000ffff147224 */ /* 0x000fe200078e0007 */
[----:B------:R-:W-:Y:S01]  /*2260*/  IABS R7, R25 ;  /* 0x0000001900077213 */ /* 0x000fe20000000000 */
[----:B------:R-:W-:Y:S01]  /*2270*/  @!P4 VIADD R9, R9, 0x1 ;  /* 0x000000010909c836 */ /* 0x000fe20000000000 */
[----:B------:R-:W-:Y:S01]  /*2280*/  ISETP.GE.U32.AND P5, PT, R22, R11, PT ;  /* 0x0000000b1600720c */ /* 0x000fe20003fa6070 */
[----:B------:R-:W-:Y:S01]  /*2290*/  IMAD.HI.U32 R22, R6, R23, RZ ;  /* 0x0000001706167227 */ /* 0x000fe200078e00ff */
[----:B------:R-:W1:Y:S01]  /*22a0*/  I2F.RP R11, R20 ;  /* 0x00000014000b7306 */ /* 0x000e620000209400 */
[----:B------:R-:W-:-:S02]  /*22b0*/  LOP3.LUT R25, R25, R16, RZ, 0x3c, !PT ;  /* 0x0000001019197212 */ /* 0x000fc400078e3cff */
[----:B------:R-:W-:Y:S01]  /*22c0*/  IMAD.HI.U32 R6, R6, R7, RZ ;  /* 0x0000000706067227 */ /* 0x000fe200078e00ff */
[----:B------:R-:W-:-:S03]  /*22d0*/  IADD3 R22, PT, PT, -R22, RZ, RZ ;  /* 0x000000ff16167210 */ /* 0x000fc60007ffe1ff */
[----:B------:R-:W-:Y:S02]  /*22e0*/  IMAD.MOV R27, RZ, RZ, -R6 ;  /* 0x000000ffff1b7224 */ /* 0x000fe400078e0a06 */
[C---:B------:R-:W-:Y:S02]  /*22f0*/  IMAD R23, R8.reuse, R22, R23 ;  /* 0x0000001608177224 */ /* 0x040fe400078e0217 */
[----:B------:R-:W-:Y:S01]  /*2300*/  IMAD R27, R8, R27, R7 ;  /* 0x0000001b081b7224 */ /* 0x000fe200078e0207 */
[----:B------:R-:W-:Y:S02]  /*2310*/  LOP3.LUT R7, R10, R15, RZ, 0x3c, !PT ;  /* 0x0000000f0a077212 */ /* 0x000fe400078e3cff */
[C---:B------:R-:W-:Y:S01]  /*2320*/  ISETP.GT.U32.AND P6, PT, R8.reuse, R23, PT ;  /* 0x000000170800720c */ /* 0x040fe20003fc4070 */
[----:B-1----:R-:W1:Y:S01]  /*2330*/  MUFU.RCP R11, R11 ;  /* 0x0000000b000b7308 */ /* 0x002e620000001000 */
[----:B------:R-:W-:Y:S02]  /*2340*/  ISETP.GT.U32.AND P0, PT, R8, R27, PT ;  /* 0x0000001b0800720c */ /* 0x000fe40003f04070 */
[----:B------:R-:W-:-:S02]  /*2350*/  ISETP.GE.AND P3, PT, R7, RZ, PT ;  /* 0x000000ff0700720c */ /* 0x000fc40003f66270 */
[----:B------:R-:W-:-:S07]  /*2360*/  @P5 IADD3 R9, PT, PT, R9, 0x1, RZ ;  /* 0x0000000109095810 */ /* 0x000fce0007ffe0ff */
[--C-:B------:R-:W-:Y:S02]  /*2370*/  @!P6 IMAD.IADD R23, R23, 0x1, -R8.reuse ;  /* 0x000000011717e824 */ /* 0x100fe400078e0a08 */
[----:B------:R-:W-:Y:S01]  /*2380*/  @!P0 IMAD.IADD R27, R27, 0x1, -R8 ;  /* 0x000000011b1b8824 */ /* 0x000fe200078e0a08 */
[----:B-1----:R-:W-:Y:S01]  /*2390*/  IADD3 R7, PT, PT, R11, 0xffffffe, RZ ;  /* 0x0ffffffe0b077810 */ /* 0x002fe20007ffe0ff */
[----:B------:R-:W-:-:S03]  /*23a0*/  @!P3 IMAD.MOV R9, RZ, RZ, -R9 ;  /* 0x000000ffff09b224 */ /* 0x000fc600078e0a09 */
[----:B------:R-:W-:Y:S01]  /*23b0*/  ISETP.GE.U32.AND P5, PT, R27, R8, PT ;  /* 0x000000081b00720c */ /* 0x000fe20003fa6070 */
[----:B------:R-:W-:Y:S01]  /*23c0*/  @!P0 VIADD R6, R6, 0x1 ;  /* 0x0000000106068836 */ /* 0x000fe20000000000 */
[----:B------:R-:W-:Y:S01]  /*23d0*/  ISETP.GE.AND P3, PT, R25, RZ, PT ;  /* 0x000000ff1900720c */ /* 0x000fe20003f66270 */
[----:B0-----:R-:W-:Y:S01]  /*23e0*/  IMAD.WIDE R10, R10, 0x2, R2 ;  /* 0x000000020a0a7825 */ /* 0x001fe200078e0202 */
[----:B------:R-:W-:Y:S01]  /*23f0*/  ISETP.GT.U32.AND P4, PT, R8, R23, PT ;  /* 0x000000170800720c */ /* 0x000fe20003f84070 */
[----:B------:R-:W0:Y:S01]  /*2400*/  F2I.FTZ.U32.TRUNC.NTZ R7, R7 ;  /* 0x0000000700077305 */ /* 0x000e22000021f000 */
[----:B------:R-:W-:Y:S02]  /*2410*/  SEL R22, R21, R9, !P2 ;  /* 0x0000000915167207 */ /* 0x000fe40005000000 */
[----:B------:R-:W-:Y:S01]  /*2420*/  ISETP.NE.AND P0, PT, R16, RZ, PT ;  /* 0x000000ff1000720c */ /* 0x000fe20003f05270 */
[----:B------:R-:W2:Y:S01]  /*2430*/  LDG.E.U16.CONSTANT R10, desc[UR6][R10.64] ;  /* 0x000000060a0a7981 */ /* 0x000ea2000c1e9500 */
[----:B------:R-:W-:-:S03]  /*2440*/  LOP3.LUT R26, RZ, R16, RZ, 0x33, !PT ;  /* 0x00000010ff1a7212 */ /* 0x000fc600078e33ff */
[----:B------:R-:W-:-:S04]  /*2450*/  @P5 VIADD R6, R6, 0x1 ;  /* 0x0000000106065836 */ /* 0x000fc80000000000 */
[----:B------:R-:W-:Y:S01]  /*2460*/  @!P3 IMAD.MOV R6, RZ, RZ, -R6 ;  /* 0x000000ffff06b224 */ /* 0x000fe200078e0a06 */
[----:B------:R-:W-:Y:S01]  /*2470*/  @!P4 IADD3 R23, PT, PT, R23, -R8, RZ ;  /* 0x800000081717c210 */ /* 0x000fe20007ffe0ff */
[----:B------:R-:W-:-:S03]  /*2480*/  IMAD.WIDE R8, R0, 0x2, R4 ;  /* 0x0000000200087825 */ /* 0x000fc600078e0204 */
[----:B------:R-:W-:Y:S01]  /*2490*/  @!P1 IADD3 R23, PT, PT, -R23, RZ, RZ ;  /* 0x000000ff17179210 */ /* 0x000fe20007ffe1ff */
[----:B0-----:R-:W-:Y:S01]  /*24a0*/  IMAD.MOV R25, RZ, RZ, -R7 ;  /* 0x000000ffff197224 */ /* 0x001fe200078e0a07 */
[----:B------:R-:W2:Y:S01]  /*24b0*/  LDG.E.U16.CONSTANT R11, desc[UR6][R8.64] ;  /* 0x00000006080b7981 */ /* 0x000ea2000c1e9500 */
[----:B------:R-:W-:Y:S01]  /*24c0*/  IMAD R24, R22, 0x8, R1 ;  /* 0x0000000816187824 */ /* 0x000fe200078e0201 */
[C---:B------:R-:W-:Y:S01]  /*24d0*/  SEL R22, R26.reuse, R6, !P0 ;  /* 0x000000061a167207 */ /* 0x040fe20004000000 */
[----:B------:R-:W-:Y:S02]  /*24e0*/  HFMA2 R6, -RZ, RZ, 0, 0 ;  /* 0x00000000ff067431 */ /* 0x000fe400000001ff */
[----:B------:R-:W-:Y:S01]  /*24f0*/  IMAD R25, R25, R20, RZ ;  /* 0x0000001419197224 */ /* 0x000fe200078e02ff */
[----:B------:R-:W-:-:S03]  /*2500*/  SEL R21, R26, R23, !P0 ;  /* 0x000000171a157207 */ /* 0x000fc60004000000 */
[----:B------:R-:W-:Y:S02]  /*2510*/  IMAD.HI.U32 R26, R7, R25, R6 ;  /* 0x00000019071a7227 */ /* 0x000fe400078e0006 */
[----:B------:R-:W3:Y:S01]  /*2520*/  LDL.64 R6, [R24] ;  /* 0x0000000018067983 */ /* 0x000ee20000100a00 */
[----:B------:R-:W-:Y:S01]  /*2530*/  IABS R25, R19 ;  /* 0x0000001300197213 */ /* 0x000fe20000000000 */
[----:B------:R-:W-:-:S04]  /*2540*/  VIADD R0, R0, UR4 ;  /* 0x0000000400007c36 */ /* 0x000fc80008000000 */
[----:B------:R-:W-:-:S04]  /*2550*/  IMAD.HI.U32 R23, R26, R25, RZ ;  /* 0x000000191a177227 */ /* 0x000fc800078e00ff */
[----:B------:R-:W-:-:S04]  /*2560*/  IMAD.MOV R26, RZ, RZ, -R23 ;  /* 0x000000ffff1a7224 */ /* 0x000fc800078e0a17 */
[----:B------:R-:W-:-:S05]  /*2570*/  IMAD R25, R20, R26, R25 ;  /* 0x0000001a14197224 */ /* 0x000fca00078e0219 */
[----:B------:R-:W-:-:S13]  /*2580*/  ISETP.GT.U32.AND P1, PT, R20, R25, PT ;  /* 0x000000191400720c */ /* 0x000fda0003f24070 */
[----:B------:R-:W-:Y:S01]  /*2590*/  @!P1 IMAD.IADD R25, R25, 0x1, -R20 ;  /* 0x0000000119199824 */ /* 0x000fe200078e0a14 */
[----:B------:R-:W-:Y:S02]  /*25a0*/  @!P1 IADD3 R23, PT, PT, R23, 0x1, RZ ;  /* 0x0000000117179810 */ /* 0x000fe40007ffe0ff */
[----:B------:R-:W-:Y:S02]  /*25b0*/  ISETP.NE.AND P1, PT, R14, RZ, PT ;  /* 0x000000ff0e00720c */ /* 0x000fe40003f25270 */
[----:B------:R-:W-:Y:S02]  /*25c0*/  ISETP.GE.U32.AND P0, PT, R25, R20, PT ;  /* 0x000000141900720c */ /* 0x000fe40003f06070 */
[----:B------:R-:W-:-:S04]  /*25d0*/  LOP3.LUT R20, R19, R14, RZ, 0x3c, !PT ;  /* 0x0000000e13147212 */ /* 0x000fc800078e3cff */
[----:B------:R-:W-:-:S07]  /*25e0*/  ISETP.GE.AND P2, PT, R20, RZ, PT ;  /* 0x000000ff1400720c */ /* 0x000fce0003f46270 */
[----:B------:R-:W-:Y:S01]  /*25f0*/  @P0 VIADD R23, R23, 0x1 ;  /* 0x0000000117170836 */ /* 0x000fe20000000000 */
[----:B------:R-:W-:-:S05]  /*2600*/  ISETP.GE.AND P0, PT, R0, R13, PT ;  /* 0x0000000d0000720c */ /* 0x000fca0003f06270 */
[----:B------:R-:W-:Y:S01]  /*2610*/  @!P2 IMAD.MOV R23, RZ, RZ, -R23 ;  /* 0x000000ffff17a224 */ /* 0x000fe200078e0a17 */
[----:B------:R-:W-:-:S04]  /*2620*/  @!P1 LOP3.LUT R23, RZ, R14, RZ, 0x33, !PT ;  /* 0x0000000eff179212 */ /* 0x000fc800078e33ff */
[----:B------:R-:W-:-:S05]  /*2630*/  IADD3 R20, PT, PT, -R23, RZ, RZ ;  /* 0x000000ff17147210 */ /* 0x000fca0007ffe1ff */
[----:B------:R-:W-:Y:S02]  /*2640*/  IMAD R20, R14, R20, R19 ;  /* 0x000000140e147224 */ /* 0x000fe400078e0213 */
[----:B------:R-:W-:-:S04]  /*2650*/  IMAD R19, R23, UR5, R22 ;  /* 0x0000000517137c24 */ /* 0x000fc8000f8e0216 */
[----:B------:R-:W-:-:S04]  /*2660*/  IMAD R19, R19, R14, R20 ;  /* 0x0000000e13137224 */ /* 0x000fc800078e0214 */
[----:B------:R-:W-:Y:S02]  /*2670*/  IMAD R19, R19, R16, R21 ;  /* 0x0000001013137224 */ /* 0x000fe400078e0215 */
[----:B--2---:R-:W-:-:S05]  /*2680*/  HADD2 R10, R11.H0_H0, R10.H0_H0 ;  /* 0x2000000a0b0a7230 */ /* 0x004fca0000000800 */
[----:B------:R-:W-:Y:S01]  /*2690*/  PRMT R11, R10, 0x7610, R11 ;  /* 0x000076100a0b7816 */ /* 0x000fe2000000000b */
[----:B------:R1:W-:Y:S01]  /*26a0*/  STG.E.U16 desc[UR6][R8.64], R10 ;  /* 0x0000000a08007986 */ /* 0x0003e2000c101506 */
[----:B---3--:R-:W-:-:S05]  /*26b0*/  IMAD.WIDE R6, R19, 0x2, R6 ;  /* 0x0000000213067825 */ /* 0x008fca00078e0206 */
[----:B------:R1:W-:Y:S01]  /*26c0*/  ST.E.U16 desc[UR6][R6.64], R11 ;  /* 0x0000000b06007985 */ /* 0x0003e2000c101506 */
[----:B------:R-:W-:Y:S05]  /*26d0*/  @!P0 BRA `(.L_x_109) ;  /* 0xfffffff400fc8947 */ /* 0x000fea000383ffff */
[----:B------:R-:W-:Y:S05]  /*26e0*/  EXIT ;  /* 0x000000000000794d */ /* 0x000fea0003800000 */
.L_x_110:
        /* <DEDUP_REMOVED lines=9> */
.L_x_710:


//--------------------- .text._ZN17fastertransformer34add_fusedQKV_bias_transpose_kernelIfLb1EEEvPT_S2_S2_NS_29PrefixPromptBatchWeightsParamIS1_EES2_PKS1_PKiiiiiib --------------------------
	.section	.text._ZN17fastertransformer34add_fusedQKV_bias_transpose_kernelIfLb1EEEvPT_S2_S2_NS_29PrefixPromptBatchWeightsParamIS1_EES2_PKS1_PKiiiiiib,"ax",@progbits
	.align	128
        .global         _ZN17fastertransformer34add_fusedQKV_bias_transpose_kernelIfLb1EEEvPT_S2_S2_NS_29PrefixPromptBatchWeightsParamIS1_EES2_PKS1_PKiiiiiib
        .type           _ZN17fastertransformer34add_fusedQKV_bias_transpose_kernelIfLb1EEEvPT_S2_S2_NS_29PrefixPromptBatchWeightsParamIS1_EES2_PKS1_PKiiiiiib,@function
        .size           _ZN17fastertransformer34add_fusedQKV_bias_transpose_kernelIfLb1EEEvPT_S2_S2_NS_29PrefixPromptBatchWeightsParamIS1_EES2_PKS1_PKiiiiiib,(.L_x_711 - _ZN17fastertransformer34add_fusedQKV_bias_transpose_kernelIfLb1EEEvPT_S2_S2_NS_29PrefixPromptBatchWeightsParamIS1_EES2_PKS1_PKiiiiiib)
        .other          _ZN17fastertransformer34add_fusedQKV_bias_transpose_kernelIfLb1EEEvPT_S2_S2_NS_29PrefixPromptBatchWeightsParamIS1_EES2_PKS1_PKiiiiiib,@"STO_CUDA_ENTRY STV_DEFAULT"
_ZN17fastertransformer34add_fusedQKV_bias_transpose_kernelIfLb1EEEvPT_S2_S2_NS_29PrefixPromptBatchWeightsParamIS1_EES2_PKS1_PKiiiiiib:
.text._ZN17fastertransformer34add_fusedQKV_bias_transpose_kernelIfLb1EEEvPT_S2_S2_NS_29PrefixPromptBatchWeightsParamIS1_EES2_PKS1_PKiiiiiib:
        /* <DEDUP_REMOVED lines=29> */
[----:B-1----:R-:W-:-:S03]  /*01d0*/  IMAD.SHL.U32 R0, R0, 0x2, RZ ;  /* 0x0000000200007824 */ /* 0x002fc600078e00ff */
[----:B------:R-:W-:Y:S01]  /*01e0*/  UIMAD UR11, UR11, UR15, URZ ;  /* 0x0000000f0b0b72a4 */ /* 0x000fe2000f8e02ff */
[----:B--2---:R-:W-:-:S13]  /*01f0*/  @!P0 R2UR UR4, R2 ;  /* 0x00000000020482ca */ /* 0x004fda00000e0000 */
[----:B------:R-:W-:-:S03]  /*0200*/  UIADD3 UR13, UPT, UPT, UR6, UR4, URZ ;  /* 0x00000004060d7290 */ /* 0x000fc6000fffe0ff */
[----:B------:R-:W-:Y:S02]  /*0210*/  UMOV UR4, URZ ;  /* 0x000000ff00047c82 */ /* 0x000fe40008000000 */
[----:B------:R-:W-:Y:S01]  /*0220*/  UIMAD.WIDE.U32 UR4, UR5, UR11, UR4 ;  /* 0x0000000b050472a5 */ /* 0x000fe2000f8e0004 */
[----:B------:R-:W-:-:S04]  /*0230*/  MOV R2, UR13 ;  /* 0x0000000d00027c02 */ /* 0x000fc80008000f00 */
        /* <DEDUP_REMOVED lines=43> */
[----:B------:R-:W-:Y:S02]  /*04f0*/  MOV R2, UR4 ;  /* 0x0000000400027c02 */ /* 0x000fe40008000f00 */
[----:B------:R-:W-:-:S05]  /*0500*/  MOV R3, UR5 ;  /* 0x0000000500037c02 */ /* 0x000fca0008000f00 */
        /* <DEDUP_REMOVED lines=9> */
[----:B------:R-:W-:Y:S01]  /*05a0*/  IMAD.U32 R3, RZ, RZ, UR15 ;  /* 0x0000000fff037e24 */ /* 0x000fe2000f8e00ff */
[----:B------:R-:W-:Y:S01]  /*05b0*/  UIMAD UR10, UR6, UR14, UR16 ;  /* 0x0000000e060a72a4 */ /* 0x000fe2000f8e0210 */
[----:B------:R-:W-:Y:S01]  /*05c0*/  IMAD R9, R5, UR15, RZ ;  /* 0x0000000f05097c24 */ /* 0x000fe2000f8e02ff */
[----:B-1----:R-:W-:Y:S01]  /*05d0*/  UIMAD.WIDE.U32 UR4, UR6, 0x8, UR4 ;  /* 0x00000008060478a5 */ /* 0x002fe2000f8e0004 */
[----:B------:R-:W-:Y:S01]  /*05e0*/  MOV R13, UR11 ;  /* 0x0000000b000d7c02 */ /* 0x000fe20008000f00 */
[----:B------:R-:W-:-:S04]  /*05f0*/  IMAD R6, R3, UR7, R0 ;  /* 0x0000000703067c24 */ /* 0x000fc8000f8e0200 */
[--C-:B------:R-:W-:Y:S02]  /*0600*/  IMAD R13, R13, UR10, R6.reuse ;  /* 0x0000000a0d0d7c24 */ /* 0x100fe4000f8e0206 */
[C---:B------:R-:W-:Y:S02]  /*0610*/  IMAD R6, R9.reuse, UR16, R6 ;  /* 0x0000001009067c24 */ /* 0x040fe4000f8e0206 */
[----:B------:R-:W-:Y:S01]  /*0620*/  IMAD R9, R9, UR14, RZ ;  /* 0x0000000e09097c24 */ /* 0x000fe2000f8e02ff */
[----:B------:R-:W-:Y:S06]  /*0630*/  @P0 EXIT ;  /* 0x000000000000094d */ /* 0x000fec0003800000 */
[----:B------:R-:W-:Y:S01]  /*0640*/  MOV R10, UR4 ;  /* 0x00000004000a7c02 */ /* 0x000fe20008000f00 */
[----:B------:R-:W0:Y:S01]  /*0650*/  LDCU.64 UR6, c[0x0][0x3b0] ;  /* 0x00007600ff0677ac */ /* 0x000e220008000a00 */
[----:B------:R-:W-:-:S05]  /*0660*/  MOV R11, UR5 ;  /* 0x00000005000b7c02 */ /* 0x000fca0008000f00 */
[----:B------:R-:W2:Y:S01]  /*0670*/  LDG.E.64 R2, desc[UR8][R10.64] ;  /* 0x000000080a027981 */ /* 0x000ea2000c1e1b00 */
[----:B------:R-:W-:-:S03]  /*0680*/  SHF.R.S32.HI R7, RZ, 0x1f, R6 ;  /* 0x0000001fff077819 */ /* 0x000fc60000011406 */
[----:B0-----:R-:W-:-:S04]  /*0690*/  IMAD.WIDE.U32 R6, R5, UR6, R6 ;  /* 0x0000000605067c25 */ /* 0x001fc8000f8e0006 */
[----:B------:R-:W-:Y:S01]  /*06a0*/  IMAD R5, R5, UR7, R7 ;  /* 0x0000000705057c24 */ /* 0x000fe2000f8e0207 */
[----:B--2---:R-:W-:-:S04]  /*06b0*/  LEA R4, P0, R6, R2, 0x2 ;  /* 0x0000000206047211 */ /* 0x004fc800078010ff */
[----:B------:R-:W-:Y:S02]  /*06c0*/  LEA.HI.X R5, R6, R3, R5, 0x2, P0 ;  /* 0x0000000306057211 */ /* 0x000fe400000f1405 */
[----:B------:R-:W0:Y:S03]  /*06d0*/  LDC.64 R2, c[0x0][0x388] ;  /* 0x0000e200ff027b82 */ /* 0x000e260000000a00 */
[----:B------:R-:W2:Y:S01]  /*06e0*/  LDG.E.64 R14, desc[UR8][R4.64] ;  /* 0x00000008040e7981 */ /* 0x000ea2000c1e1b00 */
[----:B------:R-:W-:-:S04]  /*06f0*/  IMAD.WIDE R8, R9, 0x4, R4 ;  /* 0x0000000409087825 */ /* 0x000fc800078e0204 */
[----:B------:R-:W1:Y:S01]  /*0700*/  LDC.64 R6, c[0x0][0x390] ;  /* 0x0000e400ff067b82 */ /* 0x000e620000000a00 */
[----:B0-----:R-:W-:-:S05]  /*0710*/  IMAD.WIDE R2, R13, 0x4, R2 ;  /* 0x000000040d027825 */ /* 0x001fca00078e0202 */
[----:B--2---:R-:W-:Y:S04]  /*0720*/  STG.E.64 desc[UR8][R2.64], R14 ;  /* 0x0000000e02007986 */ /* 0x004fe8000c101b08 */
[----:B------:R-:W2:Y:S01]  /*0730*/  LDG.E.64 R8, desc[UR8][R8.64] ;  /* 0x0000000808087981 */ /* 0x000ea2000c1e1b00 */
[----:B-1----:R-:W-:-:S05]  /*0740*/  IMAD.WIDE R6, R13, 0x4, R6 ;  /* 0x000000040d067825 */ /* 0x002fca00078e0206 */
[----:B--2---:R-:W-:Y:S01]  /*0750*/  STG.E.64 desc[UR8][R6.64], R8 ;  /* 0x0000000806007986 */ /* 0x004fe2000c101b08 */
[----:B------:R-:W-:Y:S05]  /*0760*/  EXIT ;  /* 0x000000000000794d */ /* 0x000fea0003800000 */
.L_x_111:
        /* <DEDUP_REMOVED lines=8> */
[----:B------:R-:W-:Y:S01]  /*07f0*/  IMAD.U32 R20, RZ, RZ, UR4 ;  /* 0x00000004ff147e24 */ /* 0x000fe2000f8e00ff */
[----:B------:R-:W-:-:S03]  /*0800*/  MOV R21, UR5 ;  /* 0x0000000500157c02 */ /* 0x000fc60008000f00 */
[----:B------:R-:W0:Y:S01]  /*0810*/  @!P0 LDC.64 R6, c[0x0][0x3c0] ;  /* 0x0000f000ff068b82 */ /* 0x000e220000000a00 */
[----:B------:R-:W-:Y:S01]  /*0820*/  MOV R8, UR6 ;  /* 0x0000000600087c02 */ /* 0x000fe20008000f00 */
[----:B-1----:R-:W-:Y:S01]  /*0830*/  IMAD R23, R23, UR19, R0 ;  /* 0x0000001317177c24 */ /* 0x002fe2000f8e0200 */
[----:B------:R-:W-:Y:S01]  /*0840*/  MOV R25, UR7 ;  /* 0x0000000700197c02 */ /* 0x000fe20008000f00 */
[----:B------:R-:W3:Y:S01]  /*0850*/  LDG.E R20, desc[UR8][R20.64] ;  /* 0x0000000814147981 */ /* 0x000ee2000c1e1900 */
[----:B------:R-:W-:Y:S01]  /*0860*/  IMAD.U32 R27, RZ, RZ, UR7 ;  /* 0x00000007ff1b7e24 */ /* 0x000fe2000f8e00ff */
[----:B------:R-:W1:Y:S01]  /*0870*/  LDCU.U8 UR5, c[0x0][0x3e4] ;  /* 0x00007c80ff0577ac */ /* 0x000e620008000000 */
[----:B------:R-:W-:-:S04]  /*0880*/  IMAD R9, R8, 0x3, R23 ;  /* 0x0000000308097824 */ /* 0x000fc800078e0217 */
[----:B--2---:R-:W-:Y:S01]  /*0890*/  IMAD.WIDE R10, R9, 0x4, R10 ;  /* 0x00000004090a7825 */ /* 0x004fe200078e020a */
[----:B------:R-:W-:-:S04]  /*08a0*/  MOV R9, UR7 ;  /* 0x0000000700097c02 */ /* 0x000fc80008000f00 */
[----:B------:R-:W2:Y:S01]  /*08b0*/  @!P0 LDG.E.64 R12, desc[UR8][R10.64] ;  /* 0x000000080a0c8981 */ /* 0x000ea2000c1e1b00 */
[----:B------:R-:W-:-:S05]  /*08c0*/  IMAD.WIDE R8, R9, 0x4, R10 ;  /* 0x0000000409087825 */ /* 0x000fca00078e020a */
[----:B------:R-:W4:Y:S01]  /*08d0*/  @!P0 LDG.E.64 R16, desc[UR8][R8.64] ;  /* 0x0000000808108981 */ /* 0x000f22000c1e1b00 */
[----:B0-----:R-:W-:Y:S01]  /*08e0*/  @!P0 IMAD.WIDE R22, R23, 0x4, R6 ;  /* 0x0000000417168825 */ /* 0x001fe200078e0206 */
[----:B------:R-:W-:-:S04]  /*08f0*/  MOV R7, UR7 ;  /* 0x0000000700077c02 */ /* 0x000fc80008000f00 */
[----:B------:R-:W2:Y:S01]  /*0900*/  @!P0 LDG.E.64.CONSTANT R18, desc[UR8][R22.64] ;  /* 0x0000000816128981 */ /* 0x000ea2000c1e9b00 */
[----:B------:R-:W-:-:S04]  /*0910*/  @!P0 IMAD.WIDE R24, R25, 0x4, R22 ;  /* 0x0000000419188825 */ /* 0x000fc800078e0216 */
[----:B------:R-:W-:Y:S01]  /*0920*/  IMAD.WIDE R6, R7, 0x4, R8 ;  /* 0x0000000407067825 */ /* 0x000fe200078e0208 */
[----:B------:R-:W4:Y:S03]  /*0930*/  @!P0 LDG.E.64.CONSTANT R14, desc[UR8][R24.64] ;  /* 0x00000008180e8981 */ /* 0x000f26000c1e9b00 */
[----:B------:R-:W-:Y:S01]  /*0940*/  @!P0 IMAD.WIDE R26, R27, 0x4, R24 ;  /* 0x000000041b1a8825 */ /* 0x000fe200078e0218 */
[----:B------:R0:W5:Y:S04]  /*0950*/  @!P0 LDG.E.64 R2, desc[UR8][R6.64] ;  /* 0x0000000806028981 */ /* 0x000168000c1e1b00 */
[----:B------:R0:W5:Y:S01]  /*0960*/  @!P0 LDG.E.64.CONSTANT R4, desc[UR8][R26.64] ;  /* 0x000000081a048981 */ /* 0x000162000c1e9b00 */
[----:B-1----:R-:W-:-:S04]  /*0970*/  UPRMT UR5, UR5, 0x8880, URZ ;  /* 0x0000888005057896 */ /* 0x002fc800080000ff */
[----:B------:R-:W-:Y:S01]  /*0980*/  UISETP.NE.AND UP0, UPT, UR5, URZ, UPT ;  /* 0x000000ff0500728c */ /* 0x000fe2000bf05270 */
[----:B------:R-:W-:Y:S01]  /*0990*/  BSSY.RECONVERGENT B0, `(.L_x_112) ;  /* 0x000007f000007945 */ /* 0x000fe20003800200 */
[----:B---3--:R-:W-:-:S13]  /*09a0*/  R2UR UR4, R20 ;  /* 0x00000000140472ca */ /* 0x008fda00000e0000 */
[----:B------:R-:W-:Y:S01]  /*09b0*/  UIADD3 UR7, UPT, UPT, UR13, UR4, URZ ;  /* 0x000000040d077290 */ /* 0x000fe2000fffe0ff */
[----:B--2---:R-:W-:Y:S01]  /*09c0*/  FADD.FTZ R12, R12, R18 ;  /* 0x000000120c0c7221 */ /* 0x004fe20000010000 */
[----:B------:R-:W-:Y:S01]  /*09d0*/  FADD.FTZ R13, R13, R19 ;  /* 0x000000130d0d7221 */ /* 0x000fe20000010000 */
[----:B----4-:R-:W-:Y:S01]  /*09e0*/  FADD.FTZ R14, R16, R14 ;  /* 0x0000000e100e7221 */ /* 0x010fe20000010000 */
[----:B------:R-:W-:Y:S01]  /*09f0*/  FADD.FTZ R15, R17, R15 ;  /* 0x0000000f110f7221 */ /* 0x000fe20000010000 */
[----:B0-----:R-:W-:Y:S07]  /*0a00*/  BRA.U UP0, `(.L_x_113) ;  /* 0x00000001005c7547 */ /* 0x001fee000b800000 */
[----:B------:R-:W0:Y:S02]  /*0a10*/  LDCU UR5, c[0x0][0x3e0] ;  /* 0x00007c00ff0577ac */ /* 0x000e240008000800 */
[----:B0-----:R-:W-:-:S13]  /*0a20*/  ISETP.GE.AND P1, PT, R0, UR5, PT ;  /* 0x0000000500007c0c */ /* 0x001fda000bf26270 */
[----:B------:R-:W-:Y:S05]  /*0a30*/  @P1 BRA `(.L_x_114) ;  /* 0x0000000400d01947 */ /* 0x000fea0003800000 */
[----:B------:R-:W-:Y:S02]  /*0a40*/  I2FP.F32.U32 R17, UR5 ;  /* 0x0000000500117c45 */ /* 0x000fe40008201000 */
[----:B------:R-:W-:-:S04]  /*0a50*/  I2FP.F32.U32 R16, R0 ;  /* 0x0000000000107245 */ /* 0x000fc80000201000 */
[----:B------:R-:W0:Y:S02]  /*0a60*/  MUFU.RCP R17, R17 ;  /* 0x0000001100117308 */ /* 0x000e240000001000 */
[----:B0-----:R-:W-:-:S04]  /*0a70*/  FMUL.FTZ R16, R16, R17 ;  /* 0x0000001110107220 */ /* 0x001fc80000410000 */
[----:B------:R-:W-:Y:S01]  /*0a80*/  FMUL.FTZ R18, R16, 13.28771209716796875 ;  /* 0x41549a7810127820 */ /* 0x000fe20000410000 */
[----:B------:R-:W-:-:S03]  /*0a90*/  I2FP.F32.S32 R16, UR7 ;  /* 0x0000000700107c45 */ /* 0x000fc60008201400 */
[----:B------:R-:W0:Y:S02]  /*0aa0*/  MUFU.EX2 R19, -R18 ;  /* 0x8000001200137308 */ /* 0x000e240000000800 */
[----:B0-----:R-:W-:-:S04]  /*0ab0*/  FMUL.FTZ R16, R16, R19 ;  /* 0x0000001310107220 */ /* 0x001fc80000410000 */
[----:B------:R-:W-:-:S04]  /*0ac0*/  FMUL.RZ R23, R16, 0.15915493667125701904 ;  /* 0x3e22f98310177820 */ /* 0x000fc8000040c000 */
[----:B------:R-:W0:Y:S08]  /*0ad0*/  MUFU.SIN R19, R23 ;  /* 0x0000001700137308 */ /* 0x000e300000000400 */
[----:B------:R-:W1:Y:S01]  /*0ae0*/  MUFU.COS R16, R23 ;  /* 0x0000001700107308 */ /* 0x000e620000000000 */
[-C--:B0-----:R-:W-:Y:S01]  /*0af0*/  FMUL.FTZ R21, R13, R19.reuse ;  /* 0x000000130d157220 */ /* 0x081fe20000410000 */
[-C--:B------:R-:W-:Y:S01]  /*0b00*/  FMUL.FTZ R17, R15, R19.reuse ;  /* 0x000000130f117220 */ /* 0x080fe20000410000 */
[-C--:B------:R-:W-:Y:S01]  /*0b10*/  FMUL.FTZ R20, R12, R19.reuse ;  /* 0x000000130c147220 */ /* 0x080fe20000410000 */
[----:B------:R-:W-:Y:S01]  /*0b20*/  FMUL.FTZ R22, R14, R19 ;  /* 0x000000130e167220 */ /* 0x000fe20000410000 */
[-C--:B-1----:R-:W-:Y:S01]  /*0b30*/  FFMA.FTZ R12, R12, R16.reuse, -R21 ;  /* 0x000000100c0c7223 */ /* 0x082fe20000010815 */
[-C--:B------:R-:W-:Y:S01]  /*0b40*/  FFMA.FTZ R14, R14, R16.reuse, -R17 ;  /* 0x000000100e0e7223 */ /* 0x080fe20000010811 */
[-C--:B------:R-:W-:Y:S01]  /*0b50*/  FFMA.FTZ R13, R13, R16.reuse, R20 ;  /* 0x000000100d0d7223 */ /* 0x080fe20000010014 */
[----:B------:R-:W-:Y:S01]  /*0b60*/  FFMA.FTZ R15, R15, R16, R22 ;  /* 0x000000100f0f7223 */ /* 0x000fe20000010016 */
[----:B------:R-:W-:Y:S06]  /*0b70*/  BRA `(.L_x_114) ;  /* 0x0000000400807947 */ /* 0x000fec0003800000 */
.L_x_113:
        /* <DEDUP_REMOVED lines=9> */
[----:B------:R-:W-:Y:S01]  /*0c10*/  IABS R18, UR5 ;  /* 0x0000000500127c13 */ /* 0x000fe20008000000 */
[----:B-1----:R-:W-:Y:S01]  /*0c20*/  ULEA UR4, UR6, UR4, 0x18 ;  /* 0x0000000406047291 */ /* 0x002fe2000f8ec0ff */
[----:B------:R-:W-:Y:S02]  /*0c30*/  IABS R22, UR5 ;  /* 0x0000000500167c13 */ /* 0x000fe40008000000 */
[----:B------:R-:W0:Y:S01]  /*0c40*/  I2F.RP R19, R18 ;  /* 0x0000001200137306 */ /* 0x000e220000209400 */
[----:B------:R-:W-:-:S07]  /*0c50*/  ULEA UR15, UR17, UR4, 0x2 ;  /* 0x00000004110f7291 */ /* 0x000fce000f8e10ff */
[----:B0-----:R-:W0:Y:S02]  /*0c60*/  MUFU.RCP R19, R19 ;  /* 0x0000001300137308 */ /* 0x001e240000001000 */
[----:B0-----:R-:W-:Y:S01]  /*0c70*/  IADD3 R16, PT, PT, R19, 0xffffffe, RZ ;  /* 0x0ffffffe13107810 */ /* 0x001fe20007ffe0ff */
[----:B------:R-:W-:-:S05]  /*0c80*/  IMAD.MOV R19, RZ, RZ, -R22 ;  /* 0x000000ffff137224 */ /* 0x000fca00078e0a16 */
[----:B------:R0:W1:Y:S02]  /*0c90*/  F2I.FTZ.U32.TRUNC.NTZ R17, R16 ;  /* 0x0000001000117305 */ /* 0x000064000021f000 */
[----:B0-----:R-:W-:Y:S01]  /*0ca0*/  HFMA2 R16, -RZ, RZ, 0, 0 ;  /* 0x00000000ff107431 */ /* 0x001fe200000001ff */
[----:B-1----:R-:W-:-:S05]  /*0cb0*/  IADD3 R21, PT, PT, RZ, -R17, RZ ;  /* 0x80000011ff157210 */ /* 0x002fca0007ffe0ff */
[----:B------:R-:W-:-:S04]  /*0cc0*/  IMAD R21, R21, R18, RZ ;  /* 0x0000001215157224 */ /* 0x000fc800078e02ff */
[----:B------:R-:W-:-:S06]  /*0cd0*/  IMAD.HI.U32 R17, R17, R21, R16 ;  /* 0x0000001511117227 */ /* 0x000fcc00078e0010 */
        /* <DEDUP_REMOVED lines=19> */
[----:B------:R0:W-:Y:S04]  /*0e10*/  @P1 STS.64 [R19], R12 ;  /* 0x0000000c13001388 */ /* 0x0001e80000000a00 */
[----:B------:R0:W-:Y:S01]  /*0e20*/  @P1 STS.64 [R18], R14 ;  /* 0x0000000e12001388 */ /* 0x0001e20000000a00 */
[----:B------:R-:W-:Y:S06]  /*0e30*/  BAR.SYNC.DEFER_BLOCKING 0x0 ;  /* 0x0000000000007b1d */ /* 0x000fec0000010000 */
[----:B------:R-:W-:Y:S05]  /*0e40*/  @!P2 BRA `(.L_x_116) ;  /* 0x0000000000b0a947 */ /* 0x000fea0003800000 */
[----:B------:R-:W-:Y:S01]  /*0e50*/  USHF.R.S32.HI UR6, URZ, 0x1f, UR17 ;  /* 0x0000001fff067899 */ /* 0x000fe20008011411 */
[----:B0-----:R-:W-:Y:S01]  /*0e60*/  SHF.R.U32.HI R13, RZ, 0x1, R17 ;  /* 0x00000001ff0d7819 */ /* 0x001fe20000011611 */
[----:B------:R-:W-:Y:S01]  /*0e70*/  BSSY.RECONVERGENT B2, `(.L_x_117) ;  /* 0x0000025000027945 */ /* 0x000fe20003800200 */
[----:B------:R-:W-:Y:S01]  /*0e80*/  MOV R18, UR5 ;  /* 0x0000000500127c02 */ /* 0x000fe20008000f00 */
[----:B------:R-:W-:Y:S01]  /*0e90*/  ULEA.HI UR6, UR6, UR17, URZ, 0x2 ;  /* 0x0000001106067291 */ /* 0x000fe2000f8f10ff */
[----:B------:R-:W-:-:S03]  /*0ea0*/  MOV R20, UR5 ;  /* 0x0000000500147c02 */ /* 0x000fc60008000f00 */
[----:B------:R-:W-:-:S06]  /*0eb0*/  USHF.R.S32.HI UR6, URZ, 0x2, UR6 ;  /* 0x00000002ff067899 */ /* 0x000fcc0008011406 */
[----:B------:R-:W-:-:S05]  /*0ec0*/  IMAD R13, R16, UR6, R13 ;  /* 0x00000006100d7c24 */ /* 0x000fca000f8e020d */
[C---:B------:R-:W-:Y:S02]  /*0ed0*/  LEA R21, R13.reuse, UR15, 0x2 ;  /* 0x0000000f0d157c11 */ /* 0x040fe4000f8e10ff */
[C---:B------:R-:W-:Y:S02]  /*0ee0*/  LEA R19, R13.reuse, UR4, 0x2 ;  /* 0x000000040d137c11 */ /* 0x040fe4000f8e10ff */
[----:B------:R-:W-:Y:S01]  /*0ef0*/  SHF.L.U32 R22, R13, 0x1, RZ ;  /* 0x000000010d167819 */ /* 0x000fe200000006ff */
[----:B------:R-:W-:Y:S01]  /*0f00*/  IMAD R18, R18, 0x4, R21 ;  /* 0x0000000412127824 */ /* 0x000fe200078e0215 */
[----:B------:R-:W-:Y:S01]  /*0f10*/  LEA R20, R20, R19, 0x2 ;  /* 0x0000001314147211 */ /* 0x000fe200078e10ff */
[----:B------:R0:W1:Y:S01]  /*0f20*/  LDS R12, [R19] ;  /* 0x00000000130c7984 */ /* 0x0000620000000800 */
[----:B------:R-:W-:-:S03]  /*0f30*/  ISETP.GE.AND P1, PT, R22, UR17, PT ;  /* 0x0000001116007c0c */ /* 0x000fc6000bf26270 */
[----:B------:R0:W2:Y:S04]  /*0f40*/  LDS R14, [R21] ;  /* 0x00000000150e7984 */ /* 0x0000a80000000800 */
[----:B------:R0:W3:Y:S04]  /*0f50*/  LDS R13, [R20] ;  /* 0x00000000140d7984 */ /* 0x0000e80000000800 */
[----:B------:R0:W4:Y:S02]  /*0f60*/  LDS R15, [R18] ;  /* 0x00000000120f7984 */ /* 0x0001240000000800 */
[----:B------:R-:W-:Y:S05]  /*0f70*/  @P1 BRA `(.L_x_118) ;  /* 0x0000000000501947 */ /* 0x000fea0003800000 */
[----:B------:R-:W-:Y:S02]  /*0f80*/  I2FP.F32.U32 R27, UR17 ;  /* 0x00000011001b7c45 */ /* 0x000fe40008201000 */
[----:B------:R-:W-:Y:S02]  /*0f90*/  I2FP.F32.S32 R22, R22 ;  /* 0x0000001600167245 */ /* 0x000fe40000201400 */
[----:B------:R-:W-:Y:S02]  /*0fa0*/  I2FP.F32.S32 R23, UR7 ;  /* 0x0000000700177c45 */ /* 0x000fe40008201400 */
[----:B------:R-:W0:Y:S02]  /*0fb0*/  MUFU.RCP R27, R27 ;  /* 0x0000001b001b7308 */ /* 0x000e240000001000 */
[----:B0-----:R-:W-:-:S04]  /*0fc0*/  FMUL.FTZ R22, R22, R27 ;  /* 0x0000001b16167220 */ /* 0x001fc80000410000 */
[----:B------:R-:W-:-:S06]  /*0fd0*/  FMUL.FTZ R22, R22, 13.28771209716796875 ;  /* 0x41549a7816167820 */ /* 0x000fcc0000410000 */
[----:B------:R-:W0:Y:S02]  /*0fe0*/  MUFU.EX2 R22, -R22 ;  /* 0x8000001600167308 */ /* 0x000e240000000800 */
[----:B0-----:R-:W-:-:S04]  /*0ff0*/  FMUL.FTZ R23, R23, R22 ;  /* 0x0000001617177220 */ /* 0x001fc80000410000 */
[----:B------:R-:W-:-:S04]  /*1000*/  FMUL.RZ R26, R23, 0.15915493667125701904 ;  /* 0x3e22f983171a7820 */ /* 0x000fc8000040c000 */
[----:B------:R-:W3:Y:S08]  /*1010*/  MUFU.SIN R24, R26 ;  /* 0x0000001a00187308 */ /* 0x000ef00000000400 */
[----:B------:R-:W1:Y:S01]  /*1020*/  MUFU.COS R23, R26 ;  /* 0x0000001a00177308 */ /* 0x000e620000000000 */
[-C--:B---3--:R-:W-:Y:S01]  /*1030*/  FMUL.FTZ R25, R13, R24.reuse ;  /* 0x000000180d197220 */ /* 0x088fe20000410000 */
[----:B----4-:R-:W-:-:S03]  /*1040*/  FMUL.FTZ R27, R15, R24 ;  /* 0x000000180f1b7220 */ /* 0x010fc60000410000 */
[CC--:B-1----:R-:W-:Y:S01]  /*1050*/  FFMA.FTZ R25, R12.reuse, R23.reuse, -R25 ;  /* 0x000000170c197223 */ /* 0x0c2fe20000010819 */
[-C--:B------:R-:W-:Y:S01]  /*1060*/  FMUL.FTZ R12, R12, R24.reuse ;  /* 0x000000180c0c7220 */ /* 0x080fe20000410000 */
[C---:B--2---:R-:W-:Y:S01]  /*1070*/  FMUL.FTZ R24, R14.reuse, R24 ;  /* 0x000000180e187220 */ /* 0x044fe20000410000 */
[-C--:B------:R-:W-:Y:S02]  /*1080*/  FFMA.FTZ R14, R14, R23.reuse, -R27 ;  /* 0x000000170e0e7223 */ /* 0x080fe4000001081b */
[-C--:B------:R-:W-:Y:S01]  /*1090*/  FFMA.FTZ R13, R13, R23.reuse, R12 ;  /* 0x000000170d0d7223 */ /* 0x080fe2000001000c */
[----:B------:R-:W-:Y:S01]  /*10a0*/  FFMA.FTZ R15, R15, R23, R24 ;  /* 0x000000170f0f7223 */ /* 0x000fe20000010018 */
[----:B------:R-:W-:-:S07]  /*10b0*/  MOV R12, R25 ;  /* 0x00000019000c7202 */ /* 0x000fce0000000f00 */
.L_x_118:
[----:B------:R-:W-:Y:S05]  /*10c0*/  BSYNC.RECONVERGENT B2 ;  /* 0x0000000000027941 */ /* 0x000fea0003800200 */
.L_x_117:
[----:B-1----:R1:W-:Y:S04]  /*10d0*/  STS [R19], R12 ;  /* 0x0000000c13007388 */ /* 0x0023e80000000800 */
[----:B---3--:R1:W-:Y:S04]  /*10e0*/  STS [R20], R13 ;  /* 0x0000000d14007388 */ /* 0x0083e80000000800 */
[----:B--2---:R1:W-:Y:S04]  /*10f0*/  STS [R21], R14 ;  /* 0x0000000e15007388 */ /* 0x0043e80000000800 */
[----:B----4-:R1:W-:Y:S02]  /*1100*/  STS [R18], R15 ;  /* 0x0000000f12007388 */ /* 0x0103e40000000800 */
.L_x_116:
[----:B------:R-:W-:Y:S05]  /*1110*/  BSYNC.RECONVERGENT B1 ;  /* 0x0000000000017941 */ /* 0x000fea0003800200 */
.L_x_115:
[----:B------:R-:W-:Y:S01]  /*1120*/  BAR.SYNC.DEFER_BLOCKING 0x0 ;  /* 0x0000000000007b1d */ /* 0x000fe20000010000 */
[----:B------:R-:W-:-:S05]  /*1130*/  @P2 IMAD R16, R16, UR5, R17 ;  /* 0x0000000510102c24 */ /* 0x000fca000f8e0211 */
[C---:B------:R-:W-:Y:S02]  /*1140*/  @P2 LEA R17, R16.reuse, UR4, 0x2 ;  /* 0x0000000410112c11 */ /* 0x040fe4000f8e10ff */
[----:B------:R-:W-:-:S03]  /*1150*/  @P2 LEA R16, R16, UR15, 0x2 ;  /* 0x0000000f10102c11 */ /* 0x000fc6000f8e10ff */
[----:B01----:R0:W1:Y:S04]  /*1160*/  @P2 LDS.64 R12, [R17] ;  /* 0x00000000110c2984 */ /* 0x0030680000000a00 */
[----:B------:R0:W2:Y:S02]  /*1170*/  @P2 LDS.64 R14, [R16] ;  /* 0x00000000100e2984 */ /* 0x0000a40000000a00 */
.L_x_114:
[----:B------:R-:W-:Y:S05]  /*1180*/  BSYNC.RECONVERGENT B0 ;  /* 0x0000000000007941 */ /* 0x000fea0003800200 */
.L_x_112:
[----:B------:R-:W-:Y:S01]  /*1190*/  UIMAD UR4, UR11, UR18, UR16 ;  /* 0x000000120b0472a4 */ /* 0x000fe2000f8e0210 */
[----:B------:R-:W-:Y:S01]  /*11a0*/  MOV R19, UR13 ;  /* 0x0000000d00137c02 */ /* 0x000fe20008000f00 */
[----:B-----5:R-:W-:Y:S01]  /*11b0*/  FADD.FTZ R2, R2, R4 ;  /* 0x0000000402027221 */ /* 0x020fe20000010000 */
[----:B------:R-:W-:Y:S01]  /*11c0*/  FADD.FTZ R3, R3, R5 ;  /* 0x0000000503037221 */ /* 0x000fe20000010000 */
[----:B------:R-:W-:Y:S01]  /*11d0*/  UIMAD UR4, UR4, UR19, URZ ;  /* 0x00000013040472a4 */ /* 0x000fe2000f8e02ff */
[----:B-1----:R1:W-:Y:S01]  /*11e0*/  @!P0 STG.E.64 desc[UR8][R10.64], R12 ;  /* 0x0000000c0a008986 */ /* 0x0023e2000c101b08 */
[----:B------:R-:W-:Y:S01]  /*11f0*/  MOV R5, UR7 ;  /* 0x0000000700057c02 */ /* 0x000fe20008000f00 */
[----:B------:R-:W-:Y:S02]  /*1200*/  IMAD R4, R19, UR19, R0 ;  /* 0x0000001313047c24 */ /* 0x000fe4000f8e0200 */
[----:B--2---:R2:W-:Y:S01]  /*1210*/  @!P0 STG.E.64 desc[UR8][R8.64], R14 ;  /* 0x0000000e08008986 */ /* 0x0045e2000c101b08 */
[----:B0-----:R-:W-:-:S03]  /*1220*/  MOV R17, UR4 ;  /* 0x0000000400117c02 */ /* 0x001fc60008000f00 */
[----:B------:R2:W-:Y:S02]  /*1230*/  @!P0 STG.E.64 desc[UR8][R6.64], R2 ;  /* 0x0000000206008986 */ /* 0x0005e4000c101b08 */
[C---:B------:R-:W-:Y:S02]  /*1240*/  IMAD R0, R17.reuse, UR12, R0 ;  /* 0x0000000c11007c24 */ /* 0x040fe4000f8e0200 */
[----:B------:R-:W-:Y:S02]  /*1250*/  IMAD R17, R17, UR14, R4 ;  /* 0x0000000e11117c24 */ /* 0x000fe4000f8e0204 */
[----:B-1----:R-:W-:Y:S01]  /*1260*/  IMAD R11, R5, UR19, R0 ;  /* 0x00000013050b7c24 */ /* 0x002fe2000f8e0200 */
[----:B------:R-:W-:Y:S06]  /*1270*/  @P0 EXIT ;  /* 0x000000000000094d */ /* 0x000fec0003800000 */
[----:B------:R-:W0:Y:S08]  /*1280*/  LDC.64 R4, c[0x0][0x380] ;  /* 0x0000e000ff047b82 */ /* 0x000e300000000a00 */
[----:B--2---:R-:W1:Y:S08]  /*1290*/  LDC.64 R6, c[0x0][0x388] ;  /* 0x0000e200ff067b82 */ /* 0x004e700000000a00 */
[----:B------:R-:W2:Y:S01]  /*12a0*/  LDC.64 R8, c[0x0][0x390] ;  /* 0x0000e400ff087b82 */ /* 0x000ea20000000a00 */
[----:B0-----:R-:W-:-:S05]  /*12b0*/  IMAD.WIDE R4, R17, 0x4, R4 ;  /* 0x0000000411047825 */ /* 0x001fca00078e0204 */
[----:B------:R-:W-:Y:S01]  /*12c0*/  STG.E.64 desc[UR8][R4.64], R12 ;  /* 0x0000000c04007986 */ /* 0x000fe2000c101b08 */
[----:B-1----:R-:W-:-:S05]  /*12d0*/  IMAD.WIDE R6, R11, 0x4, R6 ;  /* 0x000000040b067825 */ /* 0x002fca00078e0206 */
[----:B------:R-:W-:Y:S01]  /*12e0*/  STG.E.64 desc[UR8][R6.64], R14 ;  /* 0x0000000e06007986 */ /* 0x000fe2000c101b08 */
[----:B--2---:R-:W-:-:S05]  /*12f0*/  IMAD.WIDE R8, R11, 0x4, R8 ;  /* 0x000000040b087825 */ /* 0x004fca00078e0208 */
[----:B------:R-:W-:Y:S01]  /*1300*/  STG.E.64 desc[UR8][R8.64], R2 ;  /* 0x0000000208007986 */ /* 0x000fe2000c101b08 */
[----:B------:R-:W-:Y:S05]  /*1310*/  EXIT ;  /* 0x000000000000794d */ /* 0x000fea0003800000 */
.L_x_119:
        /* <DEDUP_REMOVED lines=14> */
.L_x_711:


//--------------------- .text._ZN17fastertransformer34add_fusedQKV_bias_transpose_kernelIfLb0EEEvPT_S2_S2_NS_29PrefixPromptBatchWeightsParamIS1_EES2_PKS1_PKiiiiiib --------------------------
	.section	.text._ZN17fastertransformer34add_fusedQKV_bias_transpose_kernelIfLb0EEEvPT_S2_S2_NS_29PrefixPromptBatchWeightsParamIS1_EES2_PKS1_PKiiiiiib,"ax",@progbits
	.align	128
        .global         _ZN17fastertransformer34add_fusedQKV_bias_transpose_kernelIfLb0EEEvPT_S2_S2_NS_29PrefixPromptBatchWeightsParamIS1_EES2_PKS1_PKiiiiiib
        .type           _ZN17fastertransformer34add_fusedQKV_bias_transpose_kernelIfLb0EEEvPT_S2_S2_NS_29PrefixPromptBatchWeightsParamIS1_EES2_PKS1_PKiiiiiib,@function
        .size           _ZN17fastertransformer34add_fusedQKV_bias_transpose_kernelIfLb0EEEvPT_S2_S2_NS_29PrefixPromptBatchWeightsParamIS1_EES2_PKS1_PKiiiiiib,(.L_x_712 - _ZN17fastertransformer34add_fusedQKV_bias_transpose_kernelIfLb0EEEvPT_S2_S2_NS_29PrefixPromptBatchWeightsParamIS1_EES2_PKS1_PKiiiiiib)
        .other          _ZN17fastertransformer34add_fusedQKV_bias_transpose_kernelIfLb0EEEvPT_S2_S2_NS_29PrefixPromptBatchWeightsParamIS1_EES2_PKS1_PKiiiiiib,@"STO_CUDA_ENTRY STV_DEFAULT"
_ZN17fastertransformer34add_fusedQKV_bias_transpose_kernelIfLb0EEEvPT_S2_S2_NS_29PrefixPromptBatchWeightsParamIS1_EES2_PKS1_PKiiiiiib:
.text._ZN17fastertransformer34add_fusedQKV_bias_transpose_kernelIfLb0EEEvPT_S2_S2_NS_29PrefixPromptBatchWeightsParamIS1_EES2_PKS1_PKiiiiiib:
        /* <DEDUP_REMOVED lines=26> */
[----:B-1----:R-:W-:Y:S02]  /*01a0*/  IMAD R7, R7, UR15, R0 ;  /* 0x0000000f07077c24 */ /* 0x002fe4000f8e0200 */
[----:B------:R-:W-:-:S03]  /*01b0*/  IMAD.U32 R25, RZ, RZ, UR4 ;  /* 0x00000004ff197e24 */ /* 0x000fc6000f8e00ff */
[----:B------:R-:W-:-:S05]  /*01c0*/  MOV R6, UR5 ;  /* 0x0000000500067c02 */ /* 0x000fca0008000f00 */
[----:B------:R-:W-:Y:S01]  /*01d0*/  IMAD R9, R6, 0x3, R7 ;  /* 0x0000000306097824 */ /* 0x000fe200078e0207 */
[----:B------:R-:W1:Y:S03]  /*01e0*/  @!P0 LDC.64 R22, c[0x0][0x3c0] ;  /* 0x0000f000ff168b82 */ /* 0x000e660000000a00 */
[----:B------:R-:W-:Y:S01]  /*01f0*/  IMAD.WIDE R10, R9, 0x4, R10 ;  /* 0x00000004090a7825 */ /* 0x000fe200078e020a */
[----:B------:R-:W-:Y:S02]  /*0200*/  MOV R9, UR4 ;  /* 0x0000000400097c02 */ /* 0x000fe40008000f00 */
[----:B------:R-:W-:Y:S02]  /*0210*/  MOV R27, UR4 ;  /* 0x00000004001b7c02 */ /* 0x000fe40008000f00 */
[----:B------:R-:W3:Y:S01]  /*0220*/  @!P0 LDG.E.64 R12, desc[UR12][R10.64] ;  /* 0x0000000c0a0c8981 */ /* 0x000ee2000c1e1b00 */
[----:B------:R-:W-:-:S05]  /*0230*/  IMAD.WIDE R8, R9, 0x4, R10 ;  /* 0x0000000409087825 */ /* 0x000fca00078e020a */
[----:B------:R-:W4:Y:S01]  /*0240*/  @!P0 LDG.E.64 R14, desc[UR12][R8.64] ;  /* 0x0000000c080e8981 */ /* 0x000f22000c1e1b00 */
[----:B-1----:R-:W-:Y:S01]  /*0250*/  @!P0 IMAD.WIDE R22, R7, 0x4, R22 ;  /* 0x0000000407168825 */ /* 0x002fe200078e0216 */
[----:B------:R-:W-:-:S04]  /*0260*/  MOV R7, UR4 ;  /* 0x0000000400077c02 */ /* 0x000fc80008000f00 */
[----:B------:R1:W3:Y:S01]  /*0270*/  @!P0 LDG.E.64.CONSTANT R18, desc[UR12][R22.64] ;  /* 0x0000000c16128981 */ /* 0x0002e2000c1e9b00 */
[----:B------:R-:W-:-:S04]  /*0280*/  @!P0 IMAD.WIDE R24, R25, 0x4, R22 ;  /* 0x0000000419188825 */ /* 0x000fc800078e0216 */
[----:B------:R-:W-:Y:S01]  /*0290*/  IMAD.WIDE R6, R7, 0x4, R8 ;  /* 0x0000000407067825 */ /* 0x000fe200078e0208 */
[----:B------:R-:W4:Y:S03]  /*02a0*/  @!P0 LDG.E.64.CONSTANT R16, desc[UR12][R24.64] ;  /* 0x0000000c18108981 */ /* 0x000f26000c1e9b00 */
[----:B------:R-:W-:Y:S01]  /*02b0*/  @!P0 IMAD.WIDE R26, R27, 0x4, R24 ;  /* 0x000000041b1a8825 */ /* 0x000fe200078e0218 */
[----:B------:R1:W5:Y:S04]  /*02c0*/  @!P0 LDG.E.64 R2, desc[UR12][R6.64] ;  /* 0x0000000c06028981 */ /* 0x000368000c1e1b00 */
[----:B------:R1:W5:Y:S01]  /*02d0*/  @!P0 LDG.E.64.CONSTANT R4, desc[UR12][R26.64] ;  /* 0x0000000c1a048981 */ /* 0x000362000c1e9b00 */
[----:B0-----:R-:W-:-:S04]  /*02e0*/  IABS R21, UR19 ;  /* 0x0000001300157c13 */ /* 0x001fc80008000000 */
[----:B------:R-:W-:-:S13]  /*02f0*/  R2UR UR8, R21 ;  /* 0x00000000150872ca */ /* 0x000fda00000e0000 */
[----:B------:R-:W0:Y:S08]  /*0300*/  I2F.RP R21, UR8 ;  /* 0x0000000800157d06 */ /* 0x000e300008209400 */
[----:B0-----:R-:W1:Y:S01]  /*0310*/  MUFU.RCP R21, R21 ;  /* 0x0000001500157308 */ /* 0x001e620000001000 */
[----:B------:R-:W-:Y:S01]  /*0320*/  UMOV UR4, URZ ;  /* 0x000000ff00047c82 */ /* 0x000fe20008000000 */
[----:B-1----:R-:W-:-:S06]  /*0330*/  VIADD R22, R21, 0xffffffe ;  /* 0x0ffffffe15167836 */ /* 0x002fcc0000000000 */
        /* <DEDUP_REMOVED lines=25> */
[----:B---3--:R-:W-:Y:S01]  /*04d0*/  FADD.FTZ R12, R12, R18 ;  /* 0x000000120c0c7221 */ /* 0x008fe20000010000 */
[----:B------:R-:W-:Y:S01]  /*04e0*/  ULOP3.LUT UR7, URZ, UR19, URZ, 0x33, !UPT ;  /* 0x00000013ff077292 */ /* 0x000fe2000f8e33ff */
[----:B------:R-:W-:Y:S01]  /*04f0*/  FADD.FTZ R13, R13, R19 ;  /* 0x000000130d0d7221 */ /* 0x000fe20000010000 */
[----:B------:R-:W-:Y:S01]  /*0500*/  UISETP.NE.AND UP1, UPT, UR19, URZ, UPT ;  /* 0x000000ff1300728c */ /* 0x000fe2000bf25270 */
[----:B----4-:R-:W-:Y:S01]  /*0510*/  FADD.FTZ R14, R14, R16 ;  /* 0x000000100e0e7221 */ /* 0x010fe20000010000 */
[----:B------:R-:W-:Y:S02]  /*0520*/  FADD.FTZ R15, R15, R17 ;  /* 0x000000110f0f7221 */ /* 0x000fe40000010000 */
[----:B------:R-:W-:Y:S01]  /*0530*/  USEL UR10, UR7, UR6, !UP1 ;  /* 0x00000006070a7287 */ /* 0x000fe2000c800000 */
[----:B0-----:R-:W-:Y:S11]  /*0540*/  BRA.U UP2, `(.L_x_121) ;  /* 0x00000001025c7547 */ /* 0x001ff6000b800000 */
        /* <DEDUP_REMOVED lines=23> */
.L_x_121:
        /* <DEDUP_REMOVED lines=84> */
.L_x_126:
[----:B------:R-:W-:Y:S05]  /*0c00*/  BSYNC.RECONVERGENT B2 ;  /* 0x0000000000027941 */ /* 0x000fea0003800200 */
.L_x_125:
[----:B-1----:R1:W-:Y:S04]  /*0c10*/  STS [R19], R12 ;  /* 0x0000000c13007388 */ /* 0x0023e80000000800 */
[----:B---3--:R1:W-:Y:S04]  /*0c20*/  STS [R20], R13 ;  /* 0x0000000d14007388 */ /* 0x0083e80000000800 */
[----:B--2---:R1:W-:Y:S04]  /*0c30*/  STS [R21], R14 ;  /* 0x0000000e15007388 */ /* 0x0043e80000000800 */
[----:B----4-:R1:W-:Y:S02]  /*0c40*/  STS [R18], R15 ;  /* 0x0000000f12007388 */ /* 0x0103e40000000800 */
.L_x_124:
[----:B------:R-:W-:Y:S05]  /*0c50*/  BSYNC.RECONVERGENT B1 ;  /* 0x0000000000017941 */ /* 0x000fea0003800200 */
.L_x_123:
[----:B------:R-:W-:Y:S01]  /*0c60*/  BAR.SYNC.DEFER_BLOCKING 0x0 ;  /* 0x0000000000007b1d */ /* 0x000fe20000010000 */
[----:B------:R-:W-:-:S05]  /*0c70*/  @P2 IMAD R16, R16, UR7, R17 ;  /* 0x0000000710102c24 */ /* 0x000fca000f8e0211 */
[C---:B------:R-:W-:Y:S02]  /*0c80*/  @P2 LEA R17, R16.reuse, UR6, 0x2 ;  /* 0x0000000610112c11 */ /* 0x040fe4000f8e10ff */
[----:B------:R-:W-:-:S03]  /*0c90*/  @P2 LEA R16, R16, UR16, 0x2 ;  /* 0x0000001010102c11 */ /* 0x000fc6000f8e10ff */
[----:B01----:R0:W1:Y:S04]  /*0ca0*/  @P2 LDS.64 R12, [R17] ;  /* 0x00000000110c2984 */ /* 0x0030680000000a00 */
[----:B------:R0:W2:Y:S02]  /*0cb0*/  @P2 LDS.64 R14, [R16] ;  /* 0x00000000100e2984 */ /* 0x0000a40000000a00 */
.L_x_122:
[----:B------:R-:W-:Y:S05]  /*0cc0*/  BSYNC.RECONVERGENT B0 ;  /* 0x0000000000007941 */ /* 0x000fea0003800200 */
.L_x_120:
[----:B0-----:R-:W-:Y:S01]  /*0cd0*/  IABS R16, UR19 ;  /* 0x0000001300107c13 */ /* 0x001fe20008000000 */
[----:B------:R-:W-:Y:S01]  /*0ce0*/  @!UP0 UIADD3 UR5, UPT, UPT, UR5, 0x1, URZ ;  /* 0x0000000105058890 */ /* 0x000fe2000fffe0ff */
[----:B------:R-:W-:Y:S01]  /*0cf0*/  MOV R17, UR10 ;  /* 0x0000000a00117c02 */ /* 0x000fe20008000f00 */
[----:B------:R-:W-:Y:S01]  /*0d00*/  ULOP3.LUT UR7, URZ, UR19, URZ, 0x33, !UPT ;  /* 0x00000013ff077292 */ /* 0x000fe2000f8e33ff */
[----:B------:R-:W-:Y:S01]  /*0d10*/  R2UR UR6, R16 ;  /* 0x00000000100672ca */ /* 0x000fe200000e0000 */
[----:B-----5:R-:W-:Y:S01]  /*0d20*/  FADD.FTZ R2, R2, R4 ;  /* 0x0000000402027221 */ /* 0x020fe20000010000 */
[----:B------:R-:W-:Y:S01]  /*0d30*/  FADD.FTZ R3, R3, R5 ;  /* 0x0000000503037221 */ /* 0x000fe20000010000 */
[----:B------:R-:W-:Y:S01]  /*0d40*/  IMAD R0, R17, UR15, R0 ;  /* 0x0000000f11007c24 */ /* 0x000fe2000f8e0200 */
[----:B-1----:R0:W-:Y:S04]  /*0d50*/  @!P0 STG.E.64 desc[UR12][R10.64], R12 ;  /* 0x0000000c0a008986 */ /* 0x0021e8000c101b0c */
[----:B--2---:R0:W-:Y:S04]  /*0d60*/  @!P0 STG.E.64 desc[UR12][R8.64], R14 ;  /* 0x0000000e08008986 */ /* 0x0041e8000c101b0c */
[----:B------:R0:W-:Y:S01]  /*0d70*/  @!P0 STG.E.64 desc[UR12][R6.64], R2 ;  /* 0x0000000206008986 */ /* 0x0001e2000c101b0c */
[----:B------:R-:W-:-:S02]  /*0d80*/  UISETP.GE.U32.AND UP2, UPT, UR4, UR6, UPT ;  /* 0x000000060400728c */ /* 0x000fc4000bf46070 */
        /* <DEDUP_REMOVED lines=24> */
.L_x_127:
        /* <DEDUP_REMOVED lines=15> */
.L_x_712:


//--------------------- .text._ZN17fastertransformer34add_fusedQKV_bias_transpose_kernelIfEEvPT_S2_S2_S2_PKS1_PKiiiiiiPKfi --------------------------
	.section	.text._ZN17fastertransformer34add_fusedQKV_bias_transpose_kernelIfEEvPT_S2_S2_S2_PKS1_PKiiiiiiPKfi,"ax",@progbits
	.align	128
        .global         _ZN17fastertransformer34add_fusedQKV_bias_transpose_kernelIfEEvPT_S2_S2_S2_PKS1_PKiiiiiiPKfi
        .type           _ZN17fastertransformer34add_fusedQKV_bias_transpose_kernelIfEEvPT_S2_S2_S2_PKS1_PKiiiiiiPKfi,@function
        .size           _ZN17fastertransformer34add_fusedQKV_bias_transpose_kernelIfEEvPT_S2_S2_S2_PKS1_PKiiiiiiPKfi,(.L_x_713 - _ZN17fastertransformer34add_fusedQKV_bias_transpose_kernelIfEEvPT_S2_S2_S2_PKS1_PKiiiiiiPKfi)
        .other          _ZN17fastertransformer34add_fusedQKV_bias_transpose_kernelIfEEvPT_S2_S2_S2_PKS1_PKiiiiiiPKfi,@"STO_CUDA_ENTRY STV_DEFAULT"
_ZN17fastertransformer34add_fusedQKV_bias_transpose_kernelIfEEvPT_S2_S2_S2_PKS1_PKiiiiiiPKfi:
.text._ZN17fastertransformer34add_fusedQKV_bias_transpose_kernelIfEEvPT_S2_S2_S2_PKS1_PKiiiiiiPKfi:
        /* <DEDUP_REMOVED lines=19> */
[----:B------:R-:W-:Y:S01]  /*0130*/  IMAD R14, R13, 0x3, RZ ;  /* 0x000000030d0e7824 */ /* 0x000fe200078e02ff */
[----:B------:R-:W1:Y:S01]  /*0140*/  LDCU.64 UR8, c[0x0][0x3a8] ;  /* 0x00007500ff0877ac */ /* 0x000e620008000a00 */
[----:B------:R-:W2:Y:S03]  /*0150*/  LDC R11, c[0x0][0x3c0] ;  /* 0x0000f000ff0b7b82 */ /* 0x000ea60000000800 */
[----:B------:R-:W-:Y:S01]  /*0160*/  IABS R12, R14 ;  /* 0x0000000e000c7213 */ /* 0x000fe20000000000 */
[----:B------:R-:W3:Y:S03]  /*0170*/  LDCU UR5, c[0x0][0x370] ;  /* 0x00006e00ff0577ac */ /* 0x000ee60008000800 */
[----:B------:R-:W4:Y:S01]  /*0180*/  I2F.RP R0, R12 ;  /* 0x0000000c00007306 */ /* 0x000f220000209400 */
[----:B------:R-:W2:Y:S01]  /*0190*/  LDC R10, c[0x0][0x3d0] ;  /* 0x0000f400ff0a7b82 */ /* 0x000ea20000000800 */
[----:B------:R-:W0:Y:S01]  /*01a0*/  LDCU.64 UR6, c[0x0][0x358] ;  /* 0x00006b00ff0677ac */ /* 0x000e220008000a00 */
[----:B------:R-:W0:Y:S06]  /*01b0*/  LDCU UR12, c[0x0][0x3bc] ;  /* 0x00007780ff0c77ac */ /* 0x000e2c0008000800 */
[----:B------:R-:W2:Y:S01]  /*01c0*/  LDC R8, c[0x0][0x3b4] ;  /* 0x0000ed00ff087b82 */ /* 0x000ea20000000800 */
[----:B-1----:R-:W-:Y:S01]  /*01d0*/  ISETP.NE.U32.AND P0, PT, RZ, UR8, PT ;  /* 0x00000008ff007c0c */ /* 0x002fe2000bf05070 */
[----:B------:R-:W1:Y:S03]  /*01e0*/  LDCU.64 UR10, c[0x0][0x398] ;  /* 0x00007300ff0a77ac */ /* 0x000e660008000a00 */
[----:B------:R-:W-:Y:S01]  /*01f0*/  ISETP.NE.AND.EX P0, PT, RZ, UR9, PT, P0 ;  /* 0x00000009ff007c0c */ /* 0x000fe2000bf05300 */
[----:B----4-:R-:W0:Y:S01]  /*0200*/  MUFU.RCP R0, R0 ;  /* 0x0000000000007308 */ /* 0x010e220000001000 */
[----:B---3--:R-:W-:Y:S01]  /*0210*/  UIMAD UR4, UR4, UR5, URZ ;  /* 0x00000005040472a4 */ /* 0x008fe2000f8e02ff */
[----:B0-----:R-:W-:-:S06]  /*0220*/  VIADD R2, R0, 0xffffffe ;  /* 0x0ffffffe00027836 */ /* 0x001fcc0000000000 */
[----:B------:R0:W3:Y:S02]  /*0230*/  F2I.FTZ.U32.TRUNC.NTZ R3, R2 ;  /* 0x0000000200037305 */ /* 0x0000e4000021f000 */
[----:B0-----:R-:W-:Y:S01]  /*0240*/  IMAD.MOV.U32 R2, RZ, RZ, RZ ;  /* 0x000000ffff027224 */ /* 0x001fe200078e00ff */
[----:B---3--:R-:W-:-:S05]  /*0250*/  IADD3 R5, PT, PT, RZ, -R3, RZ ;  /* 0x80000003ff057210 */ /* 0x008fca0007ffe0ff */
[----:B------:R-:W-:-:S04]  /*0260*/  IMAD R5, R5, R12, RZ ;  /* 0x0000000c05057224 */ /* 0x000fc800078e02ff */
[----:B-12---:R-:W-:-:S07]  /*0270*/  IMAD.HI.U32 R0, R3, R5, R2 ;  /* 0x0000000503007227 */ /* 0x006fce00078e0002 */
.L_x_128:
[----:B0-----:R-:W-:Y:S02]  /*0280*/  IABS R2, R14 ;  /* 0x0000000e00027213 */ /* 0x001fe40000000000 */
[----:B------:R-:W-:Y:S02]  /*0290*/  IABS R17, R9 ;  /* 0x0000000900117213 */ /* 0x000fe40000000000 */
[----:B------:R-:W-:Y:S01]  /*02a0*/  IABS R18, R13 ;  /* 0x0000000d00127213 */ /* 0x000fe20000000000 */
[----:B------:R-:W-:Y:S01]  /*02b0*/  IMAD.MOV R2, RZ, RZ, -R2 ;  /* 0x000000ffff027224 */ /* 0x000fe200078e0a02 */
[----:B------:R-:W-:Y:S01]  /*02c0*/  ISETP.NE.AND P4, PT, R10, 0x2, PT ;  /* 0x000000020a00780c */ /* 0x000fe20003f85270 */
[----:B------:R-:W-:Y:S01]  /*02d0*/  IMAD.HI.U32 R15, R0, R17, RZ ;  /* 0x00000011000f7227 */ /* 0x000fe200078e00ff */
[----:B------:R-:W0:Y:S01]  /*02e0*/  I2F.RP R4, R18 ;  /* 0x0000001200047306 */ /* 0x000e220000209400 */
[----:B------:R-:W-:Y:S02]  /*02f0*/  LOP3.LUT R19, RZ, R13, RZ, 0x33, !PT ;  /* 0x0000000dff137212 */ /* 0x000fe400078e33ff */
[----:B------:R-:W-:Y:S01]  /*0300*/  IMAD R3, R15, R2, R17 ;  /* 0x000000020f037224 */ /* 0x000fe200078e0211 */
[----:B------:R-:W-:-:S04]  /*0310*/  IABS R2, R14 ;  /* 0x0000000e00027213 */ /* 0x000fc80000000000 */
[----:B------:R-:W-:Y:S01]  /*0320*/  ISETP.GT.U32.AND P2, PT, R12, R3, PT ;  /* 0x000000030c00720c */ /* 0x000fe20003f44070 */
[----:B0-----:R-:W0:-:S12]  /*0330*/  MUFU.RCP R4, R4 ;  /* 0x0000000400047308 */ /* 0x001e180000001000 */
[----:B------:R-:W-:Y:S01]  /*0340*/  @!P2 IADD3 R3, PT, PT, R3, -R2, RZ ;  /* 0x800000020303a210 */ /* 0x000fe20007ffe0ff */
[----:B------:R-:W-:Y:S01]  /*0350*/  @!P2 VIADD R15, R15, 0x1 ;  /* 0x000000010f0fa836 */ /* 0x000fe20000000000 */
[----:B------:R-:W-:Y:S02]  /*0360*/  LOP3.LUT R2, R9, R14, RZ, 0x3c, !PT ;  /* 0x0000000e09027212 */ /* 0x000fe400078e3cff */
[----:B------:R-:W-:Y:S02]  /*0370*/  ISETP.GE.U32.AND P1, PT, R3, R12, PT ;  /* 0x0000000c0300720c */ /* 0x000fe40003f26070 */
[----:B------:R-:W-:Y:S02]  /*0380*/  ISETP.GE.AND P3, PT, R2, RZ, PT ;  /* 0x000000ff0200720c */ /* 0x000fe40003f66270 */
[----:B------:R-:W-:Y:S01]  /*0390*/  ISETP.NE.AND P2, PT, R14, RZ, PT ;  /* 0x000000ff0e00720c */ /* 0x000fe20003f45270 */
[----:B0-----:R-:W-:Y:S01]  /*03a0*/  VIADD R22, R4, 0xffffffe ;  /* 0x0ffffffe04167836 */ /* 0x001fe20000000000 */
[----:B------:R-:W-:-:S03]  /*03b0*/  IABS R4, R13 ;  /* 0x0000000d00047213 */ /* 0x000fc60000000000 */
[----:B------:R0:W1:Y:S04]  /*03c0*/  F2I.FTZ.U32.TRUNC.NTZ R23, R22 ;  /* 0x0000001600177305 */ /* 0x000068000021f000 */
[----:B------:R-:W-:Y:S01]  /*03d0*/  @P1 IADD3 R15, PT, PT, R15, 0x1, RZ ;  /* 0x000000010f0f1810 */ /* 0x000fe20007ffe0ff */
[----:B------:R-:W-:Y:S02]  /*03e0*/  IMAD.MOV R24, RZ, RZ, -R4 ;  /* 0x000000ffff187224 */ /* 0x000fe400078e0a04 */
[----:B------:R-:W2:Y:S02]  /*03f0*/  @!P4 LDC.64 R4, c[0x0][0x3c8] ;  /* 0x0000f200ff04cb82 */ /* 0x000ea40000000a00 */
[----:B------:R-:W-:Y:S01]  /*0400*/  @!P3 IMAD.MOV R15, RZ, RZ, -R15 ;  /* 0x000000ffff0fb224 */ /* 0x000fe200078e0a0f */
[----:B------:R-:W-:Y:S01]  /*0410*/  @!P2 LOP3.LUT R15, RZ, R14, RZ, 0x33, !PT ;  /* 0x0000000eff0fa212 */ /* 0x000fe200078e33ff */
[----:B0-----:R-:W-:-:S03]  /*0420*/  IMAD.MOV.U32 R22, RZ, RZ, RZ ;  /* 0x000000ffff167224 */ /* 0x001fc600078e00ff */
[----:B------:R-:W-:Y:S01]  /*0430*/  IADD3 R20, PT, PT, -R15, RZ, RZ ;  /* 0x000000ff0f147210 */ /* 0x000fe20007ffe1ff */
[----:B-1----:R-:W-:-:S04]  /*0440*/  IMAD.MOV R3, RZ, RZ, -R23 ;  /* 0x000000ffff037224 */ /* 0x002fc800078e0a17 */
[----:B------:R-:W-:Y:S02]  /*0450*/  IMAD R20, R14, R20, R9 ;  /* 0x000000140e147224 */ /* 0x000fe400078e0209 */
[----:B------:R-:W-:-:S03]  /*0460*/  IMAD R3, R3, R18, RZ ;  /* 0x0000001203037224 */ /* 0x000fc600078e02ff */
[----:B------:R-:W-:Y:S01]  /*0470*/  IABS R2, R20 ;  /* 0x0000001400027213 */ /* 0x000fe20000000000 */
[----:B------:R-:W-:-:S03]  /*0480*/  IMAD.HI.U32 R22, R23, R3, R22 ;  /* 0x0000000317167227 */ /* 0x000fc600078e0016 */
[----:B------:R-:W-:Y:S02]  /*0490*/  MOV R3, R2 ;  /* 0x0000000200037202 */ /* 0x000fe40000000f00 */
[----:B------:R-:W-:-:S03]  /*04a0*/  LOP3.LUT R2, R20, R13, RZ, 0x3c, !PT ;  /* 0x0000000d14027212 */ /* 0x000fc600078e3cff */
[----:B------:R-:W-:Y:S01]  /*04b0*/  IMAD.HI.U32 R7, R22, R3, RZ ;  /* 0x0000000316077227 */ /* 0x000fe200078e00ff */
[----:B------:R-:W-:-:S03]  /*04c0*/  ISETP.GE.AND P3, PT, R2, RZ, PT ;  /* 0x000000ff0200720c */ /* 0x000fc60003f66270 */
[----:B------:R-:W-:-:S05]  /*04d0*/  IMAD R3, R7, R24, R3 ;  /* 0x0000001807037224 */ /* 0x000fca00078e0203 */
[----:B------:R-:W-:-:S13]  /*04e0*/  ISETP.GT.U32.AND P2, PT, R18, R3, PT ;  /* 0x000000031200720c */ /* 0x000fda0003f44070 */
[----:B------:R-:W-:Y:S02]  /*04f0*/  @!P2 IMAD.IADD R3, R3, 0x1, -R18 ;  /* 0x000000010303a824 */ /* 0x000fe400078e0a12 */
[----:B------:R-:W-:Y:S01]  /*0500*/  @!P2 VIADD R7, R7, 0x1 ;  /* 0x000000010707a836 */ /* 0x000fe20000000000 */
[----:B------:R-:W-:Y:S02]  /*0510*/  IADD3 R2, P2, PT, R9, UR10, RZ ;  /* 0x0000000a09027c10 */ /* 0x000fe4000ff5e0ff */
[----:B------:R-:W-:Y:S02]  /*0520*/  ISETP.GE.U32.AND P1, PT, R3, R18, PT ;  /* 0x000000120300720c */ /* 0x000fe40003f26070 */
[----:B------:R-:W-:Y:S02]  /*0530*/  LEA.HI.X.SX32 R3, R9, UR11, 0x1, P2 ;  /* 0x0000000b09037c11 */ /* 0x000fe400090f0eff */
[----:B------:R-:W-:-:S03]  /*0540*/  ISETP.NE.AND P2, PT, R13, RZ, PT ;  /* 0x000000ff0d00720c */ /* 0x000fc60003f45270 */
[----:B------:R-:W3:Y:S06]  /*0550*/  @!P4 LDG.E.S8 R23, desc[UR6][R2.64] ;  /* 0x000000060217c981 */ /* 0x000eec000c1e1300 */
[----:B------:R-:W-:-:S05]  /*0560*/  @P1 IADD3 R7, PT, PT, R7, 0x1, RZ ;  /* 0x0000000107071810 */ /* 0x000fca0007ffe0ff */
[----:B------:R-:W-:-:S05]  /*0570*/  @!P3 IMAD.MOV R7, RZ, RZ, -R7 ;  /* 0x000000ffff07b224 */ /* 0x000fca00078e0a07 */
[----:B------:R-:W-:-:S05]  /*0580*/  SEL R21, R19, R7, !P2 ;  /* 0x0000000713157207 */ /* 0x000fca0005000000 */
[----:B--2---:R-:W-:Y:S02]  /*0590*/  @!P4 IMAD.WIDE R6, R21, 0x4, R4 ;  /* 0x000000041506c825 */ /* 0x004fe400078e0204 */
[----:B------:R-:W0:Y:S04]  /*05a0*/  @P0 LDC.64 R4, c[0x0][0x3a8] ;  /* 0x0000ea00ff040b82 */ /* 0x000e280000000a00 */
[----:B------:R-:W2:Y:S01]  /*05b0*/  @!P4 LDG.E R6, desc[UR6][R6.64] ;  /* 0x000000060606c981 */ /* 0x000ea2000c1e1900 */
[----:B------:R-:W-:Y:S02]  /*05c0*/  IMAD.MOV.U32 R28, RZ, RZ, RZ ;  /* 0x000000ffff1c7224 */ /* 0x000fe400078e00ff */
[----:B0-----:R-:W-:-:S05]  /*05d0*/  @P0 IMAD.WIDE R26, R15, 0x4, R4 ;  /* 0x000000040f1a0825 */ /* 0x001fca00078e0204 */
[----:B------:R0:W4:Y:S01]  /*05e0*/  @P0 LDG.E R28, desc[UR6][R26.64] ;  /* 0x000000061a1c0981 */ /* 0x000122000c1e1900 */
[----:B------:R-:W-:-:S04]  /*05f0*/  IABS R25, R8 ;  /* 0x0000000800197213 */ /* 0x000fc80000000000 */
[----:B------:R-:W1:Y:S01]  /*0600*/  I2F.RP R4, R25 ;  /* 0x0000001900047306 */ /* 0x000e620000209400 */
[----:B------:R-:W-:-:S07]  /*0610*/  IMAD.HI.U32 R22, R22, R17, RZ ;  /* 0x0000001116167227 */ /* 0x000fce00078e00ff */
[----:B-1----:R-:W1:Y:S02]  /*0620*/  MUFU.RCP R4, R4 ;  /* 0x0000000400047308 */ /* 0x002e640000001000 */
[----:B-1----:R-:W-:-:S06]  /*0630*/  IADD3 R5, PT, PT, R4, 0xffffffe, RZ ;  /* 0x0ffffffe04057810 */ /* 0x002fcc0007ffe0ff */
[----:B------:R-:W0:Y:S01]  /*0640*/  F2I.FTZ.U32.TRUNC.NTZ R5, R5 ;  /* 0x0000000500057305 */ /* 0x000e22000021f000 */
[----:B------:R-:W-:Y:S02]  /*0650*/  IMAD.MOV.U32 R4, RZ, RZ, RZ ;  /* 0x000000ffff047224 */ /* 0x000fe400078e00ff */
[----:B0-----:R-:W-:-:S04]  /*0660*/  IMAD.MOV R26, RZ, RZ, -R5 ;  /* 0x000000ffff1a7224 */ /* 0x001fc800078e0a05 */
[----:B------:R-:W-:-:S04]  /*0670*/  IMAD R27, R26, R25, RZ ;  /* 0x000000191a1b7224 */ /* 0x000fc800078e02ff */
[----:B------:R-:W-:Y:S01]  /*0680*/  IMAD.HI.U32 R4, R5, R27, R4 ;  /* 0x0000001b05047227 */ /* 0x000fe200078e0004 */
[----:B---3--:R-:W2:Y:S03]  /*0690*/  @!P4 I2F.S16 R23, R23 ;  /* 0x000000170017c306 */ /* 0x008ea60000101400 */
[----:B--2---:R-:W-:Y:S01]  /*06a0*/  @!P4 FMUL.FTZ R29, R23, R6 ;  /* 0x00000006171dc220 */ /* 0x004fe20000410000 */
[----:B------:R-:W-:Y:S01]  /*06b0*/  IMAD R23, R22, R24, R17 ;  /* 0x0000001816177224 */ /* 0x000fe200078e0211 */
[----:B------:R-:W0:Y:S01]  /*06c0*/  @P4 LDC.64 R6, c[0x0][0x398] ;  /* 0x0000e600ff064b82 */ /* 0x000e220000000a00 */
[----:B------:R-:W-:-:S03]  /*06d0*/  IABS R22, R11 ;  /* 0x0000000b00167213 */ /* 0x000fc60000000000 */
[----:B------:R-:W-:Y:S01]  /*06e0*/  ISETP.GT.U32.AND P1, PT, R18, R23, PT ;  /* 0x000000171200720c */ /* 0x000fe20003f24070 */
[----:B------:R-:W1:-:S12]  /*06f0*/  I2F.RP R24, R22 ;  /* 0x0000001600187306 */ /* 0x000e580000209400 */
[----:B------:R-:W-:Y:S01]  /*0700*/  @!P1 IADD3 R23, PT, PT, R23, -R18, RZ ;  /* 0x8000001217179210 */ /* 0x000fe20007ffe0ff */
[----:B-1----:R-:W1:Y:S03]  /*0710*/  MUFU.RCP R24, R24 ;  /* 0x0000001800187308 */ /* 0x002e660000001000 */
[----:B------:R-:W-:Y:S01]  /*0720*/  ISETP.GT.U32.AND P1, PT, R18, R23, PT ;  /* 0x000000171200720c */ /* 0x000fe20003f24070 */
[----:B0-----:R-:W-:-:S05]  /*0730*/  @P4 IMAD.WIDE R6, R9, 0x4, R6 ;  /* 0x0000000409064825 */ /* 0x001fca00078e0206 */
[----:B------:R0:W2:Y:S02]  /*0740*/  @P4 LDG.E.CONSTANT R29, desc[UR6][R6.64] ;  /* 0x00000006061d4981 */ /* 0x0000a4000c1e9900 */
[----:B0-----:R-:W0:Y:S05]  /*0750*/  LDC.64 R6, c[0x0][0x3a0] ;  /* 0x0000e800ff067b82 */ /* 0x001e2a0000000a00 */
[----:B------:R-:W-:Y:S01]  /*0760*/  @!P1 IMAD.IADD R23, R23, 0x1, -R18 ;  /* 0x0000000117179824 */ /* 0x000fe200078e0a12 */
[----:B------:R-:W-:Y:S02]  /*0770*/  ISETP.GE.AND P1, PT, R9, RZ, PT ;  /* 0x000000ff0900720c */ /* 0x000fe40003f26270 */
[----:B-1----:R-:W-:Y:S01]  /*0780*/  IADD3 R5, PT, PT, R24, 0xffffffe, RZ ;  /* 0x0ffffffe18057810 */ /* 0x002fe20007ffe0ff */
[----:B----4-:R-:W-:-:S05]  /*0790*/  IMAD.IADD R15, R15, 0x1, R28 ;  /* 0x000000010f0f7824 */ /* 0x010fca00078e021c */
[----:B------:R-:W1:Y:S01]  /*07a0*/  F2I.FTZ.U32.TRUNC.NTZ R5, R5 ;  /* 0x0000000500057305 */ /* 0x000e62000021f000 */
[----:B------:R-:W-:-:S04]  /*07b0*/  IABS R18, R15 ;  /* 0x0000000f00127213 */ /* 0x000fc80000000000 */
[----:B------:R-:W-:Y:S02]  /*07c0*/  @!P1 IMAD.MOV R23, RZ, RZ, -R23 ;  /* 0x000000ffff179224 */ /* 0x000fe400078e0a17 */
[----:B0-----:R-:W-:-:S03]  /*07d0*/  IMAD.WIDE R6, R20, 0x4, R6 ;  /* 0x0000000414067825 */ /* 0x001fc600078e0206 */
[----:B------:R-:W-:Y:S01]  /*07e0*/  SEL R20, R19, R23, !P2 ;  /* 0x0000001713147207 */ /* 0x000fe20005000000 */
[----:B------:R-:W-:Y:S02]  /*07f0*/  IMAD.HI.U32 R19, R4, R18, RZ ;  /* 0x0000001204137227 */ /* 0x000fe400078e00ff */
[----:B------:R0:W2:Y:S03]  /*0800*/  LDG.E.CONSTANT R6, desc[UR6][R6.64] ;  /* 0x0000000606067981 */ /* 0x0000a6000c1e9900 */
[----:B------:R-:W-:Y:S01]  /*0810*/  IADD3 R4, PT, PT, -R19, RZ, RZ ;  /* 0x000000ff13047210 */ /* 0x000fe20007ffe1ff */
[----:B-1----:R-:W-:-:S04]  /*0820*/  IMAD.MOV R23, RZ, RZ, -R5 ;  /* 0x000000ffff177224 */ /* 0x002fc800078e0a05 */
[----:B------:R-:W-:Y:S02]  /*0830*/  IMAD R18, R25, R4, R18 ;  /* 0x0000000419127224 */ /* 0x000fe400078e0212 */
[----:B------:R-:W-:Y:S02]  /*0840*/  IMAD R23, R23, R22, RZ ;  /* 0x0000001617177224 */ /* 0x000fe400078e02ff */
[----:B------:R-:W-:-:S04]  /*0850*/  IMAD.MOV.U32 R4, RZ, RZ, RZ ;  /* 0x000000ffff047224 */ /* 0x000fc800078e00ff */
[----:B------:R-:W-:Y:S01]  /*0860*/  IMAD.HI.U32 R24, R5, R23, R4 ;  /* 0x0000001705187227 */ /* 0x000fe200078e0004 */
[----:B------:R-:W-:-:S05]  /*0870*/  IABS R5, R20 ;  /* 0x0000001400057213 */ /* 0x000fca0000000000 */
[----:B------:R-:W-:-:S04]  /*0880*/  IMAD.HI.U32 R23, R24, R5, RZ ;  /* 0x0000000518177227 */ /* 0x000fc800078e00ff */
[----:B------:R-:W-:Y:S01]  /*0890*/  IMAD R4, R21, 0x8, R1 ;  /* 0x0000000815047824 */ /* 0x000fe200078e0201 */
[----:B0-----:R-:W-:-:S05]  /*08a0*/  IADD3 R7, PT, PT, -R23, RZ, RZ ;  /* 0x000000ff17077210 */ /* 0x001fca0007ffe1ff */
[----:B------:R-:W-:Y:S02]  /*08b0*/  IMAD R7, R22, R7, R5 ;  /* 0x0000000716077224 */ /* 0x000fe400078e0205 */
[----:B------:R-:W3:Y:S01]  /*08c0*/  LDL.64 R4, [R4] ;  /* 0x0000000004047983 */ /* 0x000ee20000100a00 */
[----:B------:R-:W-:Y:S01]  /*08d0*/  ISETP.GT.U32.AND P3, PT, R25, R18, PT ;  /* 0x000000121900720c */ /* 0x000fe20003f64070 */
[----:B------:R-:W-:Y:S01]  /*08e0*/  IMAD.HI.U32 R24, R24, R17, RZ ;  /* 0x0000001118187227 */ /* 0x000fe200078e00ff */
[----:B------:R-:W-:-:S03]  /*08f0*/  ISETP.GT.U32.AND P6, PT, R22, R7, PT ;  /* 0x000000071600720c */ /* 0x000fc60003fc4070 */
[----:B------:R-:W-:-:S04]  /*0900*/  IMAD.MOV R24, RZ, RZ, -R24 ;  /* 0x000000ffff187224 */ /* 0x000fc800078e0a18 */
[----:B------:R-:W-:-:S04]  /*0910*/  IMAD R17, R22, R24, R17 ;  /* 0x0000001816117224 */ /* 0x000fc800078e0211 */
[----:B------:R-:W-:Y:S02]  /*0920*/  @!P3 IADD3 R18, PT, PT, R18, -R25, RZ ;  /* 0x800000191212b210 */ /* 0x000fe40007ffe0ff */
[----:B------:R-:W-:Y:S02]  /*0930*/  ISETP.GT.U32.AND P4, PT, R22, R17, PT ;  /* 0x000000111600720c */ /* 0x000fe40003f84070 */
[----:B------:R-:W-:Y:S01]  /*0940*/  ISETP.GE.U32.AND P2, PT, R18, R25, PT ;  /* 0x000000191200720c */ /* 0x000fe20003f46070 */
[----:B------:R-:W-:Y:S01]  /*0950*/  @!P6 IMAD.IADD R7, R7, 0x1, -R22 ;  /* 0x000000010707e824 */ /* 0x000fe200078e0a16 */
[----:B------:R-:W-:Y:S01]  /*0960*/  LOP3.LUT R18, R15, R8, RZ, 0x3c, !PT ;  /* 0x000000080f127212 */ /* 0x000fe200078e3cff */
[----:B------:R-:W-:Y:S01]  /*0970*/  @!P3 VIADD R19, R19, 0x1 ;  /* 0x000000011313b836 */ /* 0x000fe20000000000 */
[----:B------:R-:W-:Y:S02]  /*0980*/  LOP3.LUT R20, R20, R11, RZ, 0x3c, !PT ;  /* 0x0000000b14147212 */ /* 0x000fe400078e3cff */
[----:B------:R-:W-:Y:S01]  /*0990*/  ISETP.GE.U32.AND P5, PT, R7, R22, PT ;  /* 0x000000160700720c */ /* 0x000fe20003fa6070 */
[----:B------:R-:W-:Y:S01]  /*09a0*/  @!P6 VIADD R23, R23, 0x1 ;  /* 0x000000011717e836 */ /* 0x000fe20000000000 */
[----:B------:R-:W-:-:S03]  /*09b0*/  ISETP.GE.AND P6, PT, R20, RZ, PT ;  /* 0x000000ff1400720c */ /* 0x000fc60003fc6270 */
[----:B------:R-:W-:Y:S02]  /*09c0*/  @!P4 IADD3 R17, PT, PT, R17, -R22, RZ ;  /* 0x800000161111c210 */ /* 0x000fe40007ffe0ff */
[----:B------:R-:W-:Y:S02]  /*09d0*/  ISETP.GE.AND P4, PT, R18, RZ, PT ;  /* 0x000000ff1200720c */ /* 0x000fe40003f86270 */
[----:B------:R-:W-:Y:S02]  /*09e0*/  @P2 IADD3 R19, PT, PT, R19, 0x1, RZ ;  /* 0x0000000113132810 */ /* 0x000fe40007ffe0ff */
[----:B------:R-:W-:Y:S02]  /*09f0*/  ISETP.NE.AND P2, PT, R8, RZ, PT ;  /* 0x000000ff0800720c */ /* 0x000fe40003f45270 */
[----:B------:R-:W-:Y:S02]  /*0a00*/  ISETP.GT.U32.AND P3, PT, R22, R17, PT ;  /* 0x000000111600720c */ /* 0x000fe40003f64070 */
[----:B------:R-:W-:-:S02]  /*0a10*/  @P5 IADD3 R23, PT, PT, R23, 0x1, RZ ;  /* 0x0000000117175810 */ /* 0x000fc40007ffe0ff */
[----:B------:R-:W-:-:S03]  /*0a20*/  LOP3.LUT R18, RZ, R11, RZ, 0x33, !PT ;  /* 0x0000000bff127212 */ /* 0x000fc600078e33ff */
[----:B------:R-:W-:Y:S02]  /*0a30*/  @!P4 IMAD.MOV R19, RZ, RZ, -R19 ;  /* 0x000000ffff13c224 */ /* 0x000fe400078e0a13 */
[----:B------:R-:W-:Y:S02]  /*0a40*/  @!P6 IMAD.MOV R23, RZ, RZ, -R23 ;  /* 0x000000ffff17e224 */ /* 0x000fe400078e0a17 */
[----:B------:R-:W-:Y:S02]  /*0a50*/  @!P2 LOP3.LUT R19, RZ, R8, RZ, 0x33, !PT ;  /* 0x00000008ff13a212 */ /* 0x000fe400078e33ff */
[----:B------:R-:W-:Y:S02]  /*0a60*/  ISETP.NE.AND P2, PT, R11, RZ, PT ;  /* 0x000000ff0b00720c */ /* 0x000fe40003f45270 */
[----:B------:R-:W-:Y:S02]  /*0a70*/  @!P3 IADD3 R17, PT, PT, R17, -R22, RZ ;  /* 0x800000161111b210 */ /* 0x000fe40007ffe0ff */
[----:B------:R-:W-:-:S02]  /*0a80*/  IADD3 R7, PT, PT, -R19, RZ, RZ ;  /* 0x000000ff13077210 */ /* 0x000fc40007ffe1ff */
[----:B------:R-:W-:Y:S01]  /*0a90*/  SEL R23, R18, R23, !P2 ;  /* 0x0000001712177207 */ /* 0x000fe20005000000 */
[----:B------:R-:W-:Y:S01]  /*0aa0*/  @!P1 IMAD.MOV R17, RZ, RZ, -R17 ;  /* 0x000000ffff119224 */ /* 0x000fe200078e0a11 */
[----:B------:R-:W-:Y:S01]  /*0ab0*/  ISETP.NE.AND P3, PT, R10, 0x2, PT ;  /* 0x000000020a00780c */ /* 0x000fe20003f65270 */
[----:B------:R-:W-:Y:S02]  /*0ac0*/  IMAD R15, R8, R7, R15 ;  /* 0x00000007080f7224 */ /* 0x000fe400078e020f */
[----:B------:R-:W-:Y:S01]  /*0ad0*/  IMAD R23, R19, UR12, R23 ;  /* 0x0000000c13177c24 */ /* 0x000fe2000f8e0217 */
[----:B------:R-:W-:-:S03]  /*0ae0*/  SEL R18, R18, R17, !P2 ;  /* 0x0000001112127207 */ /* 0x000fc60005000000 */
[----:B------:R-:W-:-:S04]  /*0af0*/  IMAD R7, R23, R8, R15 ;  /* 0x0000000817077224 */ /* 0x000fc800078e020f */
[----:B------:R-:W-:Y:S02]  /*0b00*/  IMAD R7, R7, R11, R18 ;  /* 0x0000000b07077224 */ /* 0x000fe400078e0212 */
[C---:B------:R-:W-:Y:S01]  /*0b10*/  @P3 IMAD.WIDE R2, R9.reuse, 0x3, R2 ;  /* 0x0000000309023825 */ /* 0x040fe200078e0202 */
[----:B------:R-:W-:-:S04]  /*0b20*/  IADD3 R9, PT, PT, R9, UR4, RZ ;  /* 0x0000000409097c10 */ /* 0x000fc8000fffe0ff */
[----:B------:R-:W-:Y:S01]  /*0b30*/  ISETP.GE.AND P1, PT, R9, R16, PT ;  /* 0x000000100900720c */ /* 0x000fe20003f26270 */
[----:B--2---:R-:W-:-:S05]  /*0b40*/  FADD.FTZ R29, R6, R29 ;  /* 0x0000001d061d7221 */ /* 0x004fca0000010000 */
[----:B------:R0:W-:Y:S01]  /*0b50*/  @P3 STG.E desc[UR6][R2.64], R29 ;  /* 0x0000001d02003986 */ /* 0x0001e2000c101906 */
[----:B---3--:R-:W-:-:S05]  /*0b60*/  IMAD.WIDE R4, R7, 0x4, R4 ;  /* 0x0000000407047825 */ /* 0x008fca00078e0204 */
[----:B------:R0:W-:Y:S01]  /*0b70*/  ST.E desc[UR6][R4.64], R29 ;  /* 0x0000001d04007985 */ /* 0x0001e2000c101906 */
[----:B------:R-:W-:Y:S05]  /*0b80*/  @!P1 BRA `(.L_x_128) ;  /* 0xfffffff400bc9947 */ /* 0x000fea000383ffff */
[----:B------:R-:W-:Y:S05]  /*0b90*/  EXIT ;  /* 0x000000000000794d */ /* 0x000fea0003800000 */
.L_x_129:
        /* <DEDUP_REMOVED lines=14> */
.L_x_713:


//--------------------- .text._ZN17fastertransformer24transpose_remove_paddingI6__halfEEvPKT_PS2_iiiiPKiPKfi --------------------------
	.section	.text._ZN17fastertransformer24transpose_remove_paddingI6__halfEEvPKT_PS2_iiiiPKiPKfi,"ax",@progbits
	.align	128
        .global         _ZN17fastertransformer24transpose_remove_paddingI6__halfEEvPKT_PS2_iiiiPKiPKfi
        .type           _ZN17fastertransformer24transpose_remove_paddingI6__halfEEvPKT_PS2_iiiiPKiPKfi,@function
        .size           _ZN17fastertransformer24transpose_remove_paddingI6__halfEEvPKT_PS2_iiiiPKiPKfi,(.L_x_714 - _ZN17fastertransformer24transpose_remove_paddingI6__halfEEvPKT_PS2_iiiiPKiPKfi)
        .other          _ZN17fastertransformer24transpose_remove_paddingI6__halfEEvPKT_PS2_iiiiPKiPKfi,@"STO_CUDA_ENTRY STV_DEFAULT"
_ZN17fastertransformer24transpose_remove_paddingI6__halfEEvPKT_PS2_iiiiPKiPKfi:
.text._ZN17fastertransformer24transpose_remove_paddingI6__halfEEvPKT_PS2_iiiiPKiPKfi:
[----:B------:R-:W-:Y:S08]  /*0000*/  LDC R1, c[0x0][0x37c] ;  /* 0x0000df00ff017b82 */ /* 0x000ff00000000800 */
[----:B------:R-:W0:Y:S01]  /*0010*/  LDC R0, c[0x0][0x3b0] ;  /* 0x0000ec00ff007b82 */ /* 0x000e220000000800 */
[----:B------:R-:W1:Y:S01]  /*0020*/  LDCU.64 UR4, c[0x0][0x358] ;  /* 0x00006b00ff0477ac */ /* 0x000e620008000a00 */
[----:B------:R-:W-:Y:S01]  /*0030*/  IMAD.MOV.U32 R6, RZ, RZ, RZ ;  /* 0x000000ffff067224 */ /* 0x000fe200078e00ff */
[----:B------:R-:W2:Y:S01]  /*0040*/  S2R R9, SR_TID.X ;  /* 0x0000000000097919 */ /* 0x000ea20000002100 */
[----:B------:R-:W3:Y:S04]  /*0050*/  LDCU UR7, c[0x0][0x398] ;  /* 0x00007300ff0777ac */ /* 0x000ee80008000800 */
[----:B------:R-:W3:Y:S01]  /*0060*/  LDC R8, c[0x0][0x39c] ;  /* 0x0000e700ff087b82 */ /* 0x000ee20000000800 */
[----:B0-----:R-:W-:Y:S01]  /*0070*/  ISETP.NE.AND P0, PT, R0, 0x2, PT ;  /* 0x000000020000780c */ /* 0x001fe20003f05270 */
[----:B---3--:R-:W-:-:S12]  /*0080*/  IMAD R0, R8, UR7, RZ ;  /* 0x0000000708007c24 */ /* 0x008fd8000f8e02ff */
[----:B------:R-:W1:Y:S01]  /*0090*/  @!P0 LDC.64 R2, c[0x0][0x3a8] ;  /* 0x0000ea00ff028b82 */ /* 0x000e620000000a00 */
[----:B--2---:R-:W-:Y:S01]  /*00a0*/  ISETP.GE.AND P1, PT, R9, R0, PT ;  /* 0x000000000900720c */ /* 0x004fe20003f26270 */
[----:B-1----:R0:W5:-:S12]  /*00b0*/  @!P0 LDG.E R6, desc[UR4][R2.64] ;  /* 0x0000000402068981 */ /* 0x002158000c1e1900 */
[----:B------:R-:W-:Y:S05]  /*00c0*/  @P1 EXIT ;  /* 0x000000000000194d */ /* 0x000fea0003800000 */
[----:B------:R-:W1:Y:S01]  /*00d0*/  S2R R7, SR_CTAID.X ;  /* 0x0000000000077919 */ /* 0x000e620000002500 */
[----:B------:R-:W1:Y:S08]  /*00e0*/  LDC.64 R14, c[0x0][0x3a0] ;  /* 0x0000e800ff0e7b82 */ /* 0x000e700000000a00 */
[----:B------:R-:W2:Y:S01]  /*00f0*/  LDC R10, c[0x0][0x394] ;  /* 0x0000e500ff0a7b82 */ /* 0x000ea20000000800 */
[----:B------:R-:W-:Y:S01]  /*0100*/  IABS R8, R8 ;  /* 0x0000000800087213 */ /* 0x000fe20000000000 */
[----:B------:R-:W3:Y:S01]  /*0110*/  LDCU UR6, c[0x0][0x360] ;  /* 0x00006c00ff0677ac */ /* 0x000ee20008000800 */
[----:B------:R-:W4:Y:S05]  /*0120*/  LDCU UR10, c[0x0][0x394] ;  /* 0x00007280ff0a77ac */ /* 0x000f2a0008000800 */
[----:B------:R-:W0:Y:S01]  /*0130*/  LDC R12, c[0x0][0x39c] ;  /* 0x0000e700ff0c7b82 */ /* 0x000e220000000800 */
[----:B------:R-:W0:Y:S01]  /*0140*/  LDCU.64 UR8, c[0x0][0x388] ;  /* 0x00007100ff0877ac */ /* 0x000e220008000a00 */
[----:B-1----:R-:W-:-:S06]  /*0150*/  IMAD.WIDE.U32 R14, R7, 0x4, R14 ;  /* 0x00000004070e7825 */ /* 0x002fcc00078e000e */
[----:B------:R1:W3:Y:S01]  /*0160*/  LDG.E R14, desc[UR4][R14.64] ;  /* 0x000000040e0e7981 */ /* 0x0002e2000c1e1900 */
[----:B--2---:R-:W-:-:S04]  /*0170*/  IABS R4, R10 ;  /* 0x0000000a00047213 */ /* 0x004fc80000000000 */
[----:B------:R-:W2:Y:S08]  /*0180*/  I2F.RP R5, R4 ;  /* 0x0000000400057306 */ /* 0x000eb00000209400 */
[----:B--2---:R-:W0:Y:S02]  /*0190*/  MUFU.RCP R5, R5 ;  /* 0x0000000500057308 */ /* 0x004e240000001000 */
[----:B0-----:R-:W-:-:S06]  /*01a0*/  IADD3 R2, PT, PT, R5, 0xffffffe, RZ ;  /* 0x0ffffffe05027810 */ /* 0x001fcc0007ffe0ff */
[----:B------:R0:W2:Y:S02]  /*01b0*/  F2I.FTZ.U32.TRUNC.NTZ R3, R2 ;  /* 0x0000000200037305 */ /* 0x0000a4000021f000 */
[----:B0-----:R-:W-:Y:S02]  /*01c0*/  IMAD.MOV.U32 R2, RZ, RZ, RZ ;  /* 0x000000ffff027224 */ /* 0x001fe400078e00ff */
[----:B--2---:R-:W-:-:S04]  /*01d0*/  IMAD.MOV R11, RZ, RZ, -R3 ;  /* 0x000000ffff0b7224 */ /* 0x004fc800078e0a03 */
[----:B------:R-:W-:-:S04]  /*01e0*/  IMAD R11, R11, R4, RZ ;  /* 0x000000040b0b7224 */ /* 0x000fc800078e02ff */
[----:B------:R-:W-:Y:S02]  /*01f0*/  IMAD.HI.U32 R3, R3, R11, R2 ;  /* 0x0000000b03037227 */ /* 0x000fe400078e0002 */
[----:B------:R-:W0:Y:S08]  /*0200*/  I2F.RP R2, R8 ;  /* 0x0000000800027306 */ /* 0x000e300000209400 */
[----:B0-----:R-:W0:Y:S02]  /*0210*/  MUFU.RCP R2, R2 ;  /* 0x0000000200027308 */ /* 0x001e240000001000 */
[----:B0-----:R-:W-:-:S06]  /*0220*/  IADD3 R11, PT, PT, R2, 0xffffffe, RZ ;  /* 0x0ffffffe020b7810 */ /* 0x001fcc0007ffe0ff */
[----:B------:R-:W1:Y:S02]  /*0230*/  F2I.FTZ.U32.TRUNC.NTZ R11, R11 ;  /* 0x0000000b000b7305 */ /* 0x000e64000021f000 */
[----:B-1----:R-:W-:-:S04]  /*0240*/  IMAD.MOV R15, RZ, RZ, -R11 ;  /* 0x000000ffff0f7224 */ /* 0x002fc800078e0a0b */
[----:B------:R-:W-:Y:S01]  /*0250*/  IMAD R15, R15, R8, RZ ;  /* 0x000000080f0f7224 */ /* 0x000fe200078e02ff */
[----:B---3--:R-:W-:Y:S01]  /*0260*/  IADD3 R13, PT, PT, R14, R7, RZ ;  /* 0x000000070e0d7210 */ /* 0x008fe20007ffe0ff */
[----:B------:R-:W-:-:S03]  /*0270*/  IMAD R7, R7, UR7, RZ ;  /* 0x0000000707077c24 */ /* 0x000fc6000f8e02ff */
[----:B------:R-:W-:Y:S02]  /*0280*/  IABS R5, R13 ;  /* 0x0000000d00057213 */ /* 0x000fe40000000000 */
[----:B------:R-:W-:-:S03]  /*0290*/  ISETP.GE.AND P3, PT, R13, RZ, PT ;  /* 0x000000ff0d00720c */ /* 0x000fc60003f66270 */
[----:B------:R-:W-:-:S05]  /*02a0*/  IMAD.HI.U32 R3, R3, R5, RZ ;  /* 0x0000000503037227 */ /* 0x000fca00078e00ff */
[----:B------:R-:W-:-:S05]  /*02b0*/  IADD3 R3, PT, PT, -R3, RZ, RZ ;  /* 0x000000ff03037210 */ /* 0x000fca0007ffe1ff */
[----:B------:R-:W-:-:S05]  /*02c0*/  IMAD R3, R4, R3, R5 ;  /* 0x0000000304037224 */ /* 0x000fca00078e0205 */
[----:B------:R-:W-:-:S13]  /*02d0*/  ISETP.GT.U32.AND P1, PT, R4, R3, PT ;  /* 0x000000030400720c */ /* 0x000fda0003f24070 */
[----:B------:R-:W-:Y:S01]  /*02e0*/  @!P1 IMAD.IADD R3, R3, 0x1, -R4 ;  /* 0x0000000103039824 */ /* 0x000fe200078e0a04 */
[----:B------:R-:W-:-:S04]  /*02f0*/  ISETP.NE.AND P1, PT, R10, RZ, PT ;  /* 0x000000ff0a00720c */ /* 0x000fc80003f25270 */
[----:B------:R-:W-:-:S13]  /*0300*/  ISETP.GT.U32.AND P2, PT, R4, R3, PT ;  /* 0x000000030400720c */ /* 0x000fda0003f44070 */
[----:B------:R-:W-:Y:S02]  /*0310*/  @!P2 IMAD.IADD R3, R3, 0x1, -R4 ;  /* 0x000000010303a824 */ /* 0x000fe400078e0a04 */
[----:B------:R-:W0:Y:S03]  /*0320*/  LDC.64 R4, c[0x0][0x380] ;  /* 0x0000e000ff047b82 */ /* 0x000e260000000a00 */
[----:B------:R-:W-:-:S04]  /*0330*/  MOV R14, R3 ;  /* 0x00000003000e7202 */ /* 0x000fc80000000f00 */
[----:B------:R-:W-:Y:S01]  /*0340*/  @!P3 IADD3 R14, PT, PT, -R14, RZ, RZ ;  /* 0x000000ff0e0eb210 */ /* 0x000fe20007ffe1ff */
[----:B------:R-:W1:Y:S01]  /*0350*/  LDC.64 R2, c[0x0][0x388] ;  /* 0x0000e200ff027b82 */ /* 0x000e620000000a00 */
[----:B------:R-:W-:Y:S01]  /*0360*/  @!P1 LOP3.LUT R14, RZ, R10, RZ, 0x33, !PT ;  /* 0x0000000aff0e9212 */ /* 0x000fe200078e33ff */
[----:B------:R-:W-:-:S04]  /*0370*/  HFMA2 R10, -RZ, RZ, 0, 0 ;  /* 0x00000000ff0a7431 */ /* 0x000fc800000001ff */
[----:B------:R-:W-:Y:S02]  /*0380*/  IMAD.IADD R13, R13, 0x1, -R14 ;  /* 0x000000010d0d7824 */ /* 0x000fe400078e0a0e */
[----:B------:R-:W-:-:S04]  /*0390*/  IMAD.HI.U32 R10, R11, R15, R10 ;  /* 0x0000000f0b0a7227 */ /* 0x000fc800078e000a */
[----:B----4-:R-:W-:-:S07]  /*03a0*/  IMAD R11, R13, UR7, R14 ;  /* 0x000000070d0b7c24 */ /* 0x010fce000f8e020e */
.L_x_132:
[----:B0-2---:R-:W-:Y:S02]  /*03b0*/  IABS R15, R9 ;  /* 0x00000009000f7213 */ /* 0x005fe40000000000 */
[----:B------:R-:W-:-:S03]  /*03c0*/  IABS R16, R12 ;  /* 0x0000000c00107213 */ /* 0x000fc60000000000 */
[----:B------:R-:W-:-:S04]  /*03d0*/  IMAD.HI.U32 R13, R10, R15, RZ ;  /* 0x0000000f0a0d7227 */ /* 0x000fc800078e00ff */
[----:B------:R-:W-:-:S04]  /*03e0*/  IMAD.MOV R14, RZ, RZ, -R13 ;  /* 0x000000ffff0e7224 */ /* 0x000fc800078e0a0d */
[----:B------:R-:W-:Y:S01]  /*03f0*/  IMAD R15, R16, R14, R15 ;  /* 0x0000000e100f7224 */ /* 0x000fe200078e020f */
[----:B------:R-:W-:-:S04]  /*0400*/  LOP3.LUT R14, R9, R12, RZ, 0x3c, !PT ;  /* 0x0000000c090e7212 */ /* 0x000fc800078e3cff */
[----:B------:R-:W-:Y:S02]  /*0410*/  ISETP.GT.U32.AND P3, PT, R8, R15, PT ;  /* 0x0000000f0800720c */ /* 0x000fe40003f64070 */
[----:B------:R-:W-:-:S11]  /*0420*/  ISETP.GE.AND P2, PT, R14, RZ, PT ;  /* 0x000000ff0e00720c */ /* 0x000fd60003f46270 */
[----:B------:R-:W-:Y:S01]  /*0430*/  @!P3 IADD3 R15, PT, PT, R15, -R16, RZ ;  /* 0x800000100f0fb210 */ /* 0x000fe20007ffe0ff */
[----:B------:R-:W-:Y:S01]  /*0440*/  @!P3 VIADD R13, R13, 0x1 ;  /* 0x000000010d0db836 */ /* 0x000fe20000000000 */
[----:B------:R-:W-:Y:S02]  /*0450*/  ISETP.NE.AND P3, PT, R12, RZ, PT ;  /* 0x000000ff0c00720c */ /* 0x000fe40003f65270 */
[----:B------:R-:W-:-:S13]  /*0460*/  ISETP.GE.U32.AND P1, PT, R15, R8, PT ;  /* 0x000000080f00720c */ /* 0x000fda0003f26070 */
[----:B------:R-:W-:-:S05]  /*0470*/  @P1 IADD3 R13, PT, PT, R13, 0x1, RZ ;  /* 0x000000010d0d1810 */ /* 0x000fca0007ffe0ff */
[----:B------:R-:W-:Y:S01]  /*0480*/  @!P2 IMAD.MOV R13, RZ, RZ, -R13 ;  /* 0x000000ffff0da224 */ /* 0x000fe200078e0a0d */
[----:B------:R-:W-:-:S04]  /*0490*/  @!P3 LOP3.LUT R13, RZ, R12, RZ, 0x33, !PT ;  /* 0x0000000cff0db212 */ /* 0x000fc800078e33ff */
[C---:B------:R-:W-:Y:S01]  /*04a0*/  IADD3 R15, PT, PT, -R13.reuse, RZ, RZ ;  /* 0x000000ff0d0f7210 */ /* 0x040fe20007ffe1ff */
[----:B------:R-:W-:-:S04]  /*04b0*/  IMAD R14, R13, UR10, R11 ;  /* 0x0000000a0d0e7c24 */ /* 0x000fc8000f8e020b */
[----:B------:R-:W-:-:S04]  /*04c0*/  IMAD R13, R12, R15, R9 ;  /* 0x0000000f0c0d7224 */ /* 0x000fc800078e0209 */
[----:B------:R-:W-:-:S04]  /*04d0*/  IMAD R13, R14, R12, R13 ;  /* 0x0000000c0e0d7224 */ /* 0x000fc800078e020d */
[----:B0-----:R-:W-:-:S05]  /*04e0*/  IMAD.WIDE R14, R13, 0x2, R4 ;  /* 0x000000020d0e7825 */ /* 0x001fca00078e0204 */
[----:B-----5:R0:W5:Y:S01]  /*04f0*/  LDG.E.U16.CONSTANT R13, desc[UR4][R14.64] ;  /* 0x000000040e0d7981 */ /* 0x020162000c1e9500 */
[----:B------:R-:W-:Y:S05]  /*0500*/  @P0 BRA `(.L_x_130) ;  /* 0x0000000000280947 */ /* 0x000fea0003800000 */
[----:B-----5:R-:W-:Y:S02]  /*0510*/  HADD2.F32 R13, -RZ, R13.H0_H0 ;  /* 0x2000000dff0d7230 */ /* 0x020fe40000004100 */
[----:B0-----:R-:W-:-:S03]  /*0520*/  IMAD R15, R7, R12, R9 ;  /* 0x0000000c070f7224 */ /* 0x001fc600078e0209 */
[----:B------:R-:W-:Y:S02]  /*0530*/  FMUL.FTZ R13, R13, R6 ;  /* 0x000000060d0d7220 */ /* 0x000fe40000410000 */
[----:B------:R-:W-:-:S04]  /*0540*/  IADD3 R14, P1, PT, R15, UR8, RZ ;  /* 0x000000080f0e7c10 */ /* 0x000fc8000ff3e0ff */
[----:B------:R-:W0:Y:S01]  /*0550*/  F2I.S8.NTZ R13, R13 ;  /* 0x0000000d000d7305 */ /* 0x000e220000202100 */
[----:B------:R-:W-:Y:S02]  /*0560*/  LEA.HI.X.SX32 R15, R15, UR9, 0x1, P1 ;  /* 0x000000090f0f7c11 */ /* 0x000fe400088f0eff */
[----:B0-----:R-:W-:-:S04]  /*0570*/  PRMT R17, R13, 0x8880, RZ ;  /* 0x000088800d117816 */ /* 0x001fc800000000ff */
[----:B------:R-:W-:-:S05]  /*0580*/  PRMT R17, R17, 0x7710, RZ ;  /* 0x0000771011117816 */ /* 0x000fca00000000ff */
[----:B------:R0:W-:Y:S01]  /*0590*/  STG.E.U8 desc[UR4][R14.64], R17 ;  /* 0x000000110e007986 */ /* 0x0001e2000c101104 */
[----:B------:R-:W-:Y:S05]  /*05a0*/  BRA `(.L_x_131) ;  /* 0x00000000000c7947 */ /* 0x000fea0003800000 */
.L_x_130:
[----:B0-----:R-:W-:-:S04]  /*05b0*/  IMAD R15, R7, R12, R9 ;  /* 0x0000000c070f7224 */ /* 0x001fc800078e0209 */
[----:B-1----:R-:W-:-:S05]  /*05c0*/  IMAD.WIDE R14, R15, 0x2, R2 ;  /* 0x000000020f0e7825 */ /* 0x002fca00078e0202 */
[----:B-----5:R2:W-:Y:S02]  /*05d0*/  STG.E.U16 desc[UR4][R14.64], R13 ;  /* 0x0000000d0e007986 */ /* 0x0205e4000c101504 */
.L_x_131:
[----:B------:R-:W-:-:S05]  /*05e0*/  VIADD R9, R9, UR6 ;  /* 0x0000000609097c36 */ /* 0x000fca0008000000 */
[----:B------:R-:W-:-:S13]  /*05f0*/  ISETP.GE.AND P1, PT, R9, R0, PT ;  /* 0x000000000900720c */ /* 0x000fda0003f26270 */
[----:B------:R-:W-:Y:S05]  /*0600*/  @!P1 BRA `(.L_x_132) ;  /* 0xfffffffc00689947 */ /* 0x000fea000383ffff */
[----:B------:R-:W-:Y:S05]  /*0610*/  EXIT ;  /* 0x000000000000794d */ /* 0x000fea0003800000 */
.L_x_133:
        /* <DEDUP_REMOVED lines=14> */
.L_x_714:


//--------------------- .text._ZN17fastertransformer24transpose_remove_paddingIfEEvPKT_PS1_iiiiPKiPKfi --------------------------
	.section	.text._ZN17fastertransformer24transpose_remove_paddingIfEEvPKT_PS1_iiiiPKiPKfi,"ax",@progbits
	.align	128
        .global         _ZN17fastertransformer24transpose_remove_paddingIfEEvPKT_PS1_iiiiPKiPKfi
        .type           _ZN17fastertransformer24transpose_remove_paddingIfEEvPKT_PS1_iiiiPKiPKfi,@function
        .size           _ZN17fastertransformer24transpose_remove_paddingIfEEvPKT_PS1_iiiiPKiPKfi,(.L_x_715 - _ZN17fastertransformer24transpose_remove_paddingIfEEvPKT_PS1_iiiiPKiPKfi)
        .other          _ZN17fastertransformer24transpose_remove_paddingIfEEvPKT_PS1_iiiiPKiPKfi,@"STO_CUDA_ENTRY STV_DEFAULT"
_ZN17fastertransformer24transpose_remove_paddingIfEEvPKT_PS1_iiiiPKiPKfi:
.text._ZN17fastertransformer24transpose_remove_paddingIfEEvPKT_PS1_iiiiPKiPKfi:
        /* <DEDUP_REMOVED lines=26> */
[----:B0-----:R-:W-:-:S06]  /*01a0*/  VIADD R2, R5, 0xffffffe ;  /* 0x0ffffffe05027836 */ /* 0x001fcc0000000000 */
[----:B------:R0:W2:Y:S02]  /*01b0*/  F2I.FTZ.U32.TRUNC.NTZ R3, R2 ;  /* 0x0000000200037305 */ /* 0x0000a4000021f000 */
[----:B0-----:R-:W-:Y:S01]  /*01c0*/  HFMA2 R2, -RZ, RZ, 0, 0 ;  /* 0x00000000ff027431 */ /* 0x001fe200000001ff */
[----:B--2---:R-:W-:-:S05]  /*01d0*/  IADD3 R11, PT, PT, RZ, -R3, RZ ;  /* 0x80000003ff0b7210 */ /* 0x004fca0007ffe0ff */
[----:B------:R-:W-:-:S04]  /*01e0*/  IMAD R11, R11, R4, RZ ;  /* 0x000000040b0b7224 */ /* 0x000fc800078e02ff */
[----:B------:R-:W-:Y:S02]  /*01f0*/  IMAD.HI.U32 R3, R3, R11, R2 ;  /* 0x0000000b03037227 */ /* 0x000fe400078e0002 */
[----:B------:R-:W0:Y:S08]  /*0200*/  I2F.RP R2, R8 ;  /* 0x0000000800027306 */ /* 0x000e300000209400 */
[----:B0-----:R-:W0:Y:S02]  /*0210*/  MUFU.RCP R2, R2 ;  /* 0x0000000200027308 */ /* 0x001e240000001000 */
[----:B0-----:R-:W-:-:S06]  /*0220*/  VIADD R11, R2, 0xffffffe ;  /* 0x0ffffffe020b7836 */ /* 0x001fcc0000000000 */
[----:B------:R-:W1:Y:S02]  /*0230*/  F2I.FTZ.U32.TRUNC.NTZ R11, R11 ;  /* 0x0000000b000b7305 */ /* 0x000e64000021f000 */
[----:B-1----:R-:W-:-:S05]  /*0240*/  IADD3 R15, PT, PT, RZ, -R11, RZ ;  /* 0x8000000bff0f7210 */ /* 0x002fca0007ffe0ff */
[----:B------:R-:W-:Y:S02]  /*0250*/  IMAD R15, R15, R8, RZ ;  /* 0x000000080f0f7224 */ /* 0x000fe400078e02ff */
[----:B---3--:R-:W-:Y:S02]  /*0260*/  IMAD.IADD R13, R14, 0x1, R7 ;  /* 0x000000010e0d7824 */ /* 0x008fe400078e0207 */
[----:B------:R-:W-:-:S03]  /*0270*/  IMAD R7, R7, UR7, RZ ;  /* 0x0000000707077c24 */ /* 0x000fc6000f8e02ff */
[----:B------:R-:W-:Y:S02]  /*0280*/  IABS R5, R13 ;  /* 0x0000000d00057213 */ /* 0x000fe40000000000 */
[----:B------:R-:W-:-:S03]  /*0290*/  ISETP.GE.AND P3, PT, R13, RZ, PT ;  /* 0x000000ff0d00720c */ /* 0x000fc60003f66270 */
[----:B------:R-:W-:-:S04]  /*02a0*/  IMAD.HI.U32 R3, R3, R5, RZ ;  /* 0x0000000503037227 */ /* 0x000fc800078e00ff */
[----:B------:R-:W-:-:S04]  /*02b0*/  IMAD.MOV R3, RZ, RZ, -R3 ;  /* 0x000000ffff037224 */ /* 0x000fc800078e0a03 */
[----:B------:R-:W-:-:S05]  /*02c0*/  IMAD R3, R4, R3, R5 ;  /* 0x0000000304037224 */ /* 0x000fca00078e0205 */
[----:B------:R-:W-:-:S13]  /*02d0*/  ISETP.GT.U32.AND P1, PT, R4, R3, PT ;  /* 0x000000030400720c */ /* 0x000fda0003f24070 */
[----:B------:R-:W-:Y:S02]  /*02e0*/  @!P1 IADD3 R3, PT, PT, R3, -R4, RZ ;  /* 0x8000000403039210 */ /* 0x000fe40007ffe0ff */
[----:B------:R-:W-:Y:S02]  /*02f0*/  ISETP.NE.AND P1, PT, R10, RZ, PT ;  /* 0x000000ff0a00720c */ /* 0x000fe40003f25270 */
[----:B------:R-:W-:-:S13]  /*0300*/  ISETP.GT.U32.AND P2, PT, R4, R3, PT ;  /* 0x000000030400720c */ /* 0x000fda0003f44070 */
[----:B------:R-:W-:Y:S02]  /*0310*/  @!P2 IADD3 R3, PT, PT, R3, -R4, RZ ;  /* 0x800000040303a210 */ /* 0x000fe40007ffe0ff */
[----:B------:R-:W0:Y:S03]  /*0320*/  LDC.64 R4, c[0x0][0x380] ;  /* 0x0000e000ff047b82 */ /* 0x000e260000000a00 */
[----:B------:R-:W-:-:S04]  /*0330*/  IMAD.MOV.U32 R14, RZ, RZ, R3 ;  /* 0x000000ffff0e7224 */ /* 0x000fc800078e0003 */
[----:B------:R-:W-:Y:S01]  /*0340*/  @!P3 IMAD.MOV R14, RZ, RZ, -R14 ;  /* 0x000000ffff0eb224 */ /* 0x000fe200078e0a0e */
[----:B------:R-:W1:Y:S01]  /*0350*/  LDC.64 R2, c[0x0][0x388] ;  /* 0x0000e200ff027b82 */ /* 0x000e620000000a00 */
[----:B------:R-:W-:Y:S01]  /*0360*/  @!P1 LOP3.LUT R14, RZ, R10, RZ, 0x33, !PT ;  /* 0x0000000aff0e9212 */ /* 0x000fe200078e33ff */
[----:B------:R-:W-:-:S03]  /*0370*/  IMAD.MOV.U32 R10, RZ, RZ, RZ ;  /* 0x000000ffff0a7224 */ /* 0x000fc600078e00ff */
[----:B------:R-:W-:Y:S01]  /*0380*/  IADD3 R13, PT, PT, R13, -R14, RZ ;  /* 0x8000000e0d0d7210 */ /* 0x000fe20007ffe0ff */
[----:B------:R-:W-:-:S04]  /*0390*/  IMAD.HI.U32 R10, R11, R15, R10 ;  /* 0x0000000f0b0a7227 */ /* 0x000fc800078e000a */
[----:B----4-:R-:W-:-:S07]  /*03a0*/  IMAD R11, R13, UR7, R14 ;  /* 0x000000070d0b7c24 */ /* 0x010fce000f8e020e */
.L_x_136:
[----:B0-2---:R-:W-:Y:S02]  /*03b0*/  IABS R15, R9 ;  /* 0x00000009000f7213 */ /* 0x005fe40000000000 */
[----:B------:R-:W-:-:S03]  /*03c0*/  IABS R16, R12 ;  /* 0x0000000c00107213 */ /* 0x000fc60000000000 */
[----:B------:R-:W-:-:S05]  /*03d0*/  IMAD.HI.U32 R13, R10, R15, RZ ;  /* 0x0000000f0a0d7227 */ /* 0x000fca00078e00ff */
[----:B------:R-:W-:-:S05]  /*03e0*/  IADD3 R14, PT, PT, -R13, RZ, RZ ;  /* 0x000000ff0d0e7210 */ /* 0x000fca0007ffe1ff */
[----:B------:R-:W-:Y:S01]  /*03f0*/  IMAD R15, R16, R14, R15 ;  /* 0x0000000e100f7224 */ /* 0x000fe200078e020f */
[----:B------:R-:W-:-:S04]  /*0400*/  LOP3.LUT R14, R9, R12, RZ, 0x3c, !PT ;  /* 0x0000000c090e7212 */ /* 0x000fc800078e3cff */
[----:B------:R-:W-:Y:S02]  /*0410*/  ISETP.GT.U32.AND P3, PT, R8, R15, PT ;  /* 0x0000000f0800720c */ /* 0x000fe40003f64070 */
[----:B------:R-:W-:-:S11]  /*0420*/  ISETP.GE.AND P2, PT, R14, RZ, PT ;  /* 0x000000ff0e00720c */ /* 0x000fd60003f46270 */
[----:B------:R-:W-:Y:S01]  /*0430*/  @!P3 IMAD.IADD R15, R15, 0x1, -R16 ;  /* 0x000000010f0fb824 */ /* 0x000fe200078e0a10 */
[----:B------:R-:W-:Y:S02]  /*0440*/  @!P3 IADD3 R13, PT, PT, R13, 0x1, RZ ;  /* 0x000000010d0db810 */ /* 0x000fe40007ffe0ff */
[----:B------:R-:W-:Y:S02]  /*0450*/  ISETP.NE.AND P3, PT, R12, RZ, PT ;  /* 0x000000ff0c00720c */ /* 0x000fe40003f65270 */
[----:B------:R-:W-:-:S13]  /*0460*/  ISETP.GE.U32.AND P1, PT, R15, R8, PT ;  /* 0x000000080f00720c */ /* 0x000fda0003f26070 */
[----:B------:R-:W-:-:S05]  /*0470*/  @P1 VIADD R13, R13, 0x1 ;  /* 0x000000010d0d1836 */ /* 0x000fca0000000000 */
[----:B------:R-:W-:Y:S02]  /*0480*/  @!P2 IADD3 R13, PT, PT, -R13, RZ, RZ ;  /* 0x000000ff0d0da210 */ /* 0x000fe40007ffe1ff */
[----:B------:R-:W-:-:S05]  /*0490*/  @!P3 LOP3.LUT R13, RZ, R12, RZ, 0x33, !PT ;  /* 0x0000000cff0db212 */ /* 0x000fca00078e33ff */
[----:B------:R-:W-:Y:S02]  /*04a0*/  IMAD.MOV R15, RZ, RZ, -R13 ;  /* 0x000000ffff0f7224 */ /* 0x000fe400078e0a0d */
[----:B------:R-:W-:Y:S02]  /*04b0*/  IMAD R14, R13, UR10, R11 ;  /* 0x0000000a0d0e7c24 */ /* 0x000fe4000f8e020b */
[----:B------:R-:W-:-:S04]  /*04c0*/  IMAD R13, R12, R15, R9 ;  /* 0x0000000f0c0d7224 */ /* 0x000fc800078e0209 */
[----:B------:R-:W-:-:S04]  /*04d0*/  IMAD R13, R14, R12, R13 ;  /* 0x0000000c0e0d7224 */ /* 0x000fc800078e020d */
[----:B0-----:R-:W-:-:S05]  /*04e0*/  IMAD.WIDE R14, R13, 0x4, R4 ;  /* 0x000000040d0e7825 */ /* 0x001fca00078e0204 */
[----:B-----5:R0:W5:Y:S01]  /*04f0*/  LDG.E.CONSTANT R13, desc[UR4][R14.64] ;  /* 0x000000040e0d7981 */ /* 0x020162000c1e9900 */
[----:B------:R-:W-:Y:S05]  /*0500*/  @P0 BRA `(.L_x_134) ;  /* 0x0000000000240947 */ /* 0x000fea0003800000 */
[----:B-----5:R-:W-:Y:S01]  /*0510*/  FMUL.FTZ R13, R13, R6 ;  /* 0x000000060d0d7220 */ /* 0x020fe20000410000 */
[----:B0-----:R-:W-:-:S05]  /*0520*/  IMAD R15, R7, R12, R9 ;  /* 0x0000000c070f7224 */ /* 0x001fca00078e0209 */
[----:B------:R-:W0:Y:S01]  /*0530*/  F2I.S8.NTZ R13, R13 ;  /* 0x0000000d000d7305 */ /* 0x000e220000202100 */
[----:B------:R-:W-:-:S04]  /*0540*/  IADD3 R14, P1, PT, R15, UR8, RZ ;  /* 0x000000080f0e7c10 */ /* 0x000fc8000ff3e0ff */
[----:B------:R-:W-:Y:S02]  /*0550*/  LEA.HI.X.SX32 R15, R15, UR9, 0x1, P1 ;  /* 0x000000090f0f7c11 */ /* 0x000fe400088f0eff */
[----:B0-----:R-:W-:-:S04]  /*0560*/  PRMT R17, R13, 0x8880, RZ ;  /* 0x000088800d117816 */ /* 0x001fc800000000ff */
[----:B------:R-:W-:-:S05]  /*0570*/  PRMT R17, R17, 0x7710, RZ ;  /* 0x0000771011117816 */ /* 0x000fca00000000ff */
[----:B------:R0:W-:Y:S01]  /*0580*/  STG.E.U8 desc[UR4][R14.64], R17 ;  /* 0x000000110e007986 */ /* 0x0001e2000c101104 */
[----:B------:R-:W-:Y:S05]  /*0590*/  BRA `(.L_x_135) ;  /* 0x00000000000c7947 */ /* 0x000fea0003800000 */
.L_x_134:
[----:B0-----:R-:W-:-:S04]  /*05a0*/  IMAD R15, R7, R12, R9 ;  /* 0x0000000c070f7224 */ /* 0x001fc800078e0209 */
[----:B-1----:R-:W-:-:S05]  /*05b0*/  IMAD.WIDE R14, R15, 0x4, R2 ;  /* 0x000000040f0e7825 */ /* 0x002fca00078e0202 */
[----:B-----5:R2:W-:Y:S02]  /*05c0*/  STG.E desc[UR4][R14.64], R13 ;  /* 0x0000000d0e007986 */ /* 0x0205e4000c101904 */
.L_x_135:
[----:B------:R-:W-:-:S04]  /*05d0*/  IADD3 R9, PT, PT, R9, UR6, RZ ;  /* 0x0000000609097c10 */ /* 0x000fc8000fffe0ff */
[----:B------:R-:W-:-:S13]  /*05e0*/  ISETP.GE.AND P1, PT, R9, R0, PT ;  /* 0x000000000900720c */ /* 0x000fda0003f26270 */
[----:B------:R-:W-:Y:S05]  /*05f0*/  @!P1 BRA `(.L_x_136) ;  /* 0xfffffffc006c9947 */ /* 0x000fea000383ffff */
[----:B------:R-:W-:Y:S05]  /*0600*/  EXIT ;  /* 0x000000000000794d */ /* 0x000fea0003800000 */
.L_x_137:
        /* <DEDUP_REMOVED lines=15> */
.L_x_715:


//--------------------- .text._ZN17fastertransformer24transpose_remove_paddingI7__half2EEvPKT_PS2_iiiiPKiPKfi --------------------------
	.section	.text._ZN17fastertransformer24transpose_remove_paddingI7__half2EEvPKT_PS2_iiiiPKiPKfi,"ax",@progbits
	.align	128
        .global         _ZN17fastertransformer24transpose_remove_paddingI7__half2EEvPKT_PS2_iiiiPKiPKfi
        .type           _ZN17fastertransformer24transpose_remove_paddingI7__half2EEvPKT_PS2_iiiiPKiPKfi,@function
        .size           _ZN17fastertransformer24transpose_remove_paddingI7__half2EEvPKT_PS2_iiiiPKiPKfi,(.L_x_716 - _ZN17fastertransformer24transpose_remove_paddingI7__half2EEvPKT_PS2_iiiiPKiPKfi)
        .other          _ZN17fastertransformer24transpose_remove_paddingI7__half2EEvPKT_PS2_iiiiPKiPKfi,@"STO_CUDA_ENTRY STV_DEFAULT"
_ZN17fastertransformer24transpose_remove_paddingI7__half2EEvPKT_PS2_iiiiPKiPKfi:
.text._ZN17fastertransformer24transpose_remove_paddingI7__half2EEvPKT_PS2_iiiiPKiPKfi:
[----:B------:R-:W-:Y:S08]  /*0000*/  LDC R1, c[0x0][0x37c] ;  /* 0x0000df00ff017b82 */ /* 0x000ff00000000800 */
[----:B------:R-:W0:Y:S01]  /*0010*/  LDC R0, c[0x0][0x3b0] ;  /* 0x0000ec00ff007b82 */ /* 0x000e220000000800 */
[----:B------:R-:W1:Y:S01]  /*0020*/  LDCU.64 UR4, c[0x0][0x358] ;  /* 0x00006b00ff0477ac */ /* 0x000e620008000a00 */
[----:B------:R-:W-:Y:S01]  /*0030*/  HFMA2 R6, -RZ, RZ, 0, 0 ;  /* 0x00000000ff067431 */ /* 0x000fe200000001ff */
        /* <DEDUP_REMOVED lines=12> */
[----:B------:R-:W-:-:S07]  /*0100*/  IABS R8, R8 ;  /* 0x0000000800087213 */ /* 0x000fce0000000000 */
[----:B------:R-:W3:Y:S01]  /*0110*/  LDC R12, c[0x0][0x39c] ;  /* 0x0000e700ff0c7b82 */ /* 0x000ee20000000800 */
[----:B------:R-:W4:Y:S01]  /*0120*/  LDCU UR6, c[0x0][0x360] ;  /* 0x00006c00ff0677ac */ /* 0x000f220008000800 */
[----:B------:R-:W0:Y:S01]  /*0130*/  LDCU UR8, c[0x0][0x394] ;  /* 0x00007280ff0877ac */ /* 0x000e220008000800 */
[----:B-1----:R-:W-:-:S06]  /*0140*/  IMAD.WIDE.U32 R14, R7, 0x4, R14 ;  /* 0x00000004070e7825 */ /* 0x002fcc00078e000e */
[----:B------:R1:W4:Y:S01]  /*0150*/  LDG.E R14, desc[UR4][R14.64] ;  /* 0x000000040e0e7981 */ /* 0x000322000c1e1900 */
[----:B--2---:R-:W-:-:S04]  /*0160*/  IABS R4, R10 ;  /* 0x0000000a00047213 */ /* 0x004fc80000000000 */
[----:B------:R-:W2:Y:S08]  /*0170*/  I2F.RP R5, R4 ;  /* 0x0000000400057306 */ /* 0x000eb00000209400 */
[----:B--2---:R-:W0:Y:S02]  /*0180*/  MUFU.RCP R5, R5 ;  /* 0x0000000500057308 */ /* 0x004e240000001000 */
[----:B0-----:R-:W-:-:S06]  /*0190*/  VIADD R2, R5, 0xffffffe ;  /* 0x0ffffffe05027836 */ /* 0x001fcc0000000000 */
[----:B------:R0:W2:Y:S02]  /*01a0*/  F2I.FTZ.U32.TRUNC.NTZ R3, R2 ;  /* 0x0000000200037305 */ /* 0x0000a4000021f000 */
[----:B0-----:R-:W-:Y:S02]  /*01b0*/  MOV R2, RZ ;  /* 0x000000ff00027202 */ /* 0x001fe40000000f00 */
        /* <DEDUP_REMOVED lines=9> */
[----:B----4-:R-:W-:Y:S02]  /*0250*/  IMAD.IADD R13, R14, 0x1, R7 ;  /* 0x000000010e0d7824 */ /* 0x010fe400078e0207 */
        /* <DEDUP_REMOVED lines=19> */
[----:B---3--:R-:W-:-:S07]  /*0390*/  IMAD R11, R13, UR7, R14 ;  /* 0x000000070d0b7c24 */ /* 0x008fce000f8e020e */
.L_x_140:
[----:B01----:R-:W-:Y:S02]  /*03a0*/  IABS R15, R9 ;  /* 0x00000009000f7213 */ /* 0x003fe40000000000 */
        /* <DEDUP_REMOVED lines=18> */
[----:B-1----:R-:W-:-:S05]  /*04d0*/  IMAD.WIDE R14, R13, 0x4, R2 ;  /* 0x000000040d0e7825 */ /* 0x002fca00078e0202 */
[----:B-----5:R1:W5:Y:S01]  /*04e0*/  LDG.E.CONSTANT R17, desc[UR4][R14.64] ;  /* 0x000000040e117981 */ /* 0x020362000c1e9900 */
[----:B------:R-:W-:Y:S05]  /*04f0*/  @P0 BRA `(.L_x_138) ;  /* 0x0000000000340947 */ /* 0x000fea0003800000 */
[----:B-----5:R-:W-:Y:S02]  /*0500*/  HADD2.F32 R13, -RZ, R17.H0_H0 ;  /* 0x20000011ff0d7230 */ /* 0x020fe40000004100 */
[----:B-1----:R-:W-:-:S03]  /*0510*/  IMAD R15, R7, R12, R9 ;  /* 0x0000000c070f7224 */ /* 0x002fc600078e0209 */
[----:B------:R-:W-:Y:S01]  /*0520*/  FMUL.FTZ R16, R13, R6 ;  /* 0x000000060d107220 */ /* 0x000fe20000410000 */
[----:B------:R-:W-:Y:S02]  /*0530*/  HADD2.F32 R13, -RZ, R17.H1_H1 ;  /* 0x30000011ff0d7230 */ /* 0x000fe40000004100 */
[----:B0-----:R-:W-:-:S03]  /*0540*/  IMAD.WIDE R14, R15, 0x2, R4 ;  /* 0x000000020f0e7825 */ /* 0x001fc600078e0204 */
[----:B------:R-:W0:Y:S01]  /*0550*/  F2I.S8.NTZ R16, R16 ;  /* 0x0000001000107305 */ /* 0x000e220000202100 */
[----:B------:R-:W-:-:S07]  /*0560*/  FMUL.FTZ R13, R13, R6 ;  /* 0x000000060d0d7220 */ /* 0x000fce0000410000 */
[----:B------:R-:W1:Y:S01]  /*0570*/  F2I.S8.NTZ R18, R13 ;  /* 0x0000000d00127305 */ /* 0x000e620000202100 */
[----:B0-----:R-:W-:-:S04]  /*0580*/  PRMT R17, R16, 0x8880, RZ ;  /* 0x0000888010117816 */ /* 0x001fc800000000ff */
[----:B------:R-:W-:-:S04]  /*0590*/  PRMT R17, R17, 0x7710, RZ ;  /* 0x0000771011117816 */ /* 0x000fc800000000ff */
[----:B-1----:R-:W-:-:S05]  /*05a0*/  PRMT R17, R18, 0x7604, R17 ;  /* 0x0000760412117816 */ /* 0x002fca0000000011 */
[----:B------:R0:W-:Y:S01]  /*05b0*/  STG.E.U16 desc[UR4][R14.64], R17 ;  /* 0x000000110e007986 */ /* 0x0001e2000c101504 */
[----:B------:R-:W-:Y:S05]  /*05c0*/  BRA `(.L_x_139) ;  /* 0x00000000000c7947 */ /* 0x000fea0003800000 */
.L_x_138:
[----:B-1----:R-:W-:-:S04]  /*05d0*/  IMAD R15, R7, R12, R9 ;  /* 0x0000000c070f7224 */ /* 0x002fc800078e0209 */
[----:B0-----:R-:W-:-:S05]  /*05e0*/  IMAD.WIDE R14, R15, 0x4, R4 ;  /* 0x000000040f0e7825 */ /* 0x001fca00078e0204 */
[----:B-----5:R1:W-:Y:S02]  /*05f0*/  STG.E desc[UR4][R14.64], R17 ;  /* 0x000000110e007986 */ /* 0x0203e4000c101904 */
.L_x_139:
[----:B------:R-:W-:-:S04]  /*0600*/  IADD3 R9, PT, PT, R9, UR6, RZ ;  /* 0x0000000609097c10 */ /* 0x000fc8000fffe0ff */
[----:B------:R-:W-:-:S13]  /*0610*/  ISETP.GE.AND P1, PT, R9, R0, PT ;  /* 0x000000000900720c */ /* 0x000fda0003f26270 */
[----:B------:R-:W-:Y:S05]  /*0620*/  @!P1 BRA `(.L_x_140) ;  /* 0xfffffffc005c9947 */ /* 0x000fea000383ffff */
[----:B------:R-:W-:Y:S05]  /*0630*/  EXIT ;  /* 0x000000000000794d */ /* 0x000fea0003800000 */
.L_x_141:
        /* <DEDUP_REMOVED lines=12> */
.L_x_716:


//--------------------- .text._ZN17fastertransformer32add_QKV_bias_rebuild_padding_ia3I6__halfEEvPKT_S4_S4_S4_S4_S4_PS2_S5_S5_PKiS4_S4_iiiiS7_ --------------------------
	.section	.text._ZN17fastertransformer32add_QKV_bias_rebuild_padding_ia3I6__halfEEvPKT_S4_S4_S4_S4_S4_PS2_S5_S5_PKiS4_S4_iiiiS7_,"ax",@progbits
	.align	128
        .global         _ZN17fastertransformer32add_QKV_bias_rebuild_padding_ia3I6__halfEEvPKT_S4_S4_S4_S4_S4_PS2_S5_S5_PKiS4_S4_iiiiS7_
        .type           _ZN17fastertransformer32add_QKV_bias_rebuild_padding_ia3I6__halfEEvPKT_S4_S4_S4_S4_S4_PS2_S5_S5_PKiS4_S4_iiiiS7_,@function
        .size           _ZN17fastertransformer32add_QKV_bias_rebuild_padding_ia3I6__halfEEvPKT_S4_S4_S4_S4_S4_PS2_S5_S5_PKiS4_S4_iiiiS7_,(.L_x_717 - _ZN17fastertransformer32add_QKV_bias_rebuild_padding_ia3I6__halfEEvPKT_S4_S4_S4_S4_S4_PS2_S5_S5_PKiS4_S4_iiiiS7_)
        .other          _ZN17fastertransformer32add_QKV_bias_rebuild_padding_ia3I6__halfEEvPKT_S4_S4_S4_S4_S4_PS2_S5_S5_PKiS4_S4_iiiiS7_,@"STO_CUDA_ENTRY STV_DEFAULT"
_ZN17fastertransformer32add_QKV_bias_rebuild_padding_ia3I6__halfEEvPKT_S4_S4_S4_S4_S4_PS2_S5_S5_PKiS4_S4_iiiiS7_:
.text._ZN17fastertransformer32add_QKV_bias_rebuild_padding_ia3I6__halfEEvPKT_S4_S4_S4_S4_S4_PS2_S5_S5_PKiS4_S4_iiiiS7_:
[----:B------:R-:W-:Y:S01]  /*0000*/  LDC R1, c[0x0][0x37c] ;  /* 0x0000df00ff017b82 */ /* 0x000fe20000000800 */
[----:B------:R-:W0:Y:S07]  /*0010*/  S2R R5, SR_CTAID.X ;  /* 0x0000000000057919 */ /* 0x000e2e0000002500 */
[----:B------:R-:W0:Y:S01]  /*0020*/  LDC.64 R6, c[0x0][0x3f0] ;  /* 0x0000fc00ff067b82 */ /* 0x000e220000000a00 */
[----:B------:R-:W1:Y:S07]  /*0030*/  LDCU.64 UR4, c[0x0][0x358] ;  /* 0x00006b00ff0477ac */ /* 0x000e6e0008000a00 */
[----:B------:R-:W2:Y:S01]  /*0040*/  LDC R3, c[0x0][0x3e4] ;  /* 0x0000f900ff037b82 */ /* 0x000ea20000000800 */
[----:B------:R-:W3:Y:S07]  /*0050*/  S2R R33, SR_TID.X ;  /* 0x0000000000217919 */ /* 0x000eee0000002100 */
[----:B------:R-:W4:Y:S08]  /*0060*/  LDC.64 R20, c[0x0][0x3e8] ;  /* 0x0000fa00ff147b82 */ /* 0x000f300000000a00 */
[----:B------:R-:W3:Y:S01]  /*0070*/  LDC.64 R12, c[0x0][0x3d0] ;  /* 0x0000f400ff0c7b82 */ /* 0x000ee20000000a00 */
[----:B0-----:R-:W-:-:S07]  /*0080*/  IMAD.WIDE.U32 R6, R5, 0x4, R6 ;  /* 0x0000000405067825 */ /* 0x001fce00078e0006 */
[----:B------:R-:W0:Y:S01]  /*0090*/  LDC.64 R14, c[0x0][0x3d8] ;  /* 0x0000f600ff0e7b82 */ /* 0x000e220000000a00 */
[----:B-1----:R1:W4:Y:S01]  /*00a0*/  LDG.E R6, desc[UR4][R6.64] ;  /* 0x0000000406067981 */ /* 0x002322000c1e1900 */
[----:B--2---:R-:W-:-:S04]  /*00b0*/  IABS R11, R3 ;  /* 0x00000003000b7213 */ /* 0x004fc80000000000 */
[----:B------:R-:W2:Y:S08]  /*00c0*/  I2F.RP R0, R11 ;  /* 0x0000000b00007306 */ /* 0x000eb00000209400 */
[----:B--2---:R-:W2:Y:S02]  /*00d0*/  MUFU.RCP R0, R0 ;  /* 0x0000000000007308 */ /* 0x004ea40000001000 */
[----:B--2---:R-:W-:-:S06]  /*00e0*/  IADD3 R8, PT, PT, R0, 0xffffffe, RZ ;  /* 0x0ffffffe00087810 */ /* 0x004fcc0007ffe0ff */
[----:B------:R2:W1:Y:S02]  /*00f0*/  F2I.FTZ.U32.TRUNC.NTZ R9, R8 ;  /* 0x0000000800097305 */ /* 0x000464000021f000 */
[----:B--2---:R-:W-:Y:S01]  /*0100*/  HFMA2 R8, -RZ, RZ, 0, 0 ;  /* 0x00000000ff087431 */ /* 0x004fe200000001ff */
[----:B-1----:R-:W-:-:S05]  /*0110*/  IADD3 R2, PT, PT, RZ, -R9, RZ ;  /* 0x80000009ff027210 */ /* 0x002fca0007ffe0ff */
[----:B------:R-:W-:-:S04]  /*0120*/  IMAD R7, R2, R11, RZ ;  /* 0x0000000b02077224 */ /* 0x000fc800078e02ff */
[----:B------:R-:W-:-:S04]  /*0130*/  IMAD.HI.U32 R9, R9, R7, R8 ;  /* 0x0000000709097227 */ /* 0x000fc800078e0008 */
[----:B----4-:R-:W-:Y:S02]  /*0140*/  IMAD.IADD R4, R6, 0x1, R5 ;  /* 0x0000000106047824 */ /* 0x010fe400078e0205 */
[----:B------:R-:W1:Y:S03]  /*0150*/  LDC.64 R6, c[0x0][0x3c8] ;  /* 0x0000f200ff067b82 */ /* 0x000e660000000a00 */
[----:B------:R-:W-:-:S05]  /*0160*/  IABS R2, R4 ;  /* 0x0000000400027213 */ /* 0x000fca0000000000 */
[----:B------:R-:W-:-:S05]  /*0170*/  IMAD.HI.U32 R0, R9, R2, RZ ;  /* 0x0000000209007227 */ /* 0x000fca00078e00ff */
[----:B------:R-:W-:-:S05]  /*0180*/  IADD3 R8, PT, PT, -R0, RZ, RZ ;  /* 0x000000ff00087210 */ /* 0x000fca0007ffe1ff */
[----:B------:R-:W-:-:S05]  /*0190*/  IMAD R2, R11, R8, R2 ;  /* 0x000000080b027224 */ /* 0x000fca00078e0202 */
[----:B------:R-:W-:Y:S02]  /*01a0*/  ISETP.GT.U32.AND P1, PT, R11, R2, PT ;  /* 0x000000020b00720c */ /* 0x000fe40003f24070 */
[----:B-1----:R-:W-:-:S04]  /*01b0*/  ISETP.NE.U32.AND P0, PT, R6, RZ, PT ;  /* 0x000000ff0600720c */ /* 0x002fc80003f05070 */
[----:B------:R-:W-:-:S07]  /*01c0*/  ISETP.NE.AND.EX P0, PT, R7, RZ, PT, P0 ;  /* 0x000000ff0700720c */ /* 0x000fce0003f05300 */
[----:B------:R-:W-:Y:S01]  /*01d0*/  @!P1 IMAD.IADD R2, R2, 0x1, -R11 ;  /* 0x0000000102029824 */ /* 0x000fe200078e0a0b */
[----:B------:R-:W-:Y:S02]  /*01e0*/  @!P1 IADD3 R0, PT, PT, R0, 0x1, RZ ;  /* 0x0000000100009810 */ /* 0x000fe40007ffe0ff */
[----:B------:R-:W-:Y:S02]  /*01f0*/  ISETP.NE.AND P1, PT, R3, RZ, PT ;  /* 0x000000ff0300720c */ /* 0x000fe40003f25270 */
[----:B------:R-:W-:Y:S01]  /*0200*/  ISETP.GE.U32.AND P3, PT, R2, R11, PT ;  /* 0x0000000b0200720c */ /* 0x000fe20003f66070 */
[----:B------:R-:W1:Y:S01]  /*0210*/  @P0 LDC.64 R8, c[0x0][0x3c8] ;  /* 0x0000f200ff080b82 */ /* 0x000e620000000a00 */
[----:B------:R-:W-:Y:S02]  /*0220*/  LOP3.LUT R2, R4, R3, RZ, 0x3c, !PT ;  /* 0x0000000304027212 */ /* 0x000fe400078e3cff */
[----:B------:R-:W-:Y:S02]  /*0230*/  MOV R11, RZ ;  /* 0x000000ff000b7202 */ /* 0x000fe40000000f00 */
[----:B------:R-:W-:Y:S01]  /*0240*/  ISETP.GE.AND P2, PT, R2, RZ, PT ;  /* 0x000000ff0200720c */ /* 0x000fe20003f46270 */
[----:B------:R-:W-:-:S06]  /*0250*/  IMAD R2, R21, R20, RZ ;  /* 0x0000001415027224 */ /* 0x000fcc00078e02ff */
[----:B------:R-:W-:-:S06]  /*0260*/  @P3 IADD3 R0, PT, PT, R0, 0x1, RZ ;  /* 0x0000000100003810 */ /* 0x000fcc0007ffe0ff */
[----:B------:R-:W-:Y:S01]  /*0270*/  @!P2 IMAD.MOV R0, RZ, RZ, -R0 ;  /* 0x000000ffff00a224 */ /* 0x000fe200078e0a00 */
[----:B------:R-:W-:Y:S02]  /*0280*/  @!P1 LOP3.LUT R0, RZ, R3, RZ, 0x33, !PT ;  /* 0x00000003ff009212 */ /* 0x000fe400078e33ff */
[----:B---3--:R-:W-:-:S03]  /*0290*/  ISETP.GE.AND P2, PT, R33, R2, PT ;  /* 0x000000022100720c */ /* 0x008fc60003f46270 */
[----:B-1----:R-:W-:-:S05]  /*02a0*/  @P0 IMAD.WIDE R8, R0, 0x4, R8 ;  /* 0x0000000400080825 */ /* 0x002fca00078e0208 */
[----:B------:R1:W5:Y:S01]  /*02b0*/  @P0 LDG.E R11, desc[UR4][R8.64] ;  /* 0x00000004080b0981 */ /* 0x000362000c1e1900 */
[----:B------:R-:W-:Y:S02]  /*02c0*/  ISETP.NE.U32.AND P0, PT, R6, RZ, PT ;  /* 0x000000ff0600720c */ /* 0x000fe40003f05070 */
[----:B------:R-:W-:Y:S02]  /*02d0*/  ISETP.NE.U32.AND P1, PT, R12, RZ, PT ;  /* 0x000000ff0c00720c */ /* 0x000fe40003f25070 */
[----:B------:R-:W-:Y:S01]  /*02e0*/  ISETP.NE.AND.EX P0, PT, R7, RZ, PT, P0 ;  /* 0x000000ff0700720c */ /* 0x000fe20003f05300 */
[----:B0-----:R-:W-:-:S12]  /*02f0*/  @P2 EXIT ;  /* 0x000000000000294d */ /* 0x001fd80003800000 */
[----:B------:R-:W-:Y:S01]  /*0300*/  ISETP.NE.AND.EX P1, PT, R13, RZ, P0, P1 ;  /* 0x000000ff0d00720c */ /* 0x000fe20000725310 */
[----:B------:R-:W0:Y:S01]  /*0310*/  LDCU UR6, c[0x0][0x360] ;  /* 0x00006c00ff0677ac */ /* 0x000e220008000800 */
[----:B------:R-:W-:Y:S01]  /*0320*/  IADD3 R6, PT, PT, -R0, RZ, RZ ;  /* 0x000000ff00067210 */ /* 0x000fe20007ffe1ff */
[----:B------:R-:W-:Y:S01]  /*0330*/  IMAD R5, R2, R5, RZ ;  /* 0x0000000502057224 */ /* 0x000fe200078e02ff */
[----:B------:R-:W-:-:S03]  /*0340*/  ISETP.NE.U32.AND P2, PT, R14, RZ, PT ;  /* 0x000000ff0e00720c */ /* 0x000fc60003f45070 */
[----:B------:R-:W-:Y:S01]  /*0350*/  IMAD R3, R3, R6, R4 ;  /* 0x0000000603037224 */ /* 0x000fe200078e0204 */
[----:B------:R-:W-:Y:S01]  /*0360*/  ISETP.NE.AND.EX P0, PT, R15, RZ, P0, P2 ;  /* 0x000000ff0f00720c */ /* 0x000fe20000705320 */
[----:B-----5:R-:W-:-:S04]  /*0370*/  IMAD R6, R2, R11, RZ ;  /* 0x0000000b02067224 */ /* 0x020fc800078e02ff */
[----:B------:R-:W-:Y:S08]  /*0380*/  @!P1 BRA `(.L_x_142) ;  /* 0x00000008005c9947 */ /* 0x000ff00003800000 */
[----:B------:R-:W-:Y:S05]  /*0390*/  @P0 BRA `(.L_x_143) ;  /* 0x0000000400240947 */ /* 0x000fea0003800000 */
[----:B------:R-:W-:Y:S01]  /*03a0*/  IABS R7, R21 ;  /* 0x0000001500077213 */ /* 0x000fe20000000000 */
[----:B-1----:R-:W1:Y:S01]  /*03b0*/  LDC R8, c[0x0][0x3ec] ;  /* 0x0000fb00ff087b82 */ /* 0x002e620000000800 */
[----:B------:R-:W-:Y:S01]  /*03c0*/  ISETP.NE.AND P0, PT, R21, RZ, PT ;  /* 0x000000ff1500720c */ /* 0x000fe20003f05270 */
[----:B------:R-:W2:Y:S01]  /*03d0*/  LDCU UR8, c[0x0][0x3e4] ;  /* 0x00007c80ff0877ac */ /* 0x000ea20008000800 */
[----:B------:R-:W3:Y:S01]  /*03e0*/  I2F.RP R4, R7 ;  /* 0x0000000700047306 */ /* 0x000ee20000209400 */
[----:B------:R-:W4:Y:S04]  /*03f0*/  LDCU UR7, c[0x0][0x3e8] ;  /* 0x00007d00ff0777ac */ /* 0x000f280008000800 */
[----:B------:R-:W0:Y:S08]  /*0400*/  LDC.64 R10, c[0x0][0x3c0] ;  /* 0x0000f000ff0a7b82 */ /* 0x000e300000000a00 */
[----:B------:R-:W0:Y:S01]  /*0410*/  LDC.64 R12, c[0x0][0x380] ;  /* 0x0000e000ff0c7b82 */ /* 0x000e220000000a00 */
[----:B---3--:R-:W3:Y:S07]  /*0420*/  MUFU.RCP R4, R4 ;  /* 0x0000000400047308 */ /* 0x008eee0000001000 */
[----:B------:R-:W0:Y:S08]  /*0430*/  LDC.64 R14, c[0x0][0x388] ;  /* 0x0000e200ff0e7b82 */ /* 0x000e300000000a00 */
[----:B------:R-:W0:Y:S01]  /*0440*/  LDC.64 R16, c[0x0][0x390] ;  /* 0x0000e400ff107b82 */ /* 0x000e220000000a00 */
[----:B---3--:R-:W-:-:S04]  /*0450*/  VIADD R22, R4, 0xffffffe ;  /* 0x0ffffffe04167836 */ /* 0x008fc80000000000 */
[----:B------:R3:W5:Y:S03]  /*0460*/  F2I.FTZ.U32.TRUNC.NTZ R23, R22 ;  /* 0x0000001600177305 */ /* 0x000766000021f000 */
[----:B------:R-:W0:Y:S01]  /*0470*/  LDC.64 R18, c[0x0][0x398] ;  /* 0x0000e600ff127b82 */ /* 0x000e220000000a00 */
[----:B---3--:R-:W-:Y:S01]  /*0480*/  HFMA2 R22, -RZ, RZ, 0, 0 ;  /* 0x00000000ff167431 */ /* 0x008fe200000001ff */
[----:B-----5:R-:W-:-:S05]  /*0490*/  IADD3 R4, PT, PT, RZ, -R23, RZ ;  /* 0x80000017ff047210 */ /* 0x020fca0007ffe0ff */
[----:B------:R-:W-:Y:S01]  /*04a0*/  IMAD R9, R4, R7, RZ ;  /* 0x0000000704097224 */ /* 0x000fe200078e02ff */
[----:B------:R-:W-:-:S03]  /*04b0*/  LOP3.LUT R4, RZ, R21, RZ, 0x33, !PT ;  /* 0x00000015ff047212 */ /* 0x000fc600078e33ff */
[----:B-12-4-:R-:W-:-:S07]  /*04c0*/  IMAD.HI.U32 R9, R23, R9, R22 ;  /* 0x0000000917097227 */ /* 0x016fce00078e0016 */
.L_x_144:
[-C--:B-1----:R-:W-:Y:S01]  /*04d0*/  IADD3 R21, PT, PT, R5, R33.reuse, RZ ;  /* 0x0000002105157210 */ /* 0x082fe20007ffe0ff */
[----:B0-----:R-:W-:Y:S01]  /*04e0*/  IMAD.WIDE R24, R33, 0x2, R14 ;  /* 0x0000000221187825 */ /* 0x001fe200078e020e */
[----:B------:R-:W-:Y:S01]  /*04f0*/  IABS R28, R33 ;  /* 0x00000021001c7213 */ /* 0x000fe20000000000 */
[----:B------:R-:W0:Y:S02]  /*0500*/  LDC.64 R36, c[0x0][0x3b8] ;  /* 0x0000ee00ff247b82 */ /* 0x000e240000000a00 */
[----:B------:R-:W-:Y:S01]  /*0510*/  IMAD.WIDE R22, R21, 0x2, R12 ;  /* 0x0000000215167825 */ /* 0x000fe200078e020c */
[----:B------:R1:W2:Y:S04]  /*0520*/  LDG.E.U16.CONSTANT R20, desc[UR4][R24.64] ;  /* 0x0000000418147981 */ /* 0x0002a8000c1e9500 */
[----:B------:R3:W2:Y:S01]  /*0530*/  LDG.E.U16.CONSTANT R27, desc[UR4][R22.64] ;  /* 0x00000004161b7981 */ /* 0x0006a2000c1e9500 */
[----:B------:R-:W-:Y:S01]  /*0540*/  IMAD.HI.U32 R26, R9, R28, RZ ;  /* 0x0000001c091a7227 */ /* 0x000fe200078e00ff */
[----:B------:R-:W-:-:S03]  /*0550*/  IABS R31, R8 ;  /* 0x00000008001f7213 */ /* 0x000fc60000000000 */
[----:B------:R-:W-:Y:S01]  /*0560*/  IMAD.MOV R29, RZ, RZ, -R26 ;  /* 0x000000ffff1d7224 */ /* 0x000fe200078e0a1a */
[----:B-1----:R-:W1:Y:S03]  /*0570*/  LDC.64 R24, c[0x0][0x3d0] ;  /* 0x0000f400ff187b82 */ /* 0x002e660000000a00 */
[----:B------:R-:W-:Y:S01]  /*0580*/  IMAD R28, R31, R29, R28 ;  /* 0x0000001d1f1c7224 */ /* 0x000fe200078e021c */
[----:B---3--:R-:W-:-:S04]  /*0590*/  LOP3.LUT R22, R33, R8, RZ, 0x3c, !PT ;  /* 0x0000000821167212 */ /* 0x008fc800078e3cff */
[----:B------:R-:W-:Y:S02]  /*05a0*/  ISETP.GT.U32.AND P2, PT, R7, R28, PT ;  /* 0x0000001c0700720c */ /* 0x000fe40003f44070 */
[----:B------:R-:W-:Y:S02]  /*05b0*/  ISETP.GE.AND P3, PT, R22, RZ, PT ;  /* 0x000000ff1600720c */ /* 0x000fe40003f66270 */
[----:B------:R-:W3:Y:S09]  /*05c0*/  LDC.64 R22, c[0x0][0x3a8] ;  /* 0x0000ea00ff167b82 */ /* 0x000ef20000000a00 */
[----:B------:R-:W-:-:S02]  /*05d0*/  @!P2 IADD3 R28, PT, PT, R28, -R31, RZ ;  /* 0x8000001f1c1ca210 */ /* 0x000fc40007ffe0ff */
[----:B------:R-:W4:Y:S01]  /*05e0*/  LDC.64 R30, c[0x0][0x3a0] ;  /* 0x0000e800ff1e7b82 */ /* 0x000f220000000a00 */
[----:B------:R-:W-:Y:S02]  /*05f0*/  @!P2 IADD3 R26, PT, PT, R26, 0x1, RZ ;  /* 0x000000011a1aa810 */ /* 0x000fe40007ffe0ff */
[----:B------:R-:W-:-:S05]  /*0600*/  ISETP.GE.U32.AND P1, PT, R28, R7, PT ;  /* 0x000000071c00720c */ /* 0x000fca0003f26070 */
[----:B------:R-:W5:Y:S08]  /*0610*/  LDC.64 R28, c[0x0][0x3b0] ;  /* 0x0000ec00ff1c7b82 */ /* 0x000f700000000a00 */
[----:B------:R-:W-:-:S05]  /*0620*/  @P1 IADD3 R26, PT, PT, R26, 0x1, RZ ;  /* 0x000000011a1a1810 */ /* 0x000fca0007ffe0ff */
[----:B------:R-:W-:Y:S02]  /*0630*/  @!P3 IMAD.MOV R26, RZ, RZ, -R26 ;  /* 0x000000ffff1ab224 */ /* 0x000fe400078e0a1a */
[----:B----4-:R-:W-:-:S03]  /*0640*/  IMAD.WIDE R30, R21, 0x2, R30 ;  /* 0x00000002151e7825 */ /* 0x010fc600078e021e */
[----:B------:R-:W-:-:S03]  /*0650*/  SEL R35, R4, R26, !P0 ;  /* 0x0000001a04237207 */ /* 0x000fc60004000000 */
[----:B------:R4:W5:Y:S02]  /*0660*/  LDG.E.U16.CONSTANT R30, desc[UR4][R30.64] ;  /* 0x000000041e1e7981 */ /* 0x000964000c1e9500 */
[----:B------:R-:W-:-:S04]  /*0670*/  IMAD R26, R0, UR7, R35 ;  /* 0x00000007001a7c24 */ /* 0x000fc8000f8e0223 */
[----:B------:R-:W-:Y:S02]  /*0680*/  IMAD R26, R26, UR8, R3 ;  /* 0x000000081a1a7c24 */ /* 0x000fe4000f8e0203 */
[----:B---3--:R-:W-:-:S06]  /*0690*/  IMAD.WIDE R22, R33, 0x2, R22 ;  /* 0x0000000221167825 */ /* 0x008fcc00078e0216 */
[----:B------:R-:W3:Y:S01]  /*06a0*/  LDG.E.U16.CONSTANT R23, desc[UR4][R22.64] ;  /* 0x0000000416177981 */ /* 0x000ee2000c1e9500 */
[----:B--2---:R-:W-:Y:S01]  /*06b0*/  HADD2 R20, R27.H0_H0, R20.H0_H0 ;  /* 0x200000141b147230 */ /* 0x004fe20000000800 */
[----:B------:R-:W-:-:S05]  /*06c0*/  IADD3 R27, PT, PT, -R35, RZ, RZ ;  /* 0x000000ff231b7210 */ /* 0x000fca0007ffe1ff */
[----:B------:R-:W-:Y:S01]  /*06d0*/  IMAD R35, R8, R27, R33 ;  /* 0x0000001b08237224 */ /* 0x000fe200078e0221 */
[----:B------:R-:W-:-:S03]  /*06e0*/  IADD3 R27, PT, PT, R6, R33, RZ ;  /* 0x00000021061b7210 */ /* 0x000fc60007ffe0ff */
[----:B------:R-:W-:Y:S01]  /*06f0*/  IMAD R35, R26, R8, R35 ;  /* 0x000000081a237224 */ /* 0x000fe200078e0223 */
[----:B----4-:R-:W-:Y:S01]  /*0700*/  PRMT R31, R20, 0x7610, R31 ;  /* 0x00007610141f7816 */ /* 0x010fe2000000001f */
[----:B-1----:R-:W-:-:S04]  /*0710*/  IMAD.WIDE R24, R27, 0x2, R24 ;  /* 0x000000021b187825 */ /* 0x002fc800078e0218 */
[----:B------:R-:W-:-:S04]  /*0720*/  IMAD.WIDE R26, R33, 0x2, R18 ;  /* 0x00000002211a7825 */ /* 0x000fc800078e0212 */
[----:B------:R-:W-:Y:S02]  /*0730*/  IMAD.WIDE R20, R21, 0x2, R16 ;  /* 0x0000000215147825 */ /* 0x000fe400078e0210 */
[----:B------:R-:W2:Y:S02]  /*0740*/  LDG.E.U16.CONSTANT R26, desc[UR4][R26.64] ;  /* 0x000000041a1a7981 */ /* 0x000ea4000c1e9500 */
[C---:B-----5:R-:W-:Y:S02]  /*0750*/  IMAD.WIDE R28, R35.reuse, 0x2, R28 ;  /* 0x00000002231c7825 */ /* 0x060fe400078e021c */
[----:B------:R-:W2:Y:S04]  /*0760*/  LDG.E.U16.CONSTANT R21, desc[UR4][R20.64] ;  /* 0x0000000414157981 */ /* 0x000ea8000c1e9500 */
[----:B------:R1:W-:Y:S04]  /*0770*/  STG.E.U16 desc[UR4][R28.64], R31 ;  /* 0x0000001f1c007986 */ /* 0x0003e8000c101504 */
[----:B------:R-:W2:Y:S01]  /*0780*/  LDG.E.U16 R24, desc[UR4][R24.64] ;  /* 0x0000000418187981 */ /* 0x000ea2000c1e1500 */
[----:B0-----:R-:W-:Y:S01]  /*0790*/  IMAD.WIDE R36, R35, 0x2, R36 ;  /* 0x0000000223247825 */ /* 0x001fe200078e0224 */
[----:B------:R-:W-:-:S04]  /*07a0*/  IADD3 R33, PT, PT, R33, UR6, RZ ;  /* 0x0000000621217c10 */ /* 0x000fc8000fffe0ff */
[----:B------:R-:W-:Y:S01]  /*07b0*/  ISETP.GE.AND P1, PT, R33, R2, PT ;  /* 0x000000022100720c */ /* 0x000fe20003f26270 */
[----:B---3--:R-:W-:Y:S02]  /*07c0*/  HADD2 R23, R30.H0_H0, R23.H0_H0 ;  /* 0x200000171e177230 */ /* 0x008fe40000000800 */
[----:B--2---:R-:W-:Y:S02]  /*07d0*/  HFMA2 R21, R21.H0_H0, R24.H0_H0, R26.H0_H0 ;  /* 0x2000001815157231 */ /* 0x004fe4000004081a */
[----:B------:R-:W-:-:S03]  /*07e0*/  IMAD.WIDE R26, R35, 0x2, R10 ;  /* 0x00000002231a7825 */ /* 0x000fc600078e020a */
[----:B------:R1:W-:Y:S04]  /*07f0*/  STG.E.U16 desc[UR4][R36.64], R21 ;  /* 0x0000001524007986 */ /* 0x0003e8000c101504 */
[----:B------:R1:W-:Y:S01]  /*0800*/  STG.E.U16 desc[UR4][R26.64], R23 ;  /* 0x000000171a007986 */ /* 0x0003e2000c101504 */
[----:B------:R-:W-:Y:S05]  /*0810*/  @!P1 BRA `(.L_x_144) ;  /* 0xfffffffc002c9947 */ /* 0x000fea000383ffff */
[----:B------:R-:W-:Y:S05]  /*0820*/  EXIT ;  /* 0x000000000000794d */ /* 0x000fea0003800000 */
.L_x_143:
[-C--:B------:R-:W-:Y:S01]  /*0830*/  IABS R4, R21.reuse ;  /* 0x0000001500047213 */ /* 0x080fe20000000000 */
[----:B-1----:R-:W1:Y:S01]  /*0840*/  LDC R8, c[0x0][0x3ec] ;  /* 0x0000fb00ff087b82 */ /* 0x002e620000000800 */
[----:B------:R-:W-:Y:S01]  /*0850*/  ISETP.NE.AND P0, PT, R21, RZ, PT ;  /* 0x000000ff1500720c */ /* 0x000fe20003f05270 */
[----:B------:R-:W2:Y:S01]  /*0860*/  LDCU UR8, c[0x0][0x3e4] ;  /* 0x00007c80ff0877ac */ /* 0x000ea20008000800 */
[----:B------:R-:W3:Y:S01]  /*0870*/  I2F.RP R7, R4 ;  /* 0x0000000400077306 */ /* 0x000ee20000209400 */
[----:B------:R-:W-:Y:S01]  /*0880*/  LOP3.LUT R21, RZ, R21, RZ, 0x33, !PT ;  /* 0x00000015ff157212 */ /* 0x000fe200078e33ff */
[----:B------:R-:W4:Y:S03]  /*0890*/  LDCU UR7, c[0x0][0x3e8] ;  /* 0x00007d00ff0777ac */ /* 0x000f260008000800 */
[----:B------:R-:W0:Y:S08]  /*08a0*/  LDC.64 R10, c[0x0][0x3c0] ;  /* 0x0000f000ff0a7b82 */ /* 0x000e300000000a00 */
[----:B------:R-:W0:Y:S01]  /*08b0*/  LDC.64 R12, c[0x0][0x380] ;  /* 0x0000e000ff0c7b82 */ /* 0x000e220000000a00 */
[----:B---3--:R-:W3:Y:S07]  /*08c0*/  MUFU.RCP R7, R7 ;  /* 0x0000000700077308 */ /* 0x008eee0000001000 */
[----:B------:R-:W0:Y:S01]  /*08d0*/  LDC.64 R14, c[0x0][0x388] ;  /* 0x0000e200ff0e7b82 */ /* 0x000e220000000a00 */
[----:B---3--:R-:W-:-:S04]  /*08e0*/  VIADD R16, R7, 0xffffffe ;  /* 0x0ffffffe07107836 */ /* 0x008fc80000000000 */
[----:B------:R3:W5:Y:S02]  /*08f0*/  F2I.FTZ.U32.TRUNC.NTZ R17, R16 ;  /* 0x0000001000117305 */ /* 0x000764000021f000 */
[----:B---3--:R-:W-:Y:S02]  /*0900*/  MOV R16, RZ ;  /* 0x000000ff00107202 */ /* 0x008fe40000000f00 */
[----:B-----5:R-:W-:-:S05]  /*0910*/  IADD3 R9, PT, PT, RZ, -R17, RZ ;  /* 0x80000011ff097210 */ /* 0x020fca0007ffe0ff */
[----:B------:R-:W-:-:S04]  /*0920*/  IMAD R7, R9, R4, RZ ;  /* 0x0000000409077224 */ /* 0x000fc800078e02ff */
[----:B-12-4-:R-:W-:-:S07]  /*0930*/  IMAD.HI.U32 R7, R17, R7, R16 ;  /* 0x0000000711077227 */ /* 0x016fce00078e0010 */
.L_x_145:
[----:B------:R-:W-:Y:S01]  /*0940*/  IADD3 R29, PT, PT, R5, R33, RZ ;  /* 0x00000021051d7210 */ /* 0x000fe20007ffe0ff */
[----:B0-2---:R-:W-:-:S04]  /*0950*/  IMAD.WIDE R18, R33, 0x2, R14 ;  /* 0x0000000221127825 */ /* 0x005fc800078e020e */
[----:B------:R-:W-:Y:S01]  /*0960*/  IMAD.WIDE R16, R29, 0x2, R12 ;  /* 0x000000021d107825 */ /* 0x000fe200078e020c */
[----:B------:R0:W2:Y:S04]  /*0970*/  LDG.E.U16.CONSTANT R9, desc[UR4][R18.64] ;  /* 0x0000000412097981 */ /* 0x0000a8000c1e9500 */
[----:B------:R1:W2:Y:S01]  /*0980*/  LDG.E.U16.CONSTANT R20, desc[UR4][R16.64] ;  /* 0x0000000410147981 */ /* 0x0002a2000c1e9500 */
[----:B------:R-:W-:Y:S02]  /*0990*/  IABS R24, R33 ;  /* 0x0000002100187213 */ /* 0x000fe40000000000 */
[----:B------:R-:W-:-:S03]  /*09a0*/  IABS R26, R8 ;  /* 0x00000008001a7213 */ /* 0x000fc60000000000 */
[----:B------:R-:W-:Y:S01]  /*09b0*/  IMAD.HI.U32 R22, R7, R24, RZ ;  /* 0x0000001807167227 */ /* 0x000fe200078e00ff */
[----:B0-----:R-:W0:Y:S03]  /*09c0*/  LDC.64 R18, c[0x0][0x3d0] ;  /* 0x0000f400ff127b82 */ /* 0x001e260000000a00 */
[----:B------:R-:W-:Y:S01]  /*09d0*/  IMAD.MOV R23, RZ, RZ, -R22 ;  /* 0x000000ffff177224 */ /* 0x000fe200078e0a16 */
[----:B-1----:R-:W-:-:S03]  /*09e0*/  LOP3.LUT R16, R33, R8, RZ, 0x3c, !PT ;  /* 0x0000000821107212 */ /* 0x002fc600078e3cff */
[----:B------:R-:W-:Y:S01]  /*09f0*/  IMAD R23, R26, R23, R24 ;  /* 0x000000171a177224 */ /* 0x000fe200078e0218 */
[----:B------:R-:W-:Y:S01]  /*0a00*/  ISETP.GE.AND P3, PT, R16, RZ, PT ;  /* 0x000000ff1000720c */ /* 0x000fe20003f66270 */
[----:B------:R-:W1:Y:S03]  /*0a10*/  LDC.64 R24, c[0x0][0x3b0] ;  /* 0x0000ec00ff187b82 */ /* 0x000e660000000a00 */
[----:B------:R-:W-:-:S05]  /*0a20*/  ISETP.GT.U32.AND P2, PT, R4, R23, PT ;  /* 0x000000170400720c */ /* 0x000fca0003f44070 */
[----:B------:R-:W3:Y:S08]  /*0a30*/  LDC.64 R16, c[0x0][0x390] ;  /* 0x0000e400ff107b82 */ /* 0x000ef00000000a00 */
[----:B------:R-:W-:Y:S02]  /*0a40*/  @!P2 IADD3 R23, PT, PT, R23, -R26, RZ ;  /* 0x8000001a1717a210 */ /* 0x000fe40007ffe0ff */
[----:B------:R-:W-:-:S02]  /*0a50*/  @!P2 IADD3 R22, PT, PT, R22, 0x1, RZ ;  /* 0x000000011616a810 */ /* 0x000fc40007ffe0ff */
[----:B------:R-:W-:Y:S01]  /*0a60*/  ISETP.GE.U32.AND P1, PT, R23, R4, PT ;  /* 0x000000041700720c */ /* 0x000fe20003f26070 */
[----:B---3--:R-:W-:-:S12]  /*0a70*/  IMAD.WIDE R34, R29, 0x2, R16 ;  /* 0x000000021d227825 */ /* 0x008fd800078e0210 */
[----:B------:R-:W-:Y:S01]  /*0a80*/  @P1 IADD3 R22, PT, PT, R22, 0x1, RZ ;  /* 0x0000000116161810 */ /* 0x000fe20007ffe0ff */
[----:B------:R-:W3:Y:S04]  /*0a90*/  LDC.64 R16, c[0x0][0x3d8] ;  /* 0x0000f600ff107b82 */ /* 0x000ee80000000a00 */
[----:B------:R-:W-:Y:S01]  /*0aa0*/  IMAD.MOV.U32 R26, RZ, RZ, R22 ;  /* 0x000000ffff1a7224 */ /* 0x000fe200078e0016 */
[----:B------:R-:W4:Y:S03]  /*0ab0*/  LDG.E.U16.CONSTANT R34, desc[UR4][R34.64] ;  /* 0x0000000422227981 */ /* 0x000f26000c1e9500 */
[----:B------:R-:W5:Y:S01]  /*0ac0*/  LDC.64 R22, c[0x0][0x398] ;  /* 0x0000e600ff167b82 */ /* 0x000f620000000a00 */
[----:B------:R-:W-:-:S04]  /*0ad0*/  @!P3 IADD3 R26, PT, PT, -R26, RZ, RZ ;  /* 0x000000ff1a1ab210 */ /* 0x000fc80007ffe1ff */
[----:B------:R-:W-:-:S04]  /*0ae0*/  SEL R27, R21, R26, !P0 ;  /* 0x0000001a151b7207 */ /* 0x000fc80004000000 */
[----:B------:R-:W-:Y:S01]  /*0af0*/  IADD3 R28, PT, PT, -R27, RZ, RZ ;  /* 0x000000ff1b1c7210 */ /* 0x000fe20007ffe1ff */
[----:B------:R-:W-:-:S04]  /*0b00*/  IMAD R26, R0, UR7, R27 ;  /* 0x00000007001a7c24 */ /* 0x000fc8000f8e021b */
[----:B------:R-:W-:Y:S02]  /*0b10*/  IMAD R27, R8, R28, R33 ;  /* 0x0000001c081b7224 */ /* 0x000fe400078e0221 */
[----:B------:R-:W-:Y:S02]  /*0b20*/  IMAD R26, R26, UR8, R3 ;  /* 0x000000081a1a7c24 */ /* 0x000fe4000f8e0203 */
[----:B-----5:R-:W-:Y:S02]  /*0b30*/  IMAD.WIDE R36, R33, 0x2, R22 ;  /* 0x0000000221247825 */ /* 0x020fe400078e0216 */
[----:B------:R-:W5:Y:S04]  /*0b40*/  LDC.64 R22, c[0x0][0x3a8] ;  /* 0x0000ea00ff167b82 */ /* 0x000f680000000a00 */
[----:B------:R-:W4:Y:S01]  /*0b50*/  LDG.E.U16.CONSTANT R37, desc[UR4][R36.64] ;  /* 0x0000000424257981 */ /* 0x000f22000c1e9500 */
[----:B--2---:R-:W-:-:S02]  /*0b60*/  HADD2 R20, R20.H0_H0, R9.H0_H0 ;  /* 0x2000000914147230 */ /* 0x004fc40000000800 */
[----:B------:R-:W-:Y:S01]  /*0b70*/  IMAD R9, R26, R8, R27 ;  /* 0x000000081a097224 */ /* 0x000fe200078e021b */
[----:B------:R-:W-:Y:S02]  /*0b80*/  IADD3 R27, PT, PT, R6, R33, RZ ;  /* 0x00000021061b7210 */ /* 0x000fe40007ffe0ff */
[----:B------:R-:W-:Y:S01]  /*0b90*/  PRMT R26, R20, 0x7610, R26 ;  /* 0x00007610141a7816 */ /* 0x000fe2000000001a */
[----:B-1----:R-:W-:Y:S02]  /*0ba0*/  IMAD.WIDE R30, R9, 0x2, R24 ;  /* 0x00000002091e7825 */ /* 0x002fe400078e0218 */
[----:B------:R-:W1:Y:S02]  /*0bb0*/  LDC.64 R24, c[0x0][0x3b8] ;  /* 0x0000ee00ff187b82 */ /* 0x000e640000000a00 */
[----:B0-----:R-:W-:Y:S01]  /*0bc0*/  IMAD.WIDE R18, R27, 0x2, R18 ;  /* 0x000000021b127825 */ /* 0x001fe200078e0212 */
[----:B------:R2:W-:Y:S04]  /*0bd0*/  STG.E.U16 desc[UR4][R30.64], R26 ;  /* 0x0000001a1e007986 */ /* 0x0005e8000c101504 */
[----:B------:R0:W4:Y:S02]  /*0be0*/  LDG.E.U16 R20, desc[UR4][R18.64] ;  /* 0x0000000412147981 */ /* 0x000124000c1e1500 */
[----:B0-----:R-:W0:Y:S01]  /*0bf0*/  LDC.64 R18, c[0x0][0x3a0] ;  /* 0x0000e800ff127b82 */ /* 0x001e220000000a00 */
[----:B-----5:R-:W-:-:S04]  /*0c00*/  IMAD.WIDE R22, R33, 0x2, R22 ;  /* 0x0000000221167825 */ /* 0x020fc800078e0216 */
[----:B---3--:R-:W-:Y:S02]  /*0c10*/  IMAD.WIDE R16, R27, 0x2, R16 ;  /* 0x000000021b107825 */ /* 0x008fe400078e0210 */
[----:B------:R-:W3:Y:S02]  /*0c20*/  LDG.E.U16.CONSTANT R22, desc[UR4][R22.64] ;  /* 0x0000000416167981 */ /* 0x000ee4000c1e9500 */
[----:B-1----:R-:W-:-:S04]  /*0c30*/  IMAD.WIDE R24, R9, 0x2, R24 ;  /* 0x0000000209187825 */ /* 0x002fc800078e0218 */
[----:B0-----:R-:W-:-:S06]  /*0c40*/  IMAD.WIDE R28, R29, 0x2, R18 ;  /* 0x000000021d1c7825 */ /* 0x001fcc00078e0212 */
[----:B------:R-:W3:Y:S01]  /*0c50*/  LDG.E.U16.CONSTANT R28, desc[UR4][R28.64] ;  /* 0x000000041c1c7981 */ /* 0x000ee2000c1e9500 */
[----:B----4-:R-:W-:-:S05]  /*0c60*/  HFMA2 R20, R34.H0_H0, R20.H0_H0, R37.H0_H0 ;  /* 0x2000001422147231 */ /* 0x010fca0000040825 */
[----:B------:R2:W-:Y:S04]  /*0c70*/  STG.E.U16 desc[UR4][R24.64], R20 ;  /* 0x0000001418007986 */ /* 0x0005e8000c101504 */
[----:B------:R-:W3:Y:S01]  /*0c80*/  LDG.E.U16 R17, desc[UR4][R16.64] ;  /* 0x0000000410117981 */ /* 0x000ee2000c1e1500 */
[----:B------:R-:W-:-:S04]  /*0c90*/  IMAD.WIDE R18, R9, 0x2, R10 ;  /* 0x0000000209127825 */ /* 0x000fc800078e020a */
[----:B------:R-:W-:-:S05]  /*0ca0*/  VIADD R33, R33, UR6 ;  /* 0x0000000621217c36 */ /* 0x000fca0008000000 */
[----:B------:R-:W-:Y:S01]  /*0cb0*/  ISETP.GE.AND P1, PT, R33, R2, PT ;  /* 0x000000022100720c */ /* 0x000fe20003f26270 */
[----:B---3--:R-:W-:-:S05]  /*0cc0*/  HFMA2 R17, R28.H0_H0, R17.H0_H0, R22.H0_H0 ;  /* 0x200000111c117231 */ /* 0x008fca0000040816 */
[----:B------:R2:W-:Y:S07]  /*0cd0*/  STG.E.U16 desc[UR4][R18.64], R17 ;  /* 0x0000001112007986 */ /* 0x0005ee000c101504 */
[----:B------:R-:W-:Y:S05]  /*0ce0*/  @!P1 BRA `(.L_x_145) ;  /* 0xfffffffc00149947 */ /* 0x000fea000383ffff */
[----:B------:R-:W-:Y:S05]  /*0cf0*/  EXIT ;  /* 0x000000000000794d */ /* 0x000fea0003800000 */
.L_x_142:
[----:B------:R-:W-:Y:S05]  /*0d00*/  @P0 BRA `(.L_x_146) ;  /* 0x0000000400180947 */ /* 0x000fea0003800000 */
[-C--:B------:R-:W-:Y:S01]  /*0d10*/  IABS R4, R21.reuse ;  /* 0x0000001500047213 */ /* 0x080fe20000000000 */
[----:B------:R-:W2:Y:S01]  /*0d20*/  LDC R6, c[0x0][0x3ec] ;  /* 0x0000fb00ff067b82 */ /* 0x000ea20000000800 */
[----:B------:R-:W-:Y:S01]  /*0d30*/  ISETP.NE.AND P0, PT, R21, RZ, PT ;  /* 0x000000ff1500720c */ /* 0x000fe20003f05270 */
[----:B------:R-:W3:Y:S01]  /*0d40*/  LDCU UR8, c[0x0][0x3e4] ;  /* 0x00007c80ff0877ac */ /* 0x000ee20008000800 */
[----:B------:R-:W4:Y:S01]  /*0d50*/  I2F.RP R7, R4 ;  /* 0x0000000400077306 */ /* 0x000f220000209400 */
[----:B------:R-:W-:Y:S01]  /*0d60*/  LOP3.LUT R30, RZ, R21, RZ, 0x33, !PT ;  /* 0x00000015ff1e7212 */ /* 0x000fe200078e33ff */
[----:B------:R-:W0:Y:S03]  /*0d70*/  LDCU UR7, c[0x0][0x3e8] ;  /* 0x00007d00ff0777ac */ /* 0x000e260008000800 */
[----:B-1----:R-:W1:Y:S08]  /*0d80*/  LDC.64 R8, c[0x0][0x3c0] ;  /* 0x0000f000ff087b82 */ /* 0x002e700000000a00 */
[----:B------:R-:W0:Y:S01]  /*0d90*/  LDC.64 R10, c[0x0][0x380] ;  /* 0x0000e000ff0a7b82 */ /* 0x000e220000000a00 */
[----:B----4-:R-:W4:Y:S07]  /*0da0*/  MUFU.RCP R7, R7 ;  /* 0x0000000700077308 */ /* 0x010f2e0000001000 */
[----:B------:R-:W0:Y:S08]  /*0db0*/  LDC.64 R12, c[0x0][0x388] ;  /* 0x0000e200ff0c7b82 */ /* 0x000e300000000a00 */
[----:B------:R-:W0:Y:S01]  /*0dc0*/  LDC.64 R14, c[0x0][0x390] ;  /* 0x0000e400ff0e7b82 */ /* 0x000e220000000a00 */
[----:B----4-:R-:W-:-:S04]  /*0dd0*/  IADD3 R24, PT, PT, R7, 0xffffffe, RZ ;  /* 0x0ffffffe07187810 */ /* 0x010fc80007ffe0ff */
[----:B------:R4:W5:Y:S03]  /*0de0*/  F2I.FTZ.U32.TRUNC.NTZ R25, R24 ;  /* 0x0000001800197305 */ /* 0x000966000021f000 */
[----:B------:R-:W0:Y:S08]  /*0df0*/  LDC.64 R16, c[0x0][0x398] ;  /* 0x0000e600ff107b82 */ /* 0x000e300000000a00 */
[----:B------:R-:W0:Y:S01]  /*0e00*/  LDC.64 R18, c[0x0][0x3b0] ;  /* 0x0000ec00ff127b82 */ /* 0x000e220000000a00 */
[----:B----4-:R-:W-:Y:S01]  /*0e10*/  HFMA2 R24, -RZ, RZ, 0, 0 ;  /* 0x00000000ff187431 */ /* 0x010fe200000001ff */
[----:B-----5:R-:W-:-:S06]  /*0e20*/  IADD3 R7, PT, PT, RZ, -R25, RZ ;  /* 0x80000019ff077210 */ /* 0x020fcc0007ffe0ff */
[----:B------:R-:W4:Y:S01]  /*0e30*/  LDC.64 R22, c[0x0][0x3b8] ;  /* 0x0000ee00ff167b82 */ /* 0x000f220000000a00 */
[----:B------:R-:W-:-:S04]  /*0e40*/  IMAD R7, R7, R4, RZ ;  /* 0x0000000407077224 */ /* 0x000fc800078e02ff */
[----:B-123--:R-:W-:-:S07]  /*0e50*/  IMAD.HI.U32 R7, R25, R7, R24 ;  /* 0x0000000719077227 */ /* 0x00efce00078e0018 */
.L_x_147:
[----:B-1----:R-:W1:Y:S01]  /*0e60*/  LDC.64 R20, c[0x0][0x3a0] ;  /* 0x0000e800ff147b82 */ /* 0x002e620000000a00 */
[----:B------:R-:W-:-:S07]  /*0e70*/  IMAD.IADD R25, R5, 0x1, R33 ;  /* 0x0000000105197824 */ /* 0x000fce00078e0221 */
[----:B------:R-:W2:Y:S01]  /*0e80*/  LDC.64 R28, c[0x0][0x3a8] ;  /* 0x0000ea00ff1c7b82 */ /* 0x000ea20000000a00 */
[----:B0-----:R-:W-:-:S04]  /*0e90*/  IMAD.WIDE R34, R25, 0x2, R10 ;  /* 0x0000000219227825 */ /* 0x001fc800078e020a */
[C---:B------:R-:W-:Y:S02]  /*0ea0*/  IMAD.WIDE R26, R33.reuse, 0x2, R16 ;  /* 0x00000002211a7825 */ /* 0x040fe400078e0210 */
[----:B------:R-:W3:Y:S02]  /*0eb0*/  LDG.E.U16.CONSTANT R34, desc[UR4][R34.64] ;  /* 0x0000000422227981 */ /* 0x000ee4000c1e9500 */
[----:B------:R-:W-:Y:S02]  /*0ec0*/  IMAD.WIDE R36, R33, 0x2, R12 ;  /* 0x0000000221247825 */ /* 0x000fe400078e020c */
[----:B------:R-:W5:Y:S04]  /*0ed0*/  LDG.E.U16.CONSTANT R26, desc[UR4][R26.64] ;  /* 0x000000041a1a7981 */ /* 0x000f68000c1e9500 */
[----:B------:R0:W3:Y:S01]  /*0ee0*/  LDG.E.U16.CONSTANT R31, desc[UR4][R36.64] ;  /* 0x00000004241f7981 */ /* 0x0000e2000c1e9500 */
[----:B-1----:R-:W-:-:S04]  /*0ef0*/  IMAD.WIDE R20, R25, 0x2, R20 ;  /* 0x0000000219147825 */ /* 0x002fc800078e0214 */
[----:B------:R-:W-:Y:S02]  /*0f00*/  IMAD.WIDE R24, R25, 0x2, R14 ;  /* 0x0000000219187825 */ /* 0x000fe400078e020e */
[----:B------:R1:W4:Y:S02]  /*0f10*/  LDG.E.U16.CONSTANT R20, desc[UR4][R20.64] ;  /* 0x0000000414147981 */ /* 0x000324000c1e9500 */
[----:B--2---:R-:W-:Y:S02]  /*0f20*/  IMAD.WIDE R28, R33, 0x2, R28 ;  /* 0x00000002211c7825 */ /* 0x004fe400078e021c */
[----:B------:R2:W5:Y:S04]  /*0f30*/  LDG.E.U16.CONSTANT R25, desc[UR4][R24.64] ;  /* 0x0000000418197981 */ /* 0x000568000c1e9500 */
[----:B------:R-:W4:Y:S01]  /*0f40*/  LDG.E.U16.CONSTANT R29, desc[UR4][R28.64] ;  /* 0x000000041c1d7981 */ /* 0x000f22000c1e9500 */
[----:B0-----:R-:W-:-:S05]  /*0f50*/  IABS R36, R33 ;  /* 0x0000002100247213 */ /* 0x001fca0000000000 */
[----:B------:R-:W-:Y:S01]  /*0f60*/  IMAD.HI.U32 R32, R7, R36, RZ ;  /* 0x0000002407207227 */ /* 0x000fe200078e00ff */
[----:B------:R-:W-:-:S04]  /*0f70*/  IABS R37, R6 ;  /* 0x0000000600257213 */ /* 0x000fc80000000000 */
[----:B------:R-:W-:-:S05]  /*0f80*/  IADD3 R35, PT, PT, -R32, RZ, RZ ;  /* 0x000000ff20237210 */ /* 0x000fca0007ffe1ff */
[----:B------:R-:W-:-:S05]  /*0f90*/  IMAD R35, R37, R35, R36 ;  /* 0x0000002325237224 */ /* 0x000fca00078e0224 */
[----:B------:R-:W-:Y:S02]  /*0fa0*/  ISETP.GT.U32.AND P2, PT, R4, R35, PT ;  /* 0x000000230400720c */ /* 0x000fe40003f44070 */
[----:B-1----:R-:W-:-:S11]  /*0fb0*/  LOP3.LUT R21, R33, R6, RZ, 0x3c, !PT ;  /* 0x0000000621157212 */ /* 0x002fd600078e3cff */
[----:B------:R-:W-:-:S04]  /*0fc0*/  @!P2 IADD3 R35, PT, PT, R35, -R37, RZ ;  /* 0x800000252323a210 */ /* 0x000fc80007ffe0ff */
[----:B------:R-:W-:Y:S02]  /*0fd0*/  ISETP.GE.U32.AND P1, PT, R35, R4, PT ;  /* 0x000000042300720c */ /* 0x000fe40003f26070 */
[----:B------:R-:W-:Y:S02]  /*0fe0*/  ISETP.GE.AND P3, PT, R21, RZ, PT ;  /* 0x000000ff1500720c */ /* 0x000fe40003f66270 */
[----:B------:R-:W-:-:S09]  /*0ff0*/  @!P2 IADD3 R32, PT, PT, R32, 0x1, RZ ;  /* 0x000000012020a810 */ /* 0x000fd20007ffe0ff */
[----:B------:R-:W-:-:S05]  /*1000*/  @P1 VIADD R32, R32, 0x1 ;  /* 0x0000000120201836 */ /* 0x000fca0000000000 */
[----:B------:R-:W-:-:S04]  /*1010*/  @!P3 IADD3 R32, PT, PT, -R32, RZ, RZ ;  /* 0x000000ff2020b210 */ /* 0x000fc80007ffe1ff */
[----:B------:R-:W-:-:S04]  /*1020*/  SEL R21, R30, R32, !P0 ;  /* 0x000000201e157207 */ /* 0x000fc80004000000 */
[----:B------:R-:W-:Y:S01]  /*1030*/  IADD3 R27, PT, PT, -R21, RZ, RZ ;  /* 0x000000ff151b7210 */ /* 0x000fe20007ffe1ff */
[----:B--2---:R-:W-:-:S04]  /*1040*/  IMAD R24, R0, UR7, R21 ;  /* 0x0000000700187c24 */ /* 0x004fc8000f8e0215 */
[----:B------:R-:W-:Y:S02]  /*1050*/  IMAD R21, R6, R27, R33 ;  /* 0x0000001b06157224 */ /* 0x000fe400078e0221 */
[----:B------:R-:W-:Y:S01]  /*1060*/  IMAD R24, R24, UR8, R3 ;  /* 0x0000000818187c24 */ /* 0x000fe2000f8e0203 */
[----:B------:R-:W-:-:S04]  /*1070*/  IADD3 R33, PT, PT, R33, UR6, RZ ;  /* 0x0000000621217c10 */ /* 0x000fc8000fffe0ff */
[----:B------:R-:W-:Y:S01]  /*1080*/  ISETP.GE.AND P1, PT, R33, R2, PT ;  /* 0x000000022100720c */ /* 0x000fe20003f26270 */
[----:B---3--:R-:W-:Y:S02]  /*1090*/  HADD2 R31, R34.H0_H0, R31.H0_H0 ;  /* 0x2000001f221f7230 */ /* 0x008fe40000000800 */
[----:B-----5:R-:W-:Y:S02]  /*10a0*/  HADD2 R26, R25.H0_H0, R26.H0_H0 ;  /* 0x2000001a191a7230 */ /* 0x020fe40000000800 */
[----:B------:R-:W-:Y:S02]  /*10b0*/  IMAD R25, R24, R6, R21 ;  /* 0x0000000618197224 */ /* 0x000fe400078e0215 */
[----:B----4-:R-:W-:Y:S01]  /*10c0*/  HADD2 R20, R20.H0_H0, R29.H0_H0 ;  /* 0x2000001d14147230 */ /* 0x010fe20000000800 */
[----:B------:R-:W-:Y:S01]  /*10d0*/  PRMT R28, R26, 0x7610, R28 ;  /* 0x000076101a1c7816 */ /* 0x000fe2000000001c */
[----:B------:R-:W-:-:S03]  /*10e0*/  IMAD.WIDE R26, R25, 0x2, R18 ;  /* 0x00000002191a7825 */ /* 0x000fc600078e0212 */
[----:B------:R-:W-:Y:S01]  /*10f0*/  PRMT R29, R20, 0x7610, R29 ;  /* 0x00007610141d7816 */ /* 0x000fe2000000001d */
[C---:B------:R-:W-:Y:S01]  /*1100*/  IMAD.WIDE R20, R25.reuse, 0x2, R22 ;  /* 0x0000000219147825 */ /* 0x040fe200078e0216 */
[----:B------:R1:W-:Y:S03]  /*1110*/  STG.E.U16 desc[UR4][R26.64], R31 ;  /* 0x0000001f1a007986 */ /* 0x0003e6000c101504 */
[----:B------:R-:W-:Y:S01]  /*1120*/  IMAD.WIDE R24, R25, 0x2, R8 ;  /* 0x0000000219187825 */ /* 0x000fe200078e0208 */
[----:B------:R1:W-:Y:S04]  /*1130*/  STG.E.U16 desc[UR4][R20.64], R28 ;  /* 0x0000001c14007986 */ /* 0x0003e8000c101504 */
[----:B------:R1:W-:Y:S01]  /*1140*/  STG.E.U16 desc[UR4][R24.64], R29 ;  /* 0x0000001d18007986 */ /* 0x0003e2000c101504 */
[----:B------:R-:W-:Y:S05]  /*1150*/  @!P1 BRA `(.L_x_147) ;  /* 0xfffffffc00409947 */ /* 0x000fea000383ffff */
[----:B------:R-:W-:Y:S05]  /*1160*/  EXIT ;  /* 0x000000000000794d */ /* 0x000fea0003800000 */
.L_x_146:
        /* <DEDUP_REMOVED lines=10> */
[----:B------:R-:W0:Y:S08]  /*1210*/  LDC.64 R14, c[0x0][0x388] ;  /* 0x0000e200ff0e7b82 */ /* 0x000e300000000a00 */
[----:B------:R-:W0:Y:S01]  /*1220*/  LDC.64 R16, c[0x0][0x390] ;  /* 0x0000e400ff107b82 */ /* 0x000e220000000a00 */
[----:B---3--:R-:W-:-:S04]  /*1230*/  VIADD R26, R7, 0xffffffe ;  /* 0x0ffffffe071a7836 */ /* 0x008fc80000000000 */
[----:B------:R3:W5:Y:S03]  /*1240*/  F2I.FTZ.U32.TRUNC.NTZ R27, R26 ;  /* 0x0000001a001b7305 */ /* 0x000766000021f000 */
[----:B------:R-:W0:Y:S08]  /*1250*/  LDC.64 R18, c[0x0][0x398] ;  /* 0x0000e600ff127b82 */ /* 0x000e300000000a00 */
[----:B------:R-:W0:Y:S01]  /*1260*/  LDC.64 R22, c[0x0][0x3b0] ;  /* 0x0000ec00ff167b82 */ /* 0x000e220000000a00 */
[----:B---3--:R-:W-:-:S02]  /*1270*/  MOV R26, RZ ;  /* 0x000000ff001a7202 */ /* 0x008fc40000000f00 */
[----:B-----5:R-:W-:-:S05]  /*1280*/  IADD3 R7, PT, PT, RZ, -R27, RZ ;  /* 0x8000001bff077210 */ /* 0x020fca0007ffe0ff */
[----:B------:R-:W3:Y:S01]  /*1290*/  LDC.64 R24, c[0x0][0x3b8] ;  /* 0x0000ee00ff187b82 */ /* 0x000ee20000000a00 */
[----:B------:R-:W-:-:S04]  /*12a0*/  IMAD R7, R7, R4, RZ ;  /* 0x0000000407077224 */ /* 0x000fc800078e02ff */
[----:B-12-4-:R-:W-:-:S07]  /*12b0*/  IMAD.HI.U32 R7, R27, R7, R26 ;  /* 0x000000071b077227 */ /* 0x016fce00078e001a */
.L_x_148:
[----:B-1----:R-:W-:Y:S01]  /*12c0*/  IADD3 R30, PT, PT, R5, R33, RZ ;  /* 0x00000021051e7210 */ /* 0x002fe20007ffe0ff */
[----:B0-----:R-:W-:-:S04]  /*12d0*/  IMAD.WIDE R34, R33, 0x2, R14 ;  /* 0x0000000221227825 */ /* 0x001fc800078e020e */
[----:B------:R-:W-:Y:S02]  /*12e0*/  IMAD.WIDE R20, R33, 0x2, R18 ;  /* 0x0000000221147825 */ /* 0x000fe400078e0212 */
[----:B------:R0:W2:Y:S02]  /*12f0*/  LDG.E.U16.CONSTANT R34, desc[UR4][R34.64] ;  /* 0x0000000422227981 */ /* 0x0000a4000c1e9500 */
[C---:B------:R-:W-:Y:S02]  /*1300*/  IMAD.WIDE R28, R30.reuse, 0x2, R12 ;  /* 0x000000021e1c7825 */ /* 0x040fe400078e020c */
[----:B------:R1:W4:Y:S02]  /*1310*/  LDG.E.U16.CONSTANT R20, desc[UR4][R20.64] ;  /* 0x0000000414147981 */ /* 0x000324000c1e9500 */
[----:B------:R-:W-:Y:S02]  /*1320*/  IMAD.WIDE R26, R30, 0x2, R16 ;  /* 0x000000021e1a7825 */ /* 0x000fe400078e0210 */
[----:B------:R-:W2:Y:S04]  /*1330*/  LDG.E.U16.CONSTANT R29, desc[UR4][R28.64] ;  /* 0x000000041c1d7981 */ /* 0x000ea8000c1e9500 */
[----:B------:R5:W4:Y:S01]  /*1340*/  LDG.E.U16.CONSTANT R27, desc[UR4][R26.64] ;  /* 0x000000041a1b7981 */ /* 0x000b22000c1e9500 */
[----:B------:R-:W-:-:S02]  /*1350*/  IABS R32, R33 ;  /* 0x0000002100207213 */ /* 0x000fc40000000000 */
[----:B------:R-:W-:-:S03]  /*1360*/  IABS R36, R8 ;  /* 0x0000000800247213 */ /* 0x000fc60000000000 */
[----:B------:R-:W-:-:S04]  /*1370*/  IMAD.HI.U32 R31, R7, R32, RZ ;  /* 0x00000020071f7227 */ /* 0x000fc800078e00ff */
[----:B0-----:R-:W-:-:S04]  /*1380*/  IMAD.MOV R35, RZ, RZ, -R31 ;  /* 0x000000ffff237224 */ /* 0x001fc800078e0a1f */
[----:B------:R-:W-:-:S05]  /*1390*/  IMAD R35, R36, R35, R32 ;  /* 0x0000002324237224 */ /* 0x000fca00078e0220 */
[----:B------:R-:W-:Y:S02]  /*13a0*/  ISETP.GT.U32.AND P2, PT, R4, R35, PT ;  /* 0x000000230400720c */ /* 0x000fe40003f44070 */
[----:B-1----:R-:W-:-:S11]  /*13b0*/  LOP3.LUT R21, R33, R8, RZ, 0x3c, !PT ;  /* 0x0000000821157212 */ /* 0x002fd600078e3cff */
[----:B------:R-:W-:-:S04]  /*13c0*/  @!P2 IADD3 R35, PT, PT, R35, -R36, RZ ;  /* 0x800000242323a210 */ /* 0x000fc80007ffe0ff */
[----:B------:R-:W-:Y:S02]  /*13d0*/  ISETP.GE.U32.AND P1, PT, R35, R4, PT ;  /* 0x000000042300720c */ /* 0x000fe40003f26070 */
[----:B------:R-:W-:Y:S02]  /*13e0*/  ISETP.GE.AND P3, PT, R21, RZ, PT ;  /* 0x000000ff1500720c */ /* 0x000fe40003f66270 */
[----:B------:R-:W-:-:S09]  /*13f0*/  @!P2 IADD3 R31, PT, PT, R31, 0x1, RZ ;  /* 0x000000011f1fa810 */ /* 0x000fd20007ffe0ff */
[----:B------:R-:W-:-:S05]  /*1400*/  @P1 IADD3 R31, PT, PT, R31, 0x1, RZ ;  /* 0x000000011f1f1810 */ /* 0x000fca0007ffe0ff */
[----:B------:R-:W-:-:S05]  /*1410*/  @!P3 IMAD.MOV R31, RZ, RZ, -R31 ;  /* 0x000000ffff1fb224 */ /* 0x000fca00078e0a1f */
[----:B------:R-:W-:-:S04]  /*1420*/  SEL R31, R9, R31, !P0 ;  /* 0x0000001f091f7207 */ /* 0x000fc80004000000 */
[----:B------:R-:W-:Y:S01]  /*1430*/  IADD3 R21, PT, PT, -R31, RZ, RZ ;  /* 0x000000ff1f157210 */ /* 0x000fe20007ffe1ff */
[----:B-----5:R-:W-:-:S04]  /*1440*/  IMAD R26, R0, UR7, R31 ;  /* 0x00000007001a7c24 */ /* 0x020fc8000f8e021f */
[----:B------:R-:W-:Y:S02]  /*1450*/  IMAD R31, R8, R21, R33 ;  /* 0x00000015081f7224 */ /* 0x000fe400078e0221 */
[----:B------:R-:W-:-:S04]  /*1460*/  IMAD R26, R26, UR8, R3 ;  /* 0x000000081a1a7c24 */ /* 0x000fc8000f8e0203 */
[----:B------:R-:W-:-:S04]  /*1470*/  IMAD R31, R26, R8, R31 ;  /* 0x000000081a1f7224 */ /* 0x000fc800078e021f */
[----:B------:R-:W-:-:S04]  /*1480*/  IMAD.WIDE R36, R31, 0x2, R22 ;  /* 0x000000021f247825 */ /* 0x000fc800078e0216 */
[----:B--2---:R-:W-:Y:S02]  /*1490*/  HADD2 R29, R29.H0_H0, R34.H0_H0 ;  /* 0x200000221d1d7230 */ /* 0x004fe40000000800 */
[----:B----4-:R-:W-:-:S03]  /*14a0*/  HADD2 R20, R27.H0_H0, R20.H0_H0 ;  /* 0x200000141b147230 */ /* 0x010fc60000000800 */
[----:B------:R0:W-:Y:S01]  /*14b0*/  STG.E.U16 desc[UR4][R36.64], R29 ;  /* 0x0000001d24007986 */ /* 0x0001e2000c101504 */
[----:B------:R-:W1:Y:S01]  /*14c0*/  LDC.64 R26, c[0x0][0x3d8] ;  /* 0x0000f600ff1a7b82 */ /* 0x000e620000000a00 */
[----:B------:R-:W-:-:S07]  /*14d0*/  PRMT R32, R20, 0x7610, R32 ;  /* 0x0000761014207816 */ /* 0x000fce0000000020 */
[----:B------:R-:W2:Y:S08]  /*14e0*/  LDC.64 R20, c[0x0][0x3a0] ;  /* 0x0000e800ff147b82 */ /* 0x000eb00000000a00 */
[----:B0-----:R-:W0:Y:S01]  /*14f0*/  LDC.64 R28, c[0x0][0x3a8] ;  /* 0x0000ea00ff1c7b82 */ /* 0x001e220000000a00 */
[----:B---3--:R-:W-:-:S05]  /*1500*/  IMAD.WIDE R34, R31, 0x2, R24 ;  /* 0x000000021f227825 */ /* 0x008fca00078e0218 */
[----:B------:R3:W-:Y:S02]  /*1510*/  STG.E.U16 desc[UR4][R34.64], R32 ;  /* 0x0000002022007986 */ /* 0x0007e4000c101504 */
[----:B---3--:R-:W-:Y:S01]  /*1520*/  IADD3 R32, PT, PT, R6, R33, RZ ;  /* 0x0000002106207210 */ /* 0x008fe20007ffe0ff */
[----:B--2---:R-:W-:-:S04]  /*1530*/  IMAD.WIDE R20, R30, 0x2, R20 ;  /* 0x000000021e147825 */ /* 0x004fc800078e0214 */
[----:B-1----:R-:W-:Y:S02]  /*1540*/  IMAD.WIDE R26, R32, 0x2, R26 ;  /* 0x00000002201a7825 */ /* 0x002fe400078e021a */
[----:B------:R-:W2:Y:S02]  /*1550*/  LDG.E.U16.CONSTANT R20, desc[UR4][R20.64] ;  /* 0x0000000414147981 */ /* 0x000ea4000c1e9500 */
[----:B0-----:R-:W-:Y:S02]  /*1560*/  IMAD.WIDE R28, R33, 0x2, R28 ;  /* 0x00000002211c7825 */ /* 0x001fe400078e021c */
[----:B------:R-:W2:Y:S04]  /*1570*/  LDG.E.U16 R27, desc[UR4][R26.64] ;  /* 0x000000041a1b7981 */ /* 0x000ea8000c1e1500 */
[----:B------:R-:W2:Y:S01]  /*1580*/  LDG.E.U16.CONSTANT R28, desc[UR4][R28.64] ;  /* 0x000000041c1c7981 */ /* 0x000ea2000c1e9500 */
[----:B------:R-:W-:Y:S01]  /*1590*/  IMAD.WIDE R30, R31, 0x2, R10 ;  /* 0x000000021f1e7825 */ /* 0x000fe200078e020a */
[----:B------:R-:W-:-:S04]  /*15a0*/  IADD3 R33, PT, PT, R33, UR6, RZ ;  /* 0x0000000621217c10 */ /* 0x000fc8000fffe0ff */
[----:B------:R-:W-:Y:S01]  /*15b0*/  ISETP.GE.AND P1, PT, R33, R2, PT ;  /* 0x000000022100720c */ /* 0x000fe20003f26270 */
[----:B--2---:R-:W-:-:S05]  /*15c0*/  HFMA2 R27, R20.H0_H0, R27.H0_H0, R28.H0_H0 ;  /* 0x2000001b141b7231 */ /* 0x004fca000004081c */
[----:B------:R1:W-:Y:S07]  /*15d0*/  STG.E.U16 desc[UR4][R30.64], R27 ;  /* 0x0000001b1e007986 */ /* 0x0003ee000c101504 */
[----:B------:R-:W-:Y:S05]  /*15e0*/  @!P1 BRA `(.L_x_148) ;  /* 0xfffffffc00349947 */ /* 0x000fea000383ffff */
[----:B------:R-:W-:Y:S05]  /*15f0*/  EXIT ;  /* 0x000000000000794d */ /* 0x000fea0003800000 */
.L_x_149:
        /* <DEDUP_REMOVED lines=16> */
.L_x_717:


//--------------------- .text._ZN17fastertransformer19rebuild_padding_ia3I6__halfEEvPKT_S4_S4_PS2_S5_S5_PKiS4_S4_iiiiS7_ --------------------------
	.section	.text._ZN17fastertransformer19rebuild_padding_ia3I6__halfEEvPKT_S4_S4_PS2_S5_S5_PKiS4_S4_iiiiS7_,"ax",@progbits
	.align	128
        .global         _ZN17fastertransformer19rebuild_padding_ia3I6__halfEEvPKT_S4_S4_PS2_S5_S5_PKiS4_S4_iiiiS7_
        .type           _ZN17fastertransformer19rebuild_padding_ia3I6__halfEEvPKT_S4_S4_PS2_S5_S5_PKiS4_S4_iiiiS7_,@function
        .size           _ZN17fastertransformer19rebuild_padding_ia3I6__halfEEvPKT_S4_S4_PS2_S5_S5_PKiS4_S4_iiiiS7_,(.L_x_718 - _ZN17fastertransformer19rebuild_padding_ia3I6__halfEEvPKT_S4_S4_PS2_S5_S5_PKiS4_S4_iiiiS7_)
        .other          _ZN17fastertransformer19rebuild_padding_ia3I6__halfEEvPKT_S4_S4_PS2_S5_S5_PKiS4_S4_iiiiS7_,@"STO_CUDA_ENTRY STV_DEFAULT"
_ZN17fastertransformer19rebuild_padding_ia3I6__halfEEvPKT_S4_S4_PS2_S5_S5_PKiS4_S4_iiiiS7_:
.text._ZN17fastertransformer19rebuild_padding_ia3I6__halfEEvPKT_S4_S4_PS2_S5_S5_PKiS4_S4_iiiiS7_:
        /* <DEDUP_REMOVED lines=16> */
[----:B--2---:R-:W-:Y:S02]  /*0100*/  IMAD.MOV.U32 R8, RZ, RZ, RZ ;  /* 0x000000ffff087224 */ /* 0x004fe400078e00ff */
[----:B-1----:R-:W-:-:S04]  /*0110*/  IMAD.MOV R2, RZ, RZ, -R9 ;  /* 0x000000ffff027224 */ /* 0x002fc800078e0a09 */
[----:B------:R-:W-:-:S04]  /*0120*/  IMAD R7, R2, R11, RZ ;  /* 0x0000000b02077224 */ /* 0x000fc800078e02ff */
[----:B------:R-:W-:Y:S01]  /*0130*/  IMAD.HI.U32 R9, R9, R7, R8 ;  /* 0x0000000709097227 */ /* 0x000fe200078e0008 */
[----:B----4-:R-:W-:Y:S02]  /*0140*/  IADD3 R4, PT, PT, R6, R5, RZ ;  /* 0x0000000506047210 */ /* 0x010fe40007ffe0ff */
[----:B------:R-:W1:Y:S02]  /*0150*/  LDC.64 R6, c[0x0][0x3b0] ;  /* 0x0000ec00ff067b82 */ /* 0x000e640000000a00 */
        /* <DEDUP_REMOVED lines=12> */
[----:B------:R-:W-:Y:S01]  /*0220*/  LOP3.LUT R2, R4, R3, RZ, 0x3c, !PT ;  /* 0x0000000304027212 */ /* 0x000fe200078e3cff */
[----:B------:R-:W-:-:S03]  /*0230*/  IMAD.MOV.U32 R11, RZ, RZ, RZ ;  /* 0x000000ffff0b7224 */ /* 0x000fc600078e00ff */
[----:B------:R-:W-:Y:S01]  /*0240*/  ISETP.GE.AND P2, PT, R2, RZ, PT ;  /* 0x000000ff0200720c */ /* 0x000fe20003f46270 */
[----:B------:R-:W-:-:S06]  /*0250*/  IMAD R2, R23, R22, RZ ;  /* 0x0000001617027224 */ /* 0x000fcc00078e02ff */
[----:B------:R-:W-:-:S06]  /*0260*/  @P3 VIADD R0, R0, 0x1 ;  /* 0x0000000100003836 */ /* 0x000fcc0000000000 */
[----:B------:R-:W-:Y:S02]  /*0270*/  @!P2 IADD3 R0, PT, PT, -R0, RZ, RZ ;  /* 0x000000ff0000a210 */ /* 0x000fe40007ffe1ff */
        /* <DEDUP_REMOVED lines=19> */
[----:B------:R-:W2:Y:S01]  /*03b0*/  LDC R30, c[0x0][0x3d4] ;  /* 0x0000f500ff1e7b82 */ /* 0x000ea20000000800 */
[----:B------:R-:W-:Y:S01]  /*03c0*/  ISETP.NE.AND P0, PT, R23, RZ, PT ;  /* 0x000000ff1700720c */ /* 0x000fe20003f05270 */
[----:B------:R-:W3:Y:S01]  /*03d0*/  LDCU UR8, c[0x0][0x3cc] ;  /* 0x00007980ff0877ac */ /* 0x000ee20008000800 */
[----:B------:R-:W4:Y:S01]  /*03e0*/  I2F.RP R4, R7 ;  /* 0x0000000700047306 */ /* 0x000f220000209400 */
[----:B------:R-:W0:Y:S04]  /*03f0*/  LDCU UR7, c[0x0][0x3d0] ;  /* 0x00007a00ff0777ac */ /* 0x000e280008000800 */
[----:B------:R-:W0:Y:S08]  /*0400*/  LDC.64 R20, c[0x0][0x380] ;  /* 0x0000e000ff147b82 */ /* 0x000e300000000a00 */
[----:B------:R-:W0:Y:S01]  /*0410*/  LDC.64 R18, c[0x0][0x388] ;  /* 0x0000e200ff127b82 */ /* 0x000e220000000a00 */
[----:B----4-:R-:W4:Y:S07]  /*0420*/  MUFU.RCP R4, R4 ;  /* 0x0000000400047308 */ /* 0x010f2e0000001000 */
[----:B------:R-:W0:Y:S08]  /*0430*/  LDC.64 R16, c[0x0][0x390] ;  /* 0x0000e400ff107b82 */ /* 0x000e300000000a00 */
[----:B------:R-:W0:Y:S01]  /*0440*/  LDC.64 R14, c[0x0][0x398] ;  /* 0x0000e600ff0e7b82 */ /* 0x000e220000000a00 */
[----:B----4-:R-:W-:-:S04]  /*0450*/  VIADD R24, R4, 0xffffffe ;  /* 0x0ffffffe04187836 */ /* 0x010fc80000000000 */
[----:B------:R4:W5:Y:S03]  /*0460*/  F2I.FTZ.U32.TRUNC.NTZ R25, R24 ;  /* 0x0000001800197305 */ /* 0x000966000021f000 */
[----:B------:R-:W0:Y:S08]  /*0470*/  LDC.64 R12, c[0x0][0x3a0] ;  /* 0x0000e800ff0c7b82 */ /* 0x000e300000000a00 */
[----:B------:R-:W0:Y:S01]  /*0480*/  LDC.64 R10, c[0x0][0x3a8] ;  /* 0x0000ea00ff0a7b82 */ /* 0x000e220000000a00 */
[----:B----4-:R-:W-:Y:S01]  /*0490*/  IMAD.MOV.U32 R24, RZ, RZ, RZ ;  /* 0x000000ffff187224 */ /* 0x010fe200078e00ff */
[----:B-----5:R-:W-:-:S06]  /*04a0*/  IADD3 R4, PT, PT, RZ, -R25, RZ ;  /* 0x80000019ff047210 */ /* 0x020fcc0007ffe0ff */
[----:B-1----:R-:W1:Y:S01]  /*04b0*/  LDC.64 R8, c[0x0][0x3b8] ;  /* 0x0000ee00ff087b82 */ /* 0x002e620000000a00 */
[----:B------:R-:W-:Y:S01]  /*04c0*/  IMAD R31, R4, R7, RZ ;  /* 0x00000007041f7224 */ /* 0x000fe200078e02ff */
[----:B------:R-:W-:-:S03]  /*04d0*/  LOP3.LUT R4, RZ, R23, RZ, 0x33, !PT ;  /* 0x00000017ff047212 */ /* 0x000fc600078e33ff */
[----:B--23--:R-:W-:-:S07]  /*04e0*/  IMAD.HI.U32 R31, R25, R31, R24 ;  /* 0x0000001f191f7227 */ /* 0x00cfce00078e0018 */
.L_x_152:
[----:B--2---:R-:W-:-:S05]  /*04f0*/  IADD3 R37, PT, PT, R5, R33, RZ ;  /* 0x0000002105257210 */ /* 0x004fca0007ffe0ff */
[----:B0-----:R-:W-:-:S05]  /*0500*/  IMAD.WIDE R22, R37, 0x2, R20 ;  /* 0x0000000225167825 */ /* 0x001fca00078e0214 */
[----:B------:R0:W2:Y:S01]  /*0510*/  LDG.E.U16.CONSTANT R32, desc[UR4][R22.64] ;  /* 0x0000000416207981 */ /* 0x0000a2000c1e9500 */
[----:B------:R-:W-:Y:S02]  /*0520*/  IABS R26, R33 ;  /* 0x00000021001a7213 */ /* 0x000fe40000000000 */
[----:B------:R-:W-:-:S03]  /*0530*/  IABS R27, R30 ;  /* 0x0000001e001b7213 */ /* 0x000fc60000000000 */
[----:B------:R-:W-:-:S04]  /*0540*/  IMAD.HI.U32 R24, R31, R26, RZ ;  /* 0x0000001a1f187227 */ /* 0x000fc800078e00ff */
[----:B------:R-:W-:Y:S01]  /*0550*/  IMAD.MOV R25, RZ, RZ, -R24 ;  /* 0x000000ffff197224 */ /* 0x000fe200078e0a18 */
[----:B0-----:R-:W-:-:S03]  /*0560*/  LOP3.LUT R22, R33, R30, RZ, 0x3c, !PT ;  /* 0x0000001e21167212 */ /* 0x001fc600078e3cff */
[----:B------:R-:W-:Y:S01]  /*0570*/  IMAD R26, R27, R25, R26 ;  /* 0x000000191b1a7224 */ /* 0x000fe200078e021a */
[----:B------:R-:W-:Y:S02]  /*0580*/  ISETP.GE.AND P3, PT, R22, RZ, PT ;  /* 0x000000ff1600720c */ /* 0x000fe40003f66270 */
[----:B------:R-:W-:Y:S02]  /*0590*/  IADD3 R25, PT, PT, R6, R33, RZ ;  /* 0x0000002106197210 */ /* 0x000fe40007ffe0ff */
[----:B------:R-:W-:-:S13]  /*05a0*/  ISETP.GT.U32.AND P2, PT, R7, R26, PT ;  /* 0x0000001a0700720c */ /* 0x000fda0003f44070 */
[----:B------:R-:W-:Y:S01]  /*05b0*/  @!P2 IADD3 R26, PT, PT, R26, -R27, RZ ;  /* 0x8000001b1a1aa210 */ /* 0x000fe20007ffe0ff */
[----:B------:R-:W-:-:S03]  /*05c0*/  @!P2 VIADD R24, R24, 0x1 ;  /* 0x000000011818a836 */ /* 0x000fc60000000000 */
[----:B------:R-:W-:-:S13]  /*05d0*/  ISETP.GE.U32.AND P1, PT, R26, R7, PT ;  /* 0x000000071a00720c */ /* 0x000fda0003f26070 */
[----:B------:R-:W-:-:S05]  /*05e0*/  @P1 IADD3 R24, PT, PT, R24, 0x1, RZ ;  /* 0x0000000118181810 */ /* 0x000fca0007ffe0ff */
[----:B------:R-:W-:-:S05]  /*05f0*/  @!P3 IMAD.MOV R24, RZ, RZ, -R24 ;  /* 0x000000ffff18b224 */ /* 0x000fca00078e0a18 */
[----:B------:R-:W-:Y:S01]  /*0600*/  SEL R23, R4, R24, !P0 ;  /* 0x0000001804177207 */ /* 0x000fe20004000000 */
[----:B-1----:R-:W-:-:S03]  /*0610*/  IMAD.WIDE R24, R25, 0x2, R8 ;  /* 0x0000000219187825 */ /* 0x002fc600078e0208 */
[----:B------:R-:W-:Y:S01]  /*0620*/  IADD3 R29, PT, PT, -R23, RZ, RZ ;  /* 0x000000ff171d7210 */ /* 0x000fe20007ffe1ff */
[----:B------:R-:W-:-:S04]  /*0630*/  IMAD R22, R0, UR7, R23 ;  /* 0x0000000700167c24 */ /* 0x000fc8000f8e0217 */
[----:B------:R-:W-:Y:S02]  /*0640*/  IMAD R29, R30, R29, R33 ;  /* 0x0000001d1e1d7224 */ /* 0x000fe400078e0221 */
[----:B------:R-:W-:-:S04]  /*0650*/  IMAD R22, R22, UR8, R3 ;  /* 0x0000000816167c24 */ /* 0x000fc8000f8e0203 */
[----:B------:R-:W-:Y:S02]  /*0660*/  IMAD R29, R22, R30, R29 ;  /* 0x0000001e161d7224 */ /* 0x000fe400078e021d */
[----:B------:R-:W-:-:S04]  /*0670*/  IMAD.WIDE R22, R37, 0x2, R18 ;  /* 0x0000000225167825 */ /* 0x000fc800078e0212 */
[----:B------:R-:W-:Y:S02]  /*0680*/  IMAD.WIDE R34, R29, 0x2, R14 ;  /* 0x000000021d227825 */ /* 0x000fe400078e020e */
[----:B------:R-:W3:Y:S02]  /*0690*/  LDG.E.U16.CONSTANT R22, desc[UR4][R22.64] ;  /* 0x0000000416167981 */ /* 0x000ee4000c1e9500 */
[----:B------:R-:W-:-:S06]  /*06a0*/  IMAD.WIDE R36, R37, 0x2, R16 ;  /* 0x0000000225247825 */ /* 0x000fcc00078e0210 */
[----:B------:R-:W4:Y:S04]  /*06b0*/  LDG.E.U16.CONSTANT R37, desc[UR4][R36.64] ;  /* 0x0000000424257981 */ /* 0x000f28000c1e9500 */
[----:B--2---:R2:W-:Y:S04]  /*06c0*/  STG.E.U16 desc[UR4][R34.64], R32 ;  /* 0x0000002022007986 */ /* 0x0045e8000c101504 */
[----:B------:R-:W3:Y:S01]  /*06d0*/  LDG.E.U16 R25, desc[UR4][R24.64] ;  /* 0x0000000418197981 */ /* 0x000ee2000c1e1500 */
[----:B------:R-:W-:-:S04]  /*06e0*/  IMAD.WIDE R26, R29, 0x2, R12 ;  /* 0x000000021d1a7825 */ /* 0x000fc800078e020c */
[----:B------:R-:W-:-:S04]  /*06f0*/  IMAD.WIDE R28, R29, 0x2, R10 ;  /* 0x000000021d1c7825 */ /* 0x000fc800078e020a */
[----:B------:R-:W-:-:S05]  /*0700*/  VIADD R33, R33, UR6 ;  /* 0x0000000621217c36 */ /* 0x000fca0008000000 */
[----:B------:R-:W-:Y:S01]  /*0710*/  ISETP.GE.AND P1, PT, R33, R2, PT ;  /* 0x000000022100720c */ /* 0x000fe20003f26270 */
[----:B---3--:R-:W-:-:S05]  /*0720*/  HMUL2 R25, R22.H0_H0, R25.H0_H0 ;  /* 0x2000001916197232 */ /* 0x008fca0000000800 */
[----:B------:R2:W-:Y:S04]  /*0730*/  STG.E.U16 desc[UR4][R26.64], R25 ;  /* 0x000000191a007986 */ /* 0x0005e8000c101504 */
[----:B----4-:R2:W-:Y:S03]  /*0740*/  STG.E.U16 desc[UR4][R28.64], R37 ;  /* 0x000000251c007986 */ /* 0x0105e6000c101504 */
[----:B------:R-:W-:Y:S05]  /*0750*/  @!P1 BRA `(.L_x_152) ;  /* 0xfffffffc00649947 */ /* 0x000fea000383ffff */
[----:B------:R-:W-:Y:S05]  /*0760*/  EXIT ;  /* 0x000000000000794d */ /* 0x000fea0003800000 */
.L_x_151:
        /* <DEDUP_REMOVED lines=11> */
[----:B---3--:R-:W-:-:S04]  /*0820*/  IADD3 R24, PT, PT, R4, 0xffffffe, RZ ;  /* 0x0ffffffe04187810 */ /* 0x008fc80007ffe0ff */
[----:B------:R3:W5:Y:S03]  /*0830*/  F2I.FTZ.U32.TRUNC.NTZ R25, R24 ;  /* 0x0000001800197305 */ /* 0x000766000021f000 */
[----:B------:R-:W0:Y:S08]  /*0840*/  LDC.64 R18, c[0x0][0x3a0] ;  /* 0x0000e800ff127b82 */ /* 0x000e300000000a00 */
[----:B------:R-:W0:Y:S01]  /*0850*/  LDC.64 R20, c[0x0][0x3a8] ;  /* 0x0000ea00ff147b82 */ /* 0x000e220000000a00 */
[----:B---3--:R-:W-:Y:S01]  /*0860*/  IMAD.MOV.U32 R24, RZ, RZ, RZ ;  /* 0x000000ffff187224 */ /* 0x008fe200078e00ff */
[----:B-----5:R-:W-:-:S05]  /*0870*/  IADD3 R4, PT, PT, RZ, -R25, RZ ;  /* 0x80000019ff047210 */ /* 0x020fca0007ffe0ff */
[----:B------:R-:W-:Y:S01]  /*0880*/  IMAD R9, R4, R7, RZ ;  /* 0x0000000704097224 */ /* 0x000fe200078e02ff */
[----:B------:R-:W-:-:S03]  /*0890*/  LOP3.LUT R4, RZ, R23, RZ, 0x33, !PT ;  /* 0x00000017ff047212 */ /* 0x000fc600078e33ff */
[----:B-12-4-:R-:W-:-:S07]  /*08a0*/  IMAD.HI.U32 R9, R25, R9, R24 ;  /* 0x0000000919097227 */ /* 0x016fce00078e0018 */
.L_x_153:
[----:B------:R-:W-:-:S05]  /*08b0*/  IADD3 R29, PT, PT, R5, R33, RZ ;  /* 0x00000021051d7210 */ /* 0x000fca0007ffe0ff */
[----:B01----:R-:W-:-:S05]  /*08c0*/  IMAD.WIDE R22, R29, 0x2, R10 ;  /* 0x000000021d167825 */ /* 0x003fca00078e020a */
[----:B------:R0:W2:Y:S01]  /*08d0*/  LDG.E.U16.CONSTANT R32, desc[UR4][R22.64] ;  /* 0x0000000416207981 */ /* 0x0000a2000c1e9500 */
[-C--:B------:R-:W-:Y:S02]  /*08e0*/  IABS R26, R33.reuse ;  /* 0x00000021001a7213 */ /* 0x080fe40000000000 */
[----:B------:R-:W-:Y:S02]  /*08f0*/  IABS R27, R8 ;  /* 0x00000008001b7213 */ /* 0x000fe40000000000 */
[----:B------:R-:W-:Y:S01]  /*0900*/  IADD3 R37, PT, PT, R6, R33, RZ ;  /* 0x0000002106257210 */ /* 0x000fe20007ffe0ff */
[----:B------:R-:W-:Y:S01]  /*0910*/  IMAD.HI.U32 R24, R9, R26, RZ ;  /* 0x0000001a09187227 */ /* 0x000fe200078e00ff */
[----:B0-----:R-:W-:-:S04]  /*0920*/  LOP3.LUT R22, R33, R8, RZ, 0x3c, !PT ;  /* 0x0000000821167212 */ /* 0x001fc800078e3cff */
[----:B------:R-:W-:Y:S02]  /*0930*/  IADD3 R25, PT, PT, -R24, RZ, RZ ;  /* 0x000000ff18197210 */ /* 0x000fe40007ffe1ff */
[----:B------:R-:W-:Y:S02]  /*0940*/  ISETP.GE.AND P3, PT, R22, RZ, PT ;  /* 0x000000ff1600720c */ /* 0x000fe40003f66270 */
[----:B------:R-:W0:Y:S01]  /*0950*/  LDC.64 R22, c[0x0][0x3b8] ;  /* 0x0000ee00ff167b82 */ /* 0x000e220000000a00 */
[----:B------:R-:W-:-:S05]  /*0960*/  IMAD R26, R27, R25, R26 ;  /* 0x000000191b1a7224 */ /* 0x000fca00078e021a */
[----:B------:R-:W-:-:S13]  /*0970*/  ISETP.GT.U32.AND P2, PT, R7, R26, PT ;  /* 0x0000001a0700720c */ /* 0x000fda0003f44070 */
[----:B------:R-:W-:Y:S01]  /*0980*/  @!P2 IMAD.IADD R26, R26, 0x1, -R27 ;  /* 0x000000011a1aa824 */ /* 0x000fe200078e0a1b */
[----:B------:R-:W-:-:S04]  /*0990*/  @!P2 IADD3 R24, PT, PT, R24, 0x1, RZ ;  /* 0x000000011818a810 */ /* 0x000fc80007ffe0ff */
[----:B------:R-:W-:Y:S01]  /*09a0*/  ISETP.GE.U32.AND P1, PT, R26, R7, PT ;  /* 0x000000071a00720c */ /* 0x000fe20003f26070 */
[----:B0-----:R-:W-:-:S12]  /*09b0*/  IMAD.WIDE R22, R37, 0x2, R22 ;  /* 0x0000000225167825 */ /* 0x001fd800078e0216 */
[----:B------:R-:W-:-:S05]  /*09c0*/  @P1 IADD3 R24, PT, PT, R24, 0x1, RZ ;  /* 0x0000000118181810 */ /* 0x000fca0007ffe0ff */
[----:B------:R-:W-:-:S05]  /*09d0*/  @!P3 IMAD.MOV R24, RZ, RZ, -R24 ;  /* 0x000000ffff18b224 */ /* 0x000fca00078e0a18 */
[----:B------:R-:W-:-:S04]  /*09e0*/  SEL R25, R4, R24, !P0 ;  /* 0x0000001804197207 */ /* 0x000fc80004000000 */
[----:B------:R-:W-:Y:S01]  /*09f0*/  IADD3 R35, PT, PT, -R25, RZ, RZ ;  /* 0x000000ff19237210 */ /* 0x000fe20007ffe1ff */
[----:B------:R-:W-:-:S04]  /*0a00*/  IMAD R24, R0, UR7, R25 ;  /* 0x0000000700187c24 */ /* 0x000fc8000f8e0219 */
[----:B------:R-:W-:Y:S02]  /*0a10*/  IMAD R35, R8, R35, R33 ;  /* 0x0000002308237224 */ /* 0x000fe400078e0221 */
[----:B------:R-:W-:-:S04]  /*0a20*/  IMAD R24, R24, UR8, R3 ;  /* 0x0000000818187c24 */ /* 0x000fc8000f8e0203 */
[----:B------:R-:W-:Y:S02]  /*0a30*/  IMAD R35, R24, R8, R35 ;  /* 0x0000000818237224 */ /* 0x000fe400078e0223 */
[----:B------:R-:W-:-:S04]  /*0a40*/  IMAD.WIDE R24, R29, 0x2, R12 ;  /* 0x000000021d187825 */ /* 0x000fc800078e020c */
[----:B------:R-:W-:Y:S02]  /*0a50*/  IMAD.WIDE R26, R35, 0x2, R16 ;  /* 0x00000002231a7825 */ /* 0x000fe400078e0210 */
[----:B------:R-:W3:Y:S04]  /*0a60*/  LDG.E.U16.CONSTANT R24, desc[UR4][R24.64] ;  /* 0x0000000418187981 */ /* 0x000ee8000c1e9500 */
[----:B--2---:R1:W-:Y:S04]  /*0a70*/  STG.E.U16 desc[UR4][R26.64], R32 ;  /* 0x000000201a007986 */ /* 0x0043e8000c101504 */
[----:B------:R0:W3:Y:S01]  /*0a80*/  LDG.E.U16 R31, desc[UR4][R22.64] ;  /* 0x00000004161f7981 */ /* 0x0000e2000c1e1500 */
[----:B------:R-:W-:-:S06]  /*0a90*/  IMAD.WIDE R28, R29, 0x2, R14 ;  /* 0x000000021d1c7825 */ /* 0x000fcc00078e020e */
[----:B------:R-:W2:Y:S01]  /*0aa0*/  LDG.E.U16.CONSTANT R28, desc[UR4][R28.64] ;  /* 0x000000041c1c7981 */ /* 0x000ea2000c1e9500 */
[----:B0-----:R-:W0:Y:S02]  /*0ab0*/  LDC.64 R22, c[0x0][0x3c0] ;  /* 0x0000f000ff167b82 */ /* 0x001e240000000a00 */
[----:B0-----:R-:W-:-:S04]  /*0ac0*/  IMAD.WIDE R36, R37, 0x2, R22 ;  /* 0x0000000225247825 */ /* 0x001fc800078e0216 */
[----:B---3--:R-:W-:Y:S02]  /*0ad0*/  HMUL2 R25, R24.H0_H0, R31.H0_H0 ;  /* 0x2000001f18197232 */ /* 0x008fe40000000800 */
[----:B------:R-:W-:-:S05]  /*0ae0*/  IMAD.WIDE R30, R35, 0x2, R18 ;  /* 0x00000002231e7825 */ /* 0x000fca00078e0212 */
[----:B------:R1:W-:Y:S04]  /*0af0*/  STG.E.U16 desc[UR4][R30.64], R25 ;  /* 0x000000191e007986 */ /* 0x0003e8000c101504 */
[----:B------:R-:W2:Y:S01]  /*0b00*/  LDG.E.U16 R37, desc[UR4][R36.64] ;  /* 0x0000000424257981 */ /* 0x000ea2000c1e1500 */
[----:B------:R-:W-:-:S04]  /*0b10*/  IMAD.WIDE R22, R35, 0x2, R20 ;  /* 0x0000000223167825 */ /* 0x000fc800078e0214 */
[----:B------:R-:W-:-:S05]  /*0b20*/  VIADD R33, R33, UR6 ;  /* 0x0000000621217c36 */ /* 0x000fca0008000000 */
[----:B------:R-:W-:Y:S01]  /*0b30*/  ISETP.GE.AND P1, PT, R33, R2, PT ;  /* 0x000000022100720c */ /* 0x000fe20003f26270 */
[----:B--2---:R-:W-:-:S05]  /*0b40*/  HMUL2 R37, R28.H0_H0, R37.H0_H0 ;  /* 0x200000251c257232 */ /* 0x004fca0000000800 */
[----:B------:R1:W-:Y:S07]  /*0b50*/  STG.E.U16 desc[UR4][R22.64], R37 ;  /* 0x0000002516007986 */ /* 0x0003ee000c101504 */
[----:B------:R-:W-:Y:S05]  /*0b60*/  @!P1 BRA `(.L_x_153) ;  /* 0xfffffffc00509947 */ /* 0x000fea000383ffff */
[----:B------:R-:W-:Y:S05]  /*0b70*/  EXIT ;  /* 0x000000000000794d */ /* 0x000fea0003800000 */
.L_x_150:
        /* <DEDUP_REMOVED lines=8> */
[----:B------:R-:W0:Y:S08]  /*0c00*/  LDC.64 R6, c[0x0][0x380] ;  /* 0x0000e000ff067b82 */ /* 0x000e300000000a00 */
[----:B-1----:R-:W1:Y:S01]  /*0c10*/  LDC.64 R8, c[0x0][0x388] ;  /* 0x0000e200ff087b82 */ /* 0x002e620000000a00 */
[----:B----4-:R-:W4:Y:S07]  /*0c20*/  MUFU.RCP R20, R20 ;  /* 0x0000001400147308 */ /* 0x010f2e0000001000 */
[----:B------:R-:W0:Y:S08]  /*0c30*/  LDC.64 R10, c[0x0][0x390] ;  /* 0x0000e400ff0a7b82 */ /* 0x000e300000000a00 */
[----:B------:R-:W0:Y:S01]  /*0c40*/  LDC.64 R12, c[0x0][0x398] ;  /* 0x0000e600ff0c7b82 */ /* 0x000e220000000a00 */
[----:B----4-:R-:W-:-:S04]  /*0c50*/  IADD3 R18, PT, PT, R20, 0xffffffe, RZ ;  /* 0x0ffffffe14127810 */ /* 0x010fc80007ffe0ff */
[----:B------:R4:W5:Y:S03]  /*0c60*/  F2I.FTZ.U32.TRUNC.NTZ R19, R18 ;  /* 0x0000001200137305 */ /* 0x000966000021f000 */
[----:B------:R-:W0:Y:S08]  /*0c70*/  LDC.64 R14, c[0x0][0x3a0] ;  /* 0x0000e800ff0e7b82 */ /* 0x000e300000000a00 */
[----:B------:R-:W0:Y:S01]  /*0c80*/  LDC.64 R16, c[0x0][0x3a8] ;  /* 0x0000ea00ff107b82 */ /* 0x000e220000000a00 */
[----:B----4-:R-:W-:Y:S01]  /*0c90*/  IMAD.MOV.U32 R18, RZ, RZ, RZ ;  /* 0x000000ffff127224 */ /* 0x010fe200078e00ff */
[----:B-----5:R-:W-:-:S05]  /*0ca0*/  IADD3 R25, PT, PT, RZ, -R19, RZ ;  /* 0x80000013ff197210 */ /* 0x020fca0007ffe0ff */
[----:B------:R-:W-:-:S04]  /*0cb0*/  IMAD R25, R25, R4, RZ ;  /* 0x0000000419197224 */ /* 0x000fc800078e02ff */
[----:B-123--:R-:W-:-:S07]  /*0cc0*/  IMAD.HI.U32 R25, R19, R25, R18 ;  /* 0x0000001913197227 */ /* 0x00efce00078e0012 */
.L_x_155:
[----:B-1----:R-:W-:-:S05]  /*0cd0*/  IADD3 R21, PT, PT, R5, R33, RZ ;  /* 0x0000002105157210 */ /* 0x002fca0007ffe0ff */
[----:B0-----:R-:W-:-:S04]  /*0ce0*/  IMAD.WIDE R22, R21, 0x2, R6 ;  /* 0x0000000215167825 */ /* 0x001fc800078e0206 */
[C---:B------:R-:W-:Y:S01]  /*0cf0*/  IMAD.WIDE R18, R21.reuse, 0x2, R8 ;  /* 0x0000000215127825 */ /* 0x040fe200078e0208 */
[----:B------:R-:W2:Y:S03]  /*0d00*/  LDG.E.U16.CONSTANT R27, desc[UR4][R22.64] ;  /* 0x00000004161b7981 */ /* 0x000ea6000c1e9500 */
[----:B------:R-:W-:Y:S01]  /*0d10*/  IMAD.WIDE R20, R21, 0x2, R10 ;  /* 0x0000000215147825 */ /* 0x000fe200078e020a */
[----:B------:R0:W3:Y:S04]  /*0d20*/  LDG.E.U16.CONSTANT R29, desc[UR4][R18.64] ;  /* 0x00000004121d7981 */ /* 0x0000e8000c1e9500 */
[----:B------:R1:W4:Y:S01]  /*0d30*/  LDG.E.U16.CONSTANT R31, desc[UR4][R20.64] ;  /* 0x00000004141f7981 */ /* 0x000322000c1e9500 */
[----:B------:R-:W-:-:S05]  /*0d40*/  IABS R30, R33 ;  /* 0x00000021001e7213 */ /* 0x000fca0000000000 */
[----:B------:R-:W-:Y:S01]  /*0d50*/  IMAD.HI.U32 R28, R25, R30, RZ ;  /* 0x0000001e191c7227 */ /* 0x000fe200078e00ff */
[----:B------:R-:W-:-:S04]  /*0d60*/  IABS R32, R24 ;  /* 0x0000001800207213 */ /* 0x000fc80000000000 */
[----:B------:R-:W-:-:S05]  /*0d70*/  IADD3 R35, PT, PT, -R28, RZ, RZ ;  /* 0x000000ff1c237210 */ /* 0x000fca0007ffe1ff */
[----:B------:R-:W-:-:S05]  /*0d80*/  IMAD R35, R32, R35, R30 ;  /* 0x0000002320237224 */ /* 0x000fca00078e021e */
[----:B------:R-:W-:Y:S02]  /*0d90*/  ISETP.GT.U32.AND P2, PT, R4, R35, PT ;  /* 0x000000230400720c */ /* 0x000fe40003f44070 */
[----:B0-----:R-:W-:-:S11]  /*0da0*/  LOP3.LUT R18, R33, R24, RZ, 0x3c, !PT ;  /* 0x0000001821127212 */ /* 0x001fd600078e3cff */
[----:B------:R-:W-:-:S05]  /*0db0*/  @!P2 IMAD.IADD R35, R35, 0x1, -R32 ;  /* 0x000000012323a824 */ /* 0x000fca00078e0a20 */
[----:B------:R-:W-:Y:S02]  /*0dc0*/  ISETP.GE.U32.AND P1, PT, R35, R4, PT ;  /* 0x000000042300720c */ /* 0x000fe40003f26070 */
[----:B------:R-:W-:Y:S02]  /*0dd0*/  ISETP.GE.AND P3, PT, R18, RZ, PT ;  /* 0x000000ff1200720c */ /* 0x000fe40003f66270 */
[----:B------:R-:W-:-:S09]  /*0de0*/  @!P2 IADD3 R28, PT, PT, R28, 0x1, RZ ;  /* 0x000000011c1ca810 */ /* 0x000fd20007ffe0ff */
[----:B------:R-:W-:-:S05]  /*0df0*/  @P1 IADD3 R28, PT, PT, R28, 0x1, RZ ;  /* 0x000000011c1c1810 */ /* 0x000fca0007ffe0ff */
[----:B------:R-:W-:-:S05]  /*0e00*/  @!P3 IMAD.MOV R28, RZ, RZ, -R28 ;  /* 0x000000ffff1cb224 */ /* 0x000fca00078e0a1c */
[----:B------:R-:W-:-:S04]  /*0e10*/  SEL R19, R26, R28, !P0 ;  /* 0x0000001c1a137207 */ /* 0x000fc80004000000 */
[----:B-1----:R-:W-:Y:S01]  /*0e20*/  IADD3 R20, PT, PT, -R19, RZ, RZ ;  /* 0x000000ff13147210 */ /* 0x002fe20007ffe1ff */
[----:B------:R-:W-:-:S04]  /*0e30*/  IMAD R18, R0, UR7, R19 ;  /* 0x0000000700127c24 */ /* 0x000fc8000f8e0213 */
[----:B------:R-:W-:Y:S02]  /*0e40*/  IMAD R19, R24, R20, R33 ;  /* 0x0000001418137224 */ /* 0x000fe400078e0221 */
[----:B------:R-:W-:-:S04]  /*0e50*/  IMAD R18, R18, UR8, R3 ;  /* 0x0000000812127c24 */ /* 0x000fc8000f8e0203 */
[----:B------:R-:W-:-:S04]  /*0e60*/  IMAD R23, R18, R24, R19 ;  /* 0x0000001812177224 */ /* 0x000fc800078e0213 */
[----:B------:R-:W-:-:S04]  /*0e70*/  IMAD.WIDE R18, R23, 0x2, R12 ;  /* 0x0000000217127825 */ /* 0x000fc800078e020c */
[----:B------:R-:W-:-:S04]  /*0e80*/  IMAD.WIDE R20, R23, 0x2, R14 ;  /* 0x0000000217147825 */ /* 0x000fc800078e020e */
[----:B------:R-:W-:Y:S01]  /*0e90*/  IMAD.WIDE R22, R23, 0x2, R16 ;  /* 0x0000000217167825 */ /* 0x000fe200078e0210 */
[----:B------:R-:W-:-:S04]  /*0ea0*/  IADD3 R33, PT, PT, R33, UR6, RZ ;  /* 0x0000000621217c10 */ /* 0x000fc8000fffe0ff */
[----:B------:R-:W-:Y:S01]  /*0eb0*/  ISETP.GE.AND P1, PT, R33, R2, PT ;  /* 0x000000022100720c */ /* 0x000fe20003f26270 */
[----:B--2---:R1:W-:Y:S04]  /*0ec0*/  STG.E.U16 desc[UR4][R18.64], R27 ;  /* 0x0000001b12007986 */ /* 0x0043e8000c101504 */
[----:B---3--:R1:W-:Y:S04]  /*0ed0*/  STG.E.U16 desc[UR4][R20.64], R29 ;  /* 0x0000001d14007986 */ /* 0x0083e8000c101504 */
[----:B----4-:R1:W-:Y:S04]  /*0ee0*/  STG.E.U16 desc[UR4][R22.64], R31 ;  /* 0x0000001f16007986 */ /* 0x0103e8000c101504 */
[----:B------:R-:W-:Y:S05]  /*0ef0*/  @!P1 BRA `(.L_x_155) ;  /* 0xfffffffc00749947 */ /* 0x000fea000383ffff */
[----:B------:R-:W-:Y:S05]  /*0f00*/  EXIT ;  /* 0x000000000000794d */ /* 0x000fea0003800000 */
.L_x_154:
        /* <DEDUP_REMOVED lines=21> */
.L_x_156:
[----:B-1----:R-:W-:-:S04]  /*1060*/  IMAD.IADD R27, R5, 0x1, R33 ;  /* 0x00000001051b7824 */ /* 0x002fc800078e0221 */
[----:B------:R-:W-:-:S04]  /*1070*/  IMAD.WIDE R22, R27, 0x2, R8 ;  /* 0x000000021b167825 */ /* 0x000fc800078e0208 */
[----:B0-----:R-:W-:Y:S01]  /*1080*/  IMAD.WIDE R24, R27, 0x2, R10 ;  /* 0x000000021b187825 */ /* 0x001fe200078e020a */
[----:B------:R0:W2:Y:S04]  /*1090*/  LDG.E.U16.CONSTANT R37, desc[UR4][R22.64] ;  /* 0x0000000416257981 */ /* 0x0000a8000c1e9500 */
[----:B------:R1:W3:Y:S01]  /*10a0*/  LDG.E.U16.CONSTANT R35, desc[UR4][R24.64] ;  /* 0x0000000418237981 */ /* 0x0002e2000c1e9500 */
[----:B------:R-:W-:Y:S02]  /*10b0*/  IABS R30, R33 ;  /* 0x00000021001e7213 */ /* 0x000fe40000000000 */
[----:B------:R-:W-:-:S03]  /*10c0*/  IABS R32, R28 ;  /* 0x0000001c00207213 */ /* 0x000fc60000000000 */
[----:B------:R-:W-:Y:S01]  /*10d0*/  IMAD.HI.U32 R26, R7, R30, RZ ;  /* 0x0000001e071a7227 */ /* 0x000fe200078e00ff */
[----:B0-----:R-:W-:-:S04]  /*10e0*/  LOP3.LUT R22, R33, R28, RZ, 0x3c, !PT ;  /* 0x0000001c21167212 */ /* 0x001fc800078e3cff */
[----:B------:R-:W-:Y:S02]  /*10f0*/  IADD3 R31, PT, PT, -R26, RZ, RZ ;  /* 0x000000ff1a1f7210 */ /* 0x000fe40007ffe1ff */
[----:B------:R-:W-:-:S03]  /*1100*/  ISETP.GE.AND P3, PT, R22, RZ, PT ;  /* 0x000000ff1600720c */ /* 0x000fc60003f66270 */
[----:B------:R-:W-:-:S05]  /*1110*/  IMAD R31, R32, R31, R30 ;  /* 0x0000001f201f7224 */ /* 0x000fca00078e021e */
[----:B------:R-:W-:-:S13]  /*1120*/  ISETP.GT.U32.AND P2, PT, R4, R31, PT ;  /* 0x0000001f0400720c */ /* 0x000fda0003f44070 */
[----:B------:R-:W-:Y:S01]  /*1130*/  @!P2 IADD3 R31, PT, PT, R31, -R32, RZ ;  /* 0x800000201f1fa210 */ /* 0x000fe20007ffe0ff */
[----:B------:R-:W-:-:S03]  /*1140*/  @!P2 VIADD R26, R26, 0x1 ;  /* 0x000000011a1aa836 */ /* 0x000fc60000000000 */
[----:B------:R-:W-:-:S13]  /*1150*/  ISETP.GE.U32.AND P1, PT, R31, R4, PT ;  /* 0x000000041f00720c */ /* 0x000fda0003f26070 */
[----:B------:R-:W-:-:S04]  /*1160*/  @P1 IADD3 R26, PT, PT, R26, 0x1, RZ ;  /* 0x000000011a1a1810 */ /* 0x000fc80007ffe0ff */
[----:B------:R-:W-:-:S04]  /*1170*/  @!P3 IADD3 R26, PT, PT, -R26, RZ, RZ ;  /* 0x000000ff1a1ab210 */ /* 0x000fc80007ffe1ff */
[----:B------:R-:W-:Y:S02]  /*1180*/  SEL R23, R29, R26, !P0 ;  /* 0x0000001a1d177207 */ /* 0x000fe40004000000 */
[----:B------:R-:W-:-:S03]  /*1190*/  IADD3 R26, PT, PT, R6, R33, RZ ;  /* 0x00000021061a7210 */ /* 0x000fc60007ffe0ff */
[--C-:B-1----:R-:W-:Y:S02]  /*11a0*/  IMAD.MOV R24, RZ, RZ, -R23.reuse ;  /* 0x000000ffff187224 */ /* 0x102fe400078e0a17 */
[----:B------:R-:W-:Y:S02]  /*11b0*/  IMAD R22, R0, UR7, R23 ;  /* 0x0000000700167c24 */ /* 0x000fe4000f8e0217 */
[----:B------:R-:W-:Y:S02]  /*11c0*/  IMAD R23, R28, R24, R33 ;  /* 0x000000181c177224 */ /* 0x000fe400078e0221 */
[----:B------:R-:W-:-:S04]  /*11d0*/  IMAD R22, R22, UR8, R3 ;  /* 0x0000000816167c24 */ /* 0x000fc8000f8e0203 */
[----:B------:R-:W-:Y:S02]  /*11e0*/  IMAD R32, R22, R28, R23 ;  /* 0x0000001c16207224 */ /* 0x000fe400078e0217 */
[----:B------:R-:W-:-:S04]  /*11f0*/  IMAD.WIDE R22, R27, 0x2, R12 ;  /* 0x000000021b167825 */ /* 0x000fc800078e020c */
[C---:B------:R-:W-:Y:S02]  /*1200*/  IMAD.WIDE R30, R32.reuse, 0x2, R14 ;  /* 0x00000002201e7825 */ /* 0x040fe400078e020e */
[----:B------:R-:W5:Y:S02]  /*1210*/  LDG.E.U16.CONSTANT R22, desc[UR4][R22.64] ;  /* 0x0000000416167981 */ /* 0x000f64000c1e9500 */
[----:B------:R-:W-:-:S04]  /*1220*/  IMAD.WIDE R24, R32, 0x2, R16 ;  /* 0x0000000220187825 */ /* 0x000fc800078e0210 */
[----:B----4-:R-:W-:Y:S01]  /*1230*/  IMAD.WIDE R26, R26, 0x2, R20 ;  /* 0x000000021a1a7825 */ /* 0x010fe200078e0214 */
[----:B--2---:R1:W-:Y:S04]  /*1240*/  STG.E.U16 desc[UR4][R30.64], R37 ;  /* 0x000000251e007986 */ /* 0x0043e8000c101504 */
[----:B---3--:R1:W-:Y:S04]  /*1250*/  STG.E.U16 desc[UR4][R24.64], R35 ;  /* 0x0000002318007986 */ /* 0x0083e8000c101504 */
[----:B------:R-:W5:Y:S01]  /*1260*/  LDG.E.U16 R27, desc[UR4][R26.64] ;  /* 0x000000041a1b7981 */ /* 0x000f62000c1e1500 */
[----:B------:R-:W-:-:S04]  /*1270*/  IADD3 R33, PT, PT, R33, UR6, RZ ;  /* 0x0000000621217c10 */ /* 0x000fc8000fffe0ff */
[----:B------:R-:W-:Y:S01]  /*1280*/  ISETP.GE.AND P1, PT, R33, R2, PT ;  /* 0x000000022100720c */ /* 0x000fe20003f26270 */
[----:B-----5:R-:W-:Y:S02]  /*1290*/  HMUL2 R27, R22.H0_H0, R27.H0_H0 ;  /* 0x2000001b161b7232 */ /* 0x020fe40000000800 */
[----:B------:R-:W-:-:S05]  /*12a0*/  IMAD.WIDE R22, R32, 0x2, R18 ;  /* 0x0000000220167825 */ /* 0x000fca00078e0212 */
[----:B------:R1:W-:Y:S05]  /*12b0*/  STG.E.U16 desc[UR4][R22.64], R27 ;  /* 0x0000001b16007986 */ /* 0x0003ea000c101504 */
[----:B------:R-:W-:Y:S05]  /*12c0*/  @!P1 BRA `(.L_x_156) ;  /* 0xfffffffc00649947 */ /* 0x000fea000383ffff */
[----:B------:R-:W-:Y:S05]  /*12d0*/  EXIT ;  /* 0x000000000000794d */ /* 0x000fea0003800000 */
.L_x_157:
        /* <DEDUP_REMOVED lines=10> */
.L_x_718:


//--------------------- .text._ZN17fastertransformer32add_QKV_bias_rebuild_padding_ia3IfEEvPKT_S3_S3_S3_S3_S3_PS1_S4_S4_PKiS3_S3_iiiiS6_ --------------------------
	.section	.text._ZN17fastertransformer32add_QKV_bias_rebuild_padding_ia3IfEEvPKT_S3_S3_S3_S3_S3_PS1_S4_S4_PKiS3_S3_iiiiS6_,"ax",@progbits
	.align	128
        .global         _ZN17fastertransformer32add_QKV_bias_rebuild_padding_ia3IfEEvPKT_S3_S3_S3_S3_S3_PS1_S4_S4_PKiS3_S3_iiiiS6_
        .type           _ZN17fastertransformer32add_QKV_bias_rebuild_padding_ia3IfEEvPKT_S3_S3_S3_S3_S3_PS1_S4_S4_PKiS3_S3_iiiiS6_,@function
        .size           _ZN17fastertransformer32add_QKV_bias_rebuild_padding_ia3IfEEvPKT_S3_S3_S3_S3_S3_PS1_S4_S4_PKiS3_S3_iiiiS6_,(.L_x_719 - _ZN17fastertransformer32add_QKV_bias_rebuild_padding_ia3IfEEvPKT_S3_S3_S3_S3_S3_PS1_S4_S4_PKiS3_S3_iiiiS6_)
        .other          _ZN17fastertransformer32add_QKV_bias_rebuild_padding_ia3IfEEvPKT_S3_S3_S3_S3_S3_PS1_S4_S4_PKiS3_S3_iiiiS6_,@"STO_CUDA_ENTRY STV_DEFAULT"
_ZN17fastertransformer32add_QKV_bias_rebuild_padding_ia3IfEEvPKT_S3_S3_S3_S3_S3_PS1_S4_S4_PKiS3_S3_iiiiS6_:
.text._ZN17fastertransformer32add_QKV_bias_rebuild_padding_ia3IfEEvPKT_S3_S3_S3_S3_S3_PS1_S4_S4_PKiS3_S3_iiiiS6_:
[----:B------:R-:W-:Y:S01]  /*0000*/  LDC R1, c[0x0][0x37c] ;  /* 0x0000df00ff017b82 */ /* 0x000fe20000000800 */
[----:B------:R-:W0:Y:S07]  /*0010*/  S2R R27, SR_CTAID.X ;  /* 0x00000000001b7919 */ /* 0x000e2e0000002500 */
[----:B------:R-:W0:Y:S01]  /*0020*/  LDC.64 R2, c[0x0][0x3f0] ;  /* 0x0000fc00ff027b82 */ /* 0x000e220000000a00 */
[----:B------:R-:W1:Y:S07]  /*0030*/  LDCU.64 UR4, c[0x0][0x358] ;  /* 0x00006b00ff0477ac */ /* 0x000e6e0008000a00 */
[----:B------:R-:W2:Y:S08]  /*0040*/  LDC R13, c[0x0][0x3e4] ;  /* 0x0000f900ff0d7b82 */ /* 0x000eb00000000800 */
[----:B------:R-:W3:Y:S01]  /*0050*/  LDC.64 R10, c[0x0][0x3c8] ;  /* 0x0000f200ff0a7b82 */ /* 0x000ee20000000a00 */
[----:B0-----:R-:W-:-:S06]  /*0060*/  IMAD.WIDE.U32 R2, R27, 0x4, R2 ;  /* 0x000000041b027825 */ /* 0x001fcc00078e0002 */
[----:B-1----:R0:W4:Y:S01]  /*0070*/  LDG.E R2, desc[UR4][R2.64] ;  /* 0x0000000402027981 */ /* 0x002122000c1e1900 */
[----:B--2---:R-:W-:Y:S02]  /*0080*/  IABS R4, R13 ;  /* 0x0000000d00047213 */ /* 0x004fe40000000000 */
[----:B---3--:R-:W-:Y:S02]  /*0090*/  ISETP.NE.U32.AND P0, PT, R10, RZ, PT ;  /* 0x000000ff0a00720c */ /* 0x008fe40003f05070 */
[----:B------:R-:W1:Y:S01]  /*00a0*/  I2F.RP R0, R4 ;  /* 0x0000000400007306 */ /* 0x000e620000209400 */
[----:B------:R-:W2:Y:S01]  /*00b0*/  S2R R31, SR_TID.X ;  /* 0x00000000001f7919 */ /* 0x000ea20000002100 */
[----:B------:R-:W-:Y:S02]  /*00c0*/  ISETP.NE.AND.EX P0, PT, R11, RZ, PT, P0 ;  /* 0x000000ff0b00720c */ /* 0x000fe40003f05300 */
[----:B------:R-:W-:Y:S02]  /*00d0*/  ISETP.NE.AND P3, PT, R13, RZ, PT ;  /* 0x000000ff0d00720c */ /* 0x000fe40003f65270 */
[----:B------:R-:W-:-:S02]  /*00e0*/  MOV R29, RZ ;  /* 0x000000ff001d7202 */ /* 0x000fc40000000f00 */
[----:B-1----:R-:W1:Y:S07]  /*00f0*/  MUFU.RCP R0, R0 ;  /* 0x0000000000007308 */ /* 0x002e6e0000001000 */
[----:B------:R-:W3:Y:S01]  /*0100*/  @P0 LDC.64 R8, c[0x0][0x3c8] ;  /* 0x0000f200ff080b82 */ /* 0x000ee20000000a00 */
[----:B-1----:R-:W-:-:S04]  /*0110*/  IADD3 R6, PT, PT, R0, 0xffffffe, RZ ;  /* 0x0ffffffe00067810 */ /* 0x002fc80007ffe0ff */
[----:B------:R1:W0:Y:S02]  /*0120*/  F2I.FTZ.U32.TRUNC.NTZ R7, R6 ;  /* 0x0000000600077305 */ /* 0x000224000021f000 */
[----:B-1----:R-:W-:Y:S01]  /*0130*/  HFMA2 R6, -RZ, RZ, 0, 0 ;  /* 0x00000000ff067431 */ /* 0x002fe200000001ff */
[----:B0-----:R-:W-:-:S05]  /*0140*/  IADD3 R5, PT, PT, RZ, -R7, RZ ;  /* 0x80000007ff057210 */ /* 0x001fca0007ffe0ff */
[----:B------:R-:W-:-:S04]  /*0150*/  IMAD R3, R5, R4, RZ ;  /* 0x0000000405037224 */ /* 0x000fc800078e02ff */
[----:B------:R-:W-:Y:S01]  /*0160*/  IMAD.HI.U32 R7, R7, R3, R6 ;  /* 0x0000000307077227 */ /* 0x000fe200078e0006 */
[----:B------:R-:W-:-:S03]  /*0170*/  LOP3.LUT R6, RZ, R13, RZ, 0x33, !PT ;  /* 0x0000000dff067212 */ /* 0x000fc600078e33ff */
[----:B----4-:R-:W-:Y:S02]  /*0180*/  IMAD.IADD R12, R2, 0x1, R27 ;  /* 0x00000001020c7824 */ /* 0x010fe400078e021b */
[----:B------:R-:W0:Y:S03]  /*0190*/  LDC.64 R2, c[0x0][0x3e8] ;  /* 0x0000fa00ff027b82 */ /* 0x000e260000000a00 */
[----:B------:R-:W-:-:S05]  /*01a0*/  IABS R5, R12 ;  /* 0x0000000c00057213 */ /* 0x000fca0000000000 */
[----:B------:R-:W-:-:S04]  /*01b0*/  IMAD.HI.U32 R7, R7, R5, RZ ;  /* 0x0000000507077227 */ /* 0x000fc800078e00ff */
[----:B------:R-:W-:-:S04]  /*01c0*/  IMAD.MOV R0, RZ, RZ, -R7 ;  /* 0x000000ffff007224 */ /* 0x000fc800078e0a07 */
[----:B------:R-:W-:Y:S01]  /*01d0*/  IMAD R5, R4, R0, R5 ;  /* 0x0000000004057224 */ /* 0x000fe200078e0205 */
[----:B------:R-:W-:-:S04]  /*01e0*/  LOP3.LUT R0, R12, R13, RZ, 0x3c, !PT ;  /* 0x0000000d0c007212 */ /* 0x000fc800078e3cff */
[----:B------:R-:W-:Y:S02]  /*01f0*/  ISETP.GT.U32.AND P2, PT, R4, R5, PT ;  /* 0x000000050400720c */ /* 0x000fe40003f44070 */
[----:B------:R-:W-:-:S11]  /*0200*/  ISETP.GE.AND P4, PT, R0, RZ, PT ;  /* 0x000000ff0000720c */ /* 0x000fd60003f86270 */
[----:B------:R-:W-:Y:S01]  /*0210*/  @!P2 IADD3 R5, PT, PT, R5, -R4, RZ ;  /* 0x800000040505a210 */ /* 0x000fe20007ffe0ff */
[----:B------:R-:W-:-:S03]  /*0220*/  @!P2 VIADD R7, R7, 0x1 ;  /* 0x000000010707a836 */ /* 0x000fc60000000000 */
[----:B------:R-:W-:-:S13]  /*0230*/  ISETP.GE.U32.AND P1, PT, R5, R4, PT ;  /* 0x000000040500720c */ /* 0x000fda0003f26070 */
[----:B------:R-:W-:-:S05]  /*0240*/  @P1 IADD3 R7, PT, PT, R7, 0x1, RZ ;  /* 0x0000000107071810 */ /* 0x000fca0007ffe0ff */
[----:B------:R-:W-:-:S05]  /*0250*/  @!P4 IMAD.MOV R7, RZ, RZ, -R7 ;  /* 0x000000ffff07c224 */ /* 0x000fca00078e0a07 */
[----:B------:R-:W-:Y:S01]  /*0260*/  SEL R0, R6, R7, !P3 ;  /* 0x0000000706007207 */ /* 0x000fe20005800000 */
[----:B0-----:R-:W-:-:S04]  /*0270*/  IMAD R2, R3, R2, RZ ;  /* 0x0000000203027224 */ /* 0x001fc800078e02ff */
[----:B---3--:R-:W-:-:S05]  /*0280*/  @P0 IMAD.WIDE R8, R0, 0x4, R8 ;  /* 0x0000000400080825 */ /* 0x008fca00078e0208 */
[----:B------:R0:W5:Y:S01]  /*0290*/  @P0 LDG.E R29, desc[UR4][R8.64] ;  /* 0x00000004081d0981 */ /* 0x000162000c1e1900 */
[----:B--2---:R-:W-:-:S13]  /*02a0*/  ISETP.GE.AND P0, PT, R31, R2, PT ;  /* 0x000000021f00720c */ /* 0x004fda0003f06270 */
[----:B0-----:R-:W-:Y:S05]  /*02b0*/  @P0 EXIT ;  /* 0x000000000000094d */ /* 0x001fea0003800000 */
[----:B------:R-:W-:Y:S01]  /*02c0*/  IABS R3, R3 ;  /* 0x0000000300037213 */ /* 0x000fe20000000000 */
[----:B------:R-:W0:Y:S01]  /*02d0*/  LDC.64 R8, c[0x0][0x3d0] ;  /* 0x0000f400ff087b82 */ /* 0x000e220000000a00 */
[----:B------:R-:W-:Y:S01]  /*02e0*/  ISETP.NE.U32.AND P0, PT, R10, RZ, PT ;  /* 0x000000ff0a00720c */ /* 0x000fe20003f05070 */
[----:B------:R-:W1:Y:S01]  /*02f0*/  LDCU UR6, c[0x0][0x360] ;  /* 0x00006c00ff0677ac */ /* 0x000e620008000800 */
[----:B------:R-:W2:Y:S01]  /*0300*/  I2F.RP R13, R3 ;  /* 0x00000003000d7306 */ /* 0x000ea20000209400 */
[----:B------:R-:W-:Y:S02]  /*0310*/  ISETP.GE.AND P4, PT, R12, RZ, PT ;  /* 0x000000ff0c00720c */ /* 0x000fe40003f86270 */
[----:B------:R-:W-:Y:S01]  /*0320*/  ISETP.NE.AND.EX P0, PT, R11, RZ, PT, P0 ;  /* 0x000000ff0b00720c */ /* 0x000fe20003f05300 */
[----:B------:R-:W3:Y:S01]  /*0330*/  LDCU UR8, c[0x0][0x3e4] ;  /* 0x00007c80ff0877ac */ /* 0x000ee20008000800 */
[----:B------:R-:W4:Y:S01]  /*0340*/  LDC.64 R24, c[0x0][0x3d8] ;  /* 0x0000f600ff187b82 */ /* 0x000f220000000a00 */
[----:B------:R-:W-:-:S02]  /*0350*/  ISETP.GT.U32.AND P1, PT, R4, R5, PT ;  /* 0x000000050400720c */ /* 0x000fc40003f24070 */
[----:B------:R-:W-:Y:S01]  /*0360*/  IADD3 R26, PT, PT, R5, -R4, RZ ;  /* 0x80000004051a7210 */ /* 0x000fe20007ffe0ff */
[----:B------:R-:W0:Y:S03]  /*0370*/  LDCU UR7, c[0x0][0x3e8] ;  /* 0x00007d00ff0777ac */ /* 0x000e260008000800 */
[----:B------:R-:W-:Y:S01]  /*0380*/  SEL R5, R26, R5, !P1 ;  /* 0x000000051a057207 */ /* 0x000fe20004800000 */
[----:B------:R-:W1:Y:S01]  /*0390*/  LDC R4, c[0x0][0x3ec] ;  /* 0x0000fb00ff047b82 */ /* 0x000e620000000800 */
[----:B--2---:R-:W2:Y:S03]  /*03a0*/  MUFU.RCP R13, R13 ;  /* 0x0000000d000d7308 */ /* 0x004ea60000001000 */
[----:B------:R-:W-:-:S04]  /*03b0*/  @!P4 IMAD.MOV R5, RZ, RZ, -R5 ;  /* 0x000000ffff05c224 */ /* 0x000fc800078e0a05 */
[----:B------:R-:W1:Y:S01]  /*03c0*/  LDC.64 R10, c[0x0][0x3b0] ;  /* 0x0000ec00ff0a7b82 */ /* 0x000e620000000a00 */
[----:B0-----:R-:W-:Y:S02]  /*03d0*/  ISETP.NE.U32.AND P2, PT, R8, RZ, PT ;  /* 0x000000ff0800720c */ /* 0x001fe40003f45070 */
[----:B------:R-:W-:Y:S02]  /*03e0*/  SEL R5, R6, R5, !P3 ;  /* 0x0000000506057207 */ /* 0x000fe40005800000 */
[----:B------:R-:W-:Y:S02]  /*03f0*/  ISETP.NE.AND.EX P2, PT, R9, RZ, P0, P2 ;  /* 0x000000ff0900720c */ /* 0x000fe40000745320 */
[----:B------:R-:W-:Y:S01]  /*0400*/  MOV R6, RZ ;  /* 0x000000ff00067202 */ /* 0x000fe20000000f00 */
[----:B------:R-:W0:Y:S01]  /*0410*/  LDC.64 R14, c[0x0][0x398] ;  /* 0x0000e600ff0e7b82 */ /* 0x000e220000000a00 */
[----:B----4-:R-:W-:Y:S01]  /*0420*/  ISETP.NE.U32.AND P1, PT, R24, RZ, PT ;  /* 0x000000ff1800720c */ /* 0x010fe20003f25070 */
[----:B--2---:R-:W-:-:S03]  /*0430*/  VIADD R7, R13, 0xffffffe ;  /* 0x0ffffffe0d077836 */ /* 0x004fc60000000000 */
[----:B------:R-:W-:-:S03]  /*0440*/  ISETP.NE.AND.EX P1, PT, R25, RZ, P0, P1 ;  /* 0x000000ff1900720c */ /* 0x000fc60000725310 */
[----:B------:R-:W2:Y:S01]  /*0450*/  LDC.64 R12, c[0x0][0x390] ;  /* 0x0000e400ff0c7b82 */ /* 0x000ea20000000a00 */
[----:B------:R-:W4:Y:S07]  /*0460*/  F2I.FTZ.U32.TRUNC.NTZ R7, R7 ;  /* 0x0000000700077305 */ /* 0x000f2e000021f000 */
[----:B------:R-:W0:Y:S08]  /*0470*/  LDC.64 R16, c[0x0][0x3b8] ;  /* 0x0000ee00ff107b82 */ /* 0x000e300000000a00 */
[----:B------:R-:W0:Y:S01]  /*0480*/  LDC.64 R18, c[0x0][0x3a0] ;  /* 0x0000e800ff127b82 */ /* 0x000e220000000a00 */
[----:B----4-:R-:W-:-:S05]  /*0490*/  IMAD.MOV R28, RZ, RZ, -R7 ;  /* 0x000000ffff1c7224 */ /* 0x010fca00078e0a07 */
[----:B------:R-:W-:Y:S02]  /*04a0*/  MOV R8, R28 ;  /* 0x0000001c00087202 */ /* 0x000fe40000000f00 */
[----:B------:R-:W4:Y:S03]  /*04b0*/  LDC.64 R20, c[0x0][0x3a8] ;  /* 0x0000ea00ff147b82 */ /* 0x000f260000000a00 */
[----:B------:R-:W-:Y:S02]  /*04c0*/  IMAD R9, R8, R3, RZ ;  /* 0x0000000308097224 */ /* 0x000fe400078e02ff */
[----:B------:R-:W-:Y:S02]  /*04d0*/  IMAD R8, R2, R27, RZ ;  /* 0x0000001b02087224 */ /* 0x000fe400078e02ff */
[----:B------:R-:W-:Y:S01]  /*04e0*/  IMAD.HI.U32 R6, R7, R9, R6 ;  /* 0x0000000907067227 */ /* 0x000fe200078e0006 */
[----:B------:R-:W0:Y:S03]  /*04f0*/  LDC.64 R22, c[0x0][0x3c0] ;  /* 0x0000f000ff167b82 */ /* 0x000e260000000a00 */
[----:B------:R-:W-:-:S02]  /*0500*/  IMAD.MOV.U32 R9, RZ, RZ, R31 ;  /* 0x000000ffff097224 */ /* 0x000fc400078e001f */
[----:B-1-3-5:R-:W-:-:S07]  /*0510*/  IMAD R7, R2, R29, RZ ;  /* 0x0000001d02077224 */ /* 0x02afce00078e02ff */
.L_x_158:
[----:B-1----:R-:W1:Y:S01]  /*0520*/  LDC.64 R28, c[0x0][0x380] ;  /* 0x0000e000ff1c7b82 */ /* 0x002e620000000a00 */
[----:B------:R-:W-:-:S07]  /*0530*/  IADD3 R27, PT, PT, R8, R9, RZ ;  /* 0x00000009081b7210 */ /* 0x000fce0007ffe0ff */
[----:B------:R-:W3:Y:S01]  /*0540*/  LDC.64 R24, c[0x0][0x388] ;  /* 0x0000e200ff187b82 */ /* 0x000ee20000000a00 */
[----:B-1----:R-:W-:-:S06]  /*0550*/  IMAD.WIDE R28, R27, 0x4, R28 ;  /* 0x000000041b1c7825 */ /* 0x002fcc00078e021c */
[----:B------:R-:W5:Y:S01]  /*0560*/  LDG.E.CONSTANT R28, desc[UR4][R28.64] ;  /* 0x000000041c1c7981 */ /* 0x000f62000c1e9900 */
[----:B---3--:R-:W-:-:S06]  /*0570*/  IMAD.WIDE R24, R9, 0x4, R24 ;  /* 0x0000000409187825 */ /* 0x008fcc00078e0218 */
[----:B------:R1:W5:Y:S01]  /*0580*/  LDG.E.CONSTANT R25, desc[UR4][R24.64] ;  /* 0x0000000418197981 */ /* 0x000362000c1e9900 */
[----:B------:R-:W-:Y:S02]  /*0590*/  IABS R31, R9 ;  /* 0x00000009001f7213 */ /* 0x000fe40000000000 */
[----:B------:R-:W-:-:S03]  /*05a0*/  IABS R33, R4 ;  /* 0x0000000400217213 */ /* 0x000fc60000000000 */
[----:B------:R-:W-:-:S04]  /*05b0*/  IMAD.HI.U32 R26, R6, R31, RZ ;  /* 0x0000001f061a7227 */ /* 0x000fc800078e00ff */
[----:B------:R-:W-:-:S04]  /*05c0*/  IMAD.MOV R30, RZ, RZ, -R26 ;  /* 0x000000ffff1e7224 */ /* 0x000fc800078e0a1a */
[----:B------:R-:W-:-:S05]  /*05d0*/  IMAD R30, R33, R30, R31 ;  /* 0x0000001e211e7224 */ /* 0x000fca00078e021f */
[----:B------:R-:W-:Y:S02]  /*05e0*/  ISETP.GT.U32.AND P4, PT, R3, R30, PT ;  /* 0x0000001e0300720c */ /* 0x000fe40003f84070 */
[----:B-1----:R-:W-:-:S11]  /*05f0*/  LOP3.LUT R24, R9, R4, RZ, 0x3c, !PT ;  /* 0x0000000409187212 */ /* 0x002fd600078e3cff */
[----:B------:R-:W-:-:S04]  /*0600*/  @!P4 IADD3 R30, PT, PT, R30, -R33, RZ ;  /* 0x800000211e1ec210 */ /* 0x000fc80007ffe0ff */
[----:B------:R-:W-:Y:S01]  /*0610*/  ISETP.GE.U32.AND P0, PT, R30, R3, PT ;  /* 0x000000031e00720c */ /* 0x000fe20003f06070 */
[----:B------:R-:W-:Y:S01]  /*0620*/  @!P4 VIADD R26, R26, 0x1 ;  /* 0x000000011a1ac836 */ /* 0x000fe20000000000 */
[----:B------:R-:W-:Y:S01]  /*0630*/  ISETP.GE.AND P3, PT, R24, RZ, PT ;  /* 0x000000ff1800720c */ /* 0x000fe20003f66270 */
[----:B------:R-:W1:Y:S01]  /*0640*/  @P2 LDC.64 R30, c[0x0][0x3d0] ;  /* 0x0000f400ff1e2b82 */ /* 0x000e620000000a00 */
[----:B------:R-:W-:-:S09]  /*0650*/  ISETP.NE.AND P4, PT, R4, RZ, PT ;  /* 0x000000ff0400720c */ /* 0x000fd20003f85270 */
[----:B------:R-:W-:-:S05]  /*0660*/  @P0 IADD3 R26, PT, PT, R26, 0x1, RZ ;  /* 0x000000011a1a0810 */ /* 0x000fca0007ffe0ff */
[----:B------:R-:W-:Y:S01]  /*0670*/  @!P3 IMAD.MOV R26, RZ, RZ, -R26 ;  /* 0x000000ffff1ab224 */ /* 0x000fe200078e0a1a */
[----:B------:R-:W-:-:S04]  /*0680*/  @!P4 LOP3.LUT R26, RZ, R4, RZ, 0x33, !PT ;  /* 0x00000004ff1ac212 */ /* 0x000fc800078e33ff */
[----:B------:R-:W-:Y:S01]  /*0690*/  IADD3 R35, PT, PT, -R26, RZ, RZ ;  /* 0x000000ff1a237210 */ /* 0x000fe20007ffe1ff */
[----:B------:R-:W-:-:S04]  /*06a0*/  IMAD R26, R0, UR7, R26 ;  /* 0x00000007001a7c24 */ /* 0x000fc8000f8e021a */
[----:B------:R-:W-:Y:S02]  /*06b0*/  IMAD R35, R4, R35, R9 ;  /* 0x0000002304237224 */ /* 0x000fe400078e0209 */
[----:B------:R-:W-:Y:S02]  /*06c0*/  IMAD R26, R26, UR8, R5 ;  /* 0x000000081a1a7c24 */ /* 0x000fe4000f8e0205 */
[----:B------:R-:W-:Y:S02]  /*06d0*/  @P2 IMAD.IADD R29, R7, 0x1, R9 ;  /* 0x00000001071d2824 */ /* 0x000fe400078e0209 */
[----:B------:R-:W-:Y:S02]  /*06e0*/  IMAD R35, R26, R4, R35 ;  /* 0x000000041a237224 */ /* 0x000fe400078e0223 */
[----:B-1----:R-:W-:-:S04]  /*06f0*/  @P2 IMAD.WIDE R30, R29, 0x4, R30 ;  /* 0x000000041d1e2825 */ /* 0x002fc800078e021e */
[----:B------:R-:W-:-:S04]  /*0700*/  IMAD.WIDE R36, R35, 0x4, R10 ;  /* 0x0000000423247825 */ /* 0x000fc800078e020a */
[----:B--2---:R-:W-:-:S05]  /*0710*/  IMAD.WIDE R32, R27, 0x4, R12 ;  /* 0x000000041b207825 */ /* 0x004fca00078e020c */
[----:B------:R-:W2:Y:S01]  /*0720*/  LDG.E.CONSTANT R26, desc[UR4][R32.64] ;  /* 0x00000004201a7981 */ /* 0x000ea2000c1e9900 */
[----:B-----5:R-:W-:Y:S01]  /*0730*/  FADD.FTZ R34, R28, R25 ;  /* 0x000000191c227221 */ /* 0x020fe20000010000 */
[----:B0-----:R-:W-:Y:S01]  /*0740*/  IMAD.WIDE R24, R9, 0x4, R14 ;  /* 0x0000000409187825 */ /* 0x001fe200078e020e */
[----:B------:R-:W0:Y:S03]  /*0750*/  @P1 LDC.64 R28, c[0x0][0x3d8] ;  /* 0x0000f600ff1c1b82 */ /* 0x000e260000000a00 */
[----:B------:R1:W-:Y:S04]  /*0760*/  STG.E desc[UR4][R36.64], R34 ;  /* 0x0000002224007986 */ /* 0x0003e8000c101904 */
[----:B------:R-:W2:Y:S04]  /*0770*/  @P2 LDG.E R31, desc[UR4][R30.64] ;  /* 0x000000041e1f2981 */ /* 0x000ea8000c1e1900 */
[----:B------:R-:W1:Y:S01]  /*0780*/  LDG.E.CONSTANT R25, desc[UR4][R24.64] ;  /* 0x0000000418197981 */ /* 0x000e62000c1e9900 */
[----:B--2---:R-:W-:Y:S01]  /*0790*/  @P2 FMUL.FTZ R26, R26, R31 ;  /* 0x0000001f1a1a2220 */ /* 0x004fe20000410000 */
[----:B------:R-:W-:-:S03]  /*07a0*/  @P1 IADD3 R31, PT, PT, R7, R9, RZ ;  /* 0x00000009071f1210 */ /* 0x000fc60007ffe0ff */
[----:B-1----:R-:W-:Y:S01]  /*07b0*/  FADD.FTZ R37, R25, R26 ;  /* 0x0000001a19257221 */ /* 0x002fe20000010000 */
[----:B------:R-:W-:-:S04]  /*07c0*/  IMAD.WIDE R24, R35, 0x4, R16 ;  /* 0x0000000423187825 */ /* 0x000fc800078e0210 */
[----:B0-----:R-:W-:-:S04]  /*07d0*/  @P1 IMAD.WIDE R28, R31, 0x4, R28 ;  /* 0x000000041f1c1825 */ /* 0x001fc800078e021c */
[----:B------:R-:W-:Y:S01]  /*07e0*/  IMAD.WIDE R26, R27, 0x4, R18 ;  /* 0x000000041b1a7825 */ /* 0x000fe200078e0212 */
[----:B------:R1:W-:Y:S03]  /*07f0*/  STG.E desc[UR4][R24.64], R37 ;  /* 0x0000002518007986 */ /* 0x0003e6000c101904 */
[----:B----4-:R-:W-:Y:S01]  /*0800*/  IMAD.WIDE R30, R9, 0x4, R20 ;  /* 0x00000004091e7825 */ /* 0x010fe200078e0214 */
[----:B------:R-:W2:Y:S04]  /*0810*/  LDG.E.CONSTANT R34, desc[UR4][R26.64] ;  /* 0x000000041a227981 */ /* 0x000ea8000c1e9900 */
[----:B------:R-:W2:Y:S04]  /*0820*/  @P1 LDG.E R29, desc[UR4][R28.64] ;  /* 0x000000041c1d1981 */ /* 0x000ea8000c1e1900 */
[----:B------:R-:W3:Y:S01]  /*0830*/  LDG.E.CONSTANT R31, desc[UR4][R30.64] ;  /* 0x000000041e1f7981 */ /* 0x000ee2000c1e9900 */
[----:B------:R-:W-:-:S04]  /*0840*/  IMAD.WIDE R32, R35, 0x4, R22 ;  /* 0x0000000423207825 */ /* 0x000fc800078e0216 */
[----:B------:R-:W-:-:S05]  /*0850*/  VIADD R9, R9, UR6 ;  /* 0x0000000609097c36 */ /* 0x000fca0008000000 */
[----:B------:R-:W-:Y:S01]  /*0860*/  ISETP.GE.AND P0, PT, R9, R2, PT ;  /* 0x000000020900720c */ /* 0x000fe20003f06270 */
[----:B--2---:R-:W-:-:S04]  /*0870*/  @P1 FMUL.FTZ R34, R34, R29 ;  /* 0x0000001d22221220 */ /* 0x004fc80000410000 */
[----:B---3--:R-:W-:-:S05]  /*0880*/  FADD.FTZ R35, R31, R34 ;  /* 0x000000221f237221 */ /* 0x008fca0000010000 */
[----:B------:R1:W-:Y:S03]  /*0890*/  STG.E desc[UR4][R32.64], R35 ;  /* 0x0000002320007986 */ /* 0x0003e6000c101904 */
[----:B------:R-:W-:Y:S05]  /*08a0*/  @!P0 BRA `(.L_x_158) ;  /* 0xfffffffc001c8947 */ /* 0x000fea000383ffff */
[----:B------:R-:W-:Y:S05]  /*08b0*/  EXIT ;  /* 0x000000000000794d */ /* 0x000fea0003800000 */
.L_x_159:
        /* <DEDUP_REMOVED lines=12> */
.L_x_719:


//--------------------- .text._ZN17fastertransformer32add_QKV_bias_rebuild_padding_ia3I7__half2EEvPKT_S4_S4_S4_S4_S4_PS2_S5_S5_PKiS4_S4_iiiiS7_ --------------------------
	.section	.text._ZN17fastertransformer32add_QKV_bias_rebuild_padding_ia3I7__half2EEvPKT_S4_S4_S4_S4_S4_PS2_S5_S5_PKiS4_S4_iiiiS7_,"ax",@progbits
	.align	128
        .global         _ZN17fastertransformer32add_QKV_bias_rebuild_padding_ia3I7__half2EEvPKT_S4_S4_S4_S4_S4_PS2_S5_S5_PKiS4_S4_iiiiS7_
        .type           _ZN17fastertransformer32add_QKV_bias_rebuild_padding_ia3I7__half2EEvPKT_S4_S4_S4_S4_S4_PS2_S5_S5_PKiS4_S4_iiiiS7_,@function
        .size           _ZN17fastertransformer32add_QKV_bias_rebuild_padding_ia3I7__half2EEvPKT_S4_S4_S4_S4_S4_PS2_S5_S5_PKiS4_S4_iiiiS7_,(.L_x_720 - _ZN17fastertransformer32add_QKV_bias_rebuild_padding_ia3I7__half2EEvPKT_S4_S4_S4_S4_S4_PS2_S5_S5_PKiS4_S4_iiiiS7_)
        .other          _ZN17fastertransformer32add_QKV_bias_rebuild_padding_ia3I7__half2EEvPKT_S4_S4_S4_S4_S4_PS2_S5_S5_PKiS4_S4_iiiiS7_,@"STO_CUDA_ENTRY STV_DEFAULT"
_ZN17fastertransformer32add_QKV_bias_rebuild_padding_ia3I7__half2EEvPKT_S4_S4_S4_S4_S4_PS2_S5_S5_PKiS4_S4_iiiiS7_:
.text._ZN17fastertransformer32add_QKV_bias_rebuild_padding_ia3I7__half2EEvPKT_S4_S4_S4_S4_S4_PS2_S5_S5_PKiS4_S4_iiiiS7_:
        /* <DEDUP_REMOVED lines=16> */
[----:B--2---:R-:W-:Y:S01]  /*0100*/  IMAD.MOV.U32 R8, RZ, RZ, RZ ;  /* 0x000000ffff087224 */ /* 0x004fe200078e00ff */
[----:B-1----:R-:W-:-:S05]  /*0110*/  IADD3 R2, PT, PT, RZ, -R9, RZ ;  /* 0x80000009ff027210 */ /* 0x002fca0007ffe0ff */
        /* <DEDUP_REMOVED lines=11> */
[-C--:B------:R-:W-:Y:S02]  /*01d0*/  @!P1 IADD3 R2, PT, PT, R2, -R11.reuse, RZ ;  /* 0x8000000b02029210 */ /* 0x080fe40007ffe0ff */
[----:B------:R-:W-:Y:S02]  /*01e0*/  @!P1 IADD3 R0, PT, PT, R0, 0x1, RZ ;  /* 0x0000000100009810 */ /* 0x000fe40007ffe0ff */
[----:B------:R-:W-:Y:S01]  /*01f0*/  ISETP.GE.U32.AND P3, PT, R2, R11, PT ;  /* 0x0000000b0200720c */ /* 0x000fe20003f66070 */
[----:B------:R-:W-:Y:S01]  /*0200*/  HFMA2 R11, -RZ, RZ, 0, 0 ;  /* 0x00000000ff0b7431 */ /* 0x000fe200000001ff */
[----:B------:R-:W1:Y:S01]  /*0210*/  @P0 LDC.64 R8, c[0x0][0x3c8] ;  /* 0x0000f200ff080b82 */ /* 0x000e620000000a00 */
[----:B------:R-:W-:Y:S02]  /*0220*/  LOP3.LUT R2, R4, R3, RZ, 0x3c, !PT ;  /* 0x0000000304027212 */ /* 0x000fe400078e3cff */
[----:B------:R-:W-:Y:S02]  /*0230*/  ISETP.NE.AND P1, PT, R3, RZ, PT ;  /* 0x000000ff0300720c */ /* 0x000fe40003f25270 */
[----:B------:R-:W-:Y:S01]  /*0240*/  ISETP.GE.AND P2, PT, R2, RZ, PT ;  /* 0x000000ff0200720c */ /* 0x000fe20003f46270 */
[----:B------:R-:W-:-:S05]  /*0250*/  IMAD R2, R21, R20, RZ ;  /* 0x0000001415027224 */ /* 0x000fca00078e02ff */
[----:B------:R-:W-:-:S07]  /*0260*/  @P3 VIADD R0, R0, 0x1 ;  /* 0x0000000100003836 */ /* 0x000fce0000000000 */
        /* <DEDUP_REMOVED lines=33> */
[----:B---3--:R-:W-:Y:S02]  /*0480*/  MOV R22, RZ ;  /* 0x000000ff00167202 */ /* 0x008fe40000000f00 */
[----:B-----5:R-:W-:-:S05]  /*0490*/  IADD3 R4, PT, PT, RZ, -R23, RZ ;  /* 0x80000017ff047210 */ /* 0x020fca0007ffe0ff */
[----:B------:R-:W-:Y:S01]  /*04a0*/  IMAD R9, R4, R7, RZ ;  /* 0x0000000704097224 */ /* 0x000fe200078e02ff */
[----:B------:R-:W-:-:S03]  /*04b0*/  LOP3.LUT R4, RZ, R21, RZ, 0x33, !PT ;  /* 0x00000015ff047212 */ /* 0x000fc600078e33ff */
[----:B-12-4-:R-:W-:-:S07]  /*04c0*/  IMAD.HI.U32 R9, R23, R9, R22 ;  /* 0x0000000917097227 */ /* 0x016fce00078e0016 */
.L_x_162:
[-C--:B------:R-:W-:Y:S01]  /*04d0*/  IADD3 R21, PT, PT, R5, R31.reuse, RZ ;  /* 0x0000001f05157210 */ /* 0x080fe20007ffe0ff */
[----:B0-----:R-:W-:Y:S01]  /*04e0*/  IMAD.WIDE R24, R31, 0x4, R14 ;  /* 0x000000041f187825 */ /* 0x001fe200078e020e */
[----:B-1----:R-:W-:Y:S01]  /*04f0*/  IABS R28, R31 ;  /* 0x0000001f001c7213 */ /* 0x002fe20000000000 */
[----:B------:R-:W0:Y:S02]  /*0500*/  LDC.64 R36, c[0x0][0x3a0] ;  /* 0x0000e800ff247b82 */ /* 0x000e240000000a00 */
[----:B------:R-:W-:Y:S01]  /*0510*/  IMAD.WIDE R22, R21, 0x4, R12 ;  /* 0x0000000415167825 */ /* 0x000fe200078e020c */
[----:B------:R1:W2:Y:S04]  /*0520*/  LDG.E.CONSTANT R35, desc[UR4][R24.64] ;  /* 0x0000000418237981 */ /* 0x0002a8000c1e9900 */
[----:B------:R3:W2:Y:S01]  /*0530*/  LDG.E.CONSTANT R20, desc[UR4][R22.64] ;  /* 0x0000000416147981 */ /* 0x0006a2000c1e9900 */
[----:B------:R-:W-:Y:S01]  /*0540*/  IMAD.HI.U32 R26, R9, R28, RZ ;  /* 0x0000001c091a7227 */ /* 0x000fe200078e00ff */
[----:B------:R-:W-:-:S03]  /*0550*/  IABS R29, R8 ;  /* 0x00000008001d7213 */ /* 0x000fc60000000000 */
[----:B------:R-:W-:Y:S01]  /*0560*/  IMAD.MOV R27, RZ, RZ, -R26 ;  /* 0x000000ffff1b7224 */ /* 0x000fe200078e0a1a */
[----:B-1----:R-:W1:Y:S03]  /*0570*/  LDC.64 R24, c[0x0][0x3d0] ;  /* 0x0000f400ff187b82 */ /* 0x002e660000000a00 */
[----:B------:R-:W-:Y:S01]  /*0580*/  IMAD R28, R29, R27, R28 ;  /* 0x0000001b1d1c7224 */ /* 0x000fe200078e021c */
[----:B---3--:R-:W-:-:S04]  /*0590*/  LOP3.LUT R22, R31, R8, RZ, 0x3c, !PT ;  /* 0x000000081f167212 */ /* 0x008fc800078e3cff */
[----:B------:R-:W-:Y:S02]  /*05a0*/  ISETP.GT.U32.AND P2, PT, R7, R28, PT ;  /* 0x0000001c0700720c */ /* 0x000fe40003f44070 */
[----:B------:R-:W-:Y:S01]  /*05b0*/  ISETP.GE.AND P3, PT, R22, RZ, PT ;  /* 0x000000ff1600720c */ /* 0x000fe20003f66270 */
[----:B0-----:R-:W-:Y:S01]  /*05c0*/  IMAD.WIDE R36, R21, 0x4, R36 ;  /* 0x0000000415247825 */ /* 0x001fe200078e0224 */
[----:B------:R-:W0:Y:S05]  /*05d0*/  LDC.64 R22, c[0x0][0x3a8] ;  /* 0x0000ea00ff167b82 */ /* 0x000e2a0000000a00 */
[----:B------:R-:W3:Y:S04]  /*05e0*/  LDG.E.CONSTANT R36, desc[UR4][R36.64] ;  /* 0x0000000424247981 */ /* 0x000ee8000c1e9900 */
[----:B------:R-:W-:-:S02]  /*05f0*/  @!P2 IADD3 R28, PT, PT, R28, -R29, RZ ;  /* 0x8000001d1c1ca210 */ /* 0x000fc40007ffe0ff */
[----:B------:R-:W-:Y:S02]  /*0600*/  @!P2 IADD3 R26, PT, PT, R26, 0x1, RZ ;  /* 0x000000011a1aa810 */ /* 0x000fe40007ffe0ff */
[----:B------:R-:W-:Y:S02]  /*0610*/  ISETP.GE.U32.AND P1, PT, R28, R7, PT ;  /* 0x000000071c00720c */ /* 0x000fe40003f26070 */
[----:B------:R-:W4:Y:S11]  /*0620*/  LDC.64 R28, c[0x0][0x3b0] ;  /* 0x0000ec00ff1c7b82 */ /* 0x000f360000000a00 */
[----:B------:R-:W-:-:S05]  /*0630*/  @P1 IADD3 R26, PT, PT, R26, 0x1, RZ ;  /* 0x000000011a1a1810 */ /* 0x000fca0007ffe0ff */
[----:B------:R-:W-:-:S05]  /*0640*/  @!P3 IMAD.MOV R26, RZ, RZ, -R26 ;  /* 0x000000ffff1ab224 */ /* 0x000fca00078e0a1a */
[----:B------:R-:W-:-:S04]  /*0650*/  SEL R27, R4, R26, !P0 ;  /* 0x0000001a041b7207 */ /* 0x000fc80004000000 */
[----:B------:R-:W-:Y:S01]  /*0660*/  IADD3 R33, PT, PT, -R27, RZ, RZ ;  /* 0x000000ff1b217210 */ /* 0x000fe20007ffe1ff */
[----:B------:R-:W-:Y:S01]  /*0670*/  IMAD R26, R0, UR7, R27 ;  /* 0x00000007001a7c24 */ /* 0x000fe2000f8e021b */
[----:B------:R-:W-:-:S03]  /*0680*/  IADD3 R27, PT, PT, R6, R31, RZ ;  /* 0x0000001f061b7210 */ /* 0x000fc60007ffe0ff */
[----:B------:R-:W-:Y:S02]  /*0690*/  IMAD R33, R8, R33, R31 ;  /* 0x0000002108217224 */ /* 0x000fe400078e021f */
[----:B------:R-:W-:Y:S02]  /*06a0*/  IMAD R26, R26, UR8, R3 ;  /* 0x000000081a1a7c24 */ /* 0x000fe4000f8e0203 */
[----:B-1----:R-:W-:-:S04]  /*06b0*/  IMAD.WIDE R24, R27, 0x4, R24 ;  /* 0x000000041b187825 */ /* 0x002fc800078e0218 */
[----:B------:R-:W-:Y:S02]  /*06c0*/  IMAD R33, R26, R8, R33 ;  /* 0x000000081a217224 */ /* 0x000fe400078e0221 */
[----:B0-----:R-:W-:-:S04]  /*06d0*/  IMAD.WIDE R22, R31, 0x4, R22 ;  /* 0x000000041f167825 */ /* 0x001fc800078e0216 */
[----:B------:R-:W-:Y:S02]  /*06e0*/  IMAD.WIDE R26, R31, 0x4, R18 ;  /* 0x000000041f1a7825 */ /* 0x000fe400078e0212 */
[----:B------:R-:W3:Y:S02]  /*06f0*/  LDG.E.CONSTANT R23, desc[UR4][R22.64] ;  /* 0x0000000416177981 */ /* 0x000ee4000c1e9900 */
[----:B----4-:R-:W-:Y:S02]  /*0700*/  IMAD.WIDE R28, R33, 0x4, R28 ;  /* 0x00000004211c7825 */ /* 0x010fe400078e021c */
[----:B------:R-:W4:Y:S02]  /*0710*/  LDG.E.CONSTANT R26, desc[UR4][R26.64] ;  /* 0x000000041a1a7981 */ /* 0x000f24000c1e9900 */
[----:B--2---:R-:W-:Y:S02]  /*0720*/  HFMA2 R35, R20, 1, 1, R35 ;  /* 0x3c003c0014237831 */ /* 0x004fe40000000023 */
[----:B------:R-:W-:-:S03]  /*0730*/  IMAD.WIDE R20, R21, 0x4, R16 ;  /* 0x0000000415147825 */ /* 0x000fc600078e0210 */
[----:B------:R1:W-:Y:S04]  /*0740*/  STG.E desc[UR4][R28.64], R35 ;  /* 0x000000231c007986 */ /* 0x0003e8000c101904 */
[----:B------:R0:W4:Y:S04]  /*0750*/  LDG.E.CONSTANT R30, desc[UR4][R20.64] ;  /* 0x00000004141e7981 */ /* 0x000128000c1e9900 */
[----:B------:R-:W4:Y:S01]  /*0760*/  LDG.E R25, desc[UR4][R24.64] ;  /* 0x0000000418197981 */ /* 0x000f22000c1e1900 */
[----:B0-----:R-:W0:Y:S01]  /*0770*/  LDC.64 R20, c[0x0][0x3b8] ;  /* 0x0000ee00ff147b82 */ /* 0x001e220000000a00 */
[----:B------:R-:W-:-:S04]  /*0780*/  IADD3 R31, PT, PT, R31, UR6, RZ ;  /* 0x000000061f1f7c10 */ /* 0x000fc8000fffe0ff */
[----:B------:R-:W-:Y:S01]  /*0790*/  ISETP.GE.AND P1, PT, R31, R2, PT ;  /* 0x000000021f00720c */ /* 0x000fe20003f26270 */
[----:B---3--:R-:W-:Y:S02]  /*07a0*/  HADD2 R34, R36, R23 ;  /* 0x0000001724227230 */ /* 0x008fe40000000000 */
[----:B0-----:R-:W-:-:S04]  /*07b0*/  IMAD.WIDE R36, R33, 0x4, R20 ;  /* 0x0000000421247825 */ /* 0x001fc800078e0214 */
[----:B------:R-:W-:-:S04]  /*07c0*/  IMAD.WIDE R32, R33, 0x4, R10 ;  /* 0x0000000421207825 */ /* 0x000fc800078e020a */
[----:B----4-:R-:W-:-:S05]  /*07d0*/  HFMA2 R30, R30, R25, R26 ;  /* 0x000000191e1e7231 */ /* 0x010fca000000001a */
[----:B------:R1:W-:Y:S04]  /*07e0*/  STG.E desc[UR4][R36.64], R30 ;  /* 0x0000001e24007986 */ /* 0x0003e8000c101904 */
[----:B------:R1:W-:Y:S01]  /*07f0*/  STG.E desc[UR4][R32.64], R34 ;  /* 0x0000002220007986 */ /* 0x0003e2000c101904 */
[----:B------:R-:W-:Y:S05]  /*0800*/  @!P1 BRA `(.L_x_162) ;  /* 0xfffffffc00309947 */ /* 0x000fea000383ffff */
[----:B------:R-:W-:Y:S05]  /*0810*/  EXIT ;  /* 0x000000000000794d */ /* 0x000fea0003800000 */
.L_x_161:
        /* <DEDUP_REMOVED lines=17> */
.L_x_163:
[----:B------:R-:W-:Y:S01]  /*0930*/  IADD3 R29, PT, PT, R5, R31, RZ ;  /* 0x0000001f051d7210 */ /* 0x000fe20007ffe0ff */
[----:B0-----:R-:W-:-:S04]  /*0940*/  IMAD.WIDE R18, R31, 0x4, R14 ;  /* 0x000000041f127825 */ /* 0x001fc800078e020e */
[----:B--2---:R-:W-:Y:S01]  /*0950*/  IMAD.WIDE R16, R29, 0x4, R12 ;  /* 0x000000041d107825 */ /* 0x004fe200078e020c */
[----:B------:R0:W2:Y:S04]  /*0960*/  LDG.E.CONSTANT R20, desc[UR4][R18.64] ;  /* 0x0000000412147981 */ /* 0x0000a8000c1e9900 */
[----:B------:R1:W2:Y:S01]  /*0970*/  LDG.E.CONSTANT R33, desc[UR4][R16.64] ;  /* 0x0000000410217981 */ /* 0x0002a2000c1e9900 */
[----:B------:R-:W-:Y:S02]  /*0980*/  IABS R22, R31 ;  /* 0x0000001f00167213 */ /* 0x000fe40000000000 */
[----:B------:R-:W-:-:S03]  /*0990*/  IABS R24, R8 ;  /* 0x0000000800187213 */ /* 0x000fc60000000000 */
[----:B------:R-:W-:Y:S01]  /*09a0*/  IMAD.HI.U32 R9, R7, R22, RZ ;  /* 0x0000001607097227 */ /* 0x000fe200078e00ff */
[----:B0-----:R-:W0:Y:S01]  /*09b0*/  LDC.64 R18, c[0x0][0x390] ;  /* 0x0000e400ff127b82 */ /* 0x001e220000000a00 */
[----:B-1----:R-:W-:-:S03]  /*09c0*/  LOP3.LUT R16, R31, R8, RZ, 0x3c, !PT ;  /* 0x000000081f107212 */ /* 0x002fc600078e3cff */
[----:B------:R-:W-:Y:S02]  /*09d0*/  IADD3 R23, PT, PT, -R9, RZ, RZ ;  /* 0x000000ff09177210 */ /* 0x000fe40007ffe1ff */
[----:B------:R-:W-:Y:S02]  /*09e0*/  ISETP.GE.AND P3, PT, R16, RZ, PT ;  /* 0x000000ff1000720c */ /* 0x000fe40003f66270 */
[----:B------:R-:W1:Y:S01]  /*09f0*/  LDC.64 R16, c[0x0][0x3d0] ;  /* 0x0000f400ff107b82 */ /* 0x000e620000000a00 */
[----:B------:R-:W-:-:S05]  /*0a00*/  IMAD R23, R24, R23, R22 ;  /* 0x0000001718177224 */ /* 0x000fca00078e0216 */
[----:B------:R-:W-:Y:S01]  /*0a10*/  ISETP.GT.U32.AND P2, PT, R4, R23, PT ;  /* 0x000000170400720c */ /* 0x000fe20003f44070 */
[----:B0-----:R-:W-:Y:S02]  /*0a20*/  IMAD.WIDE R34, R29, 0x4, R18 ;  /* 0x000000041d227825 */ /* 0x001fe400078e0212 */
[----:B------:R-:W0:Y:S10]  /*0a30*/  LDC.64 R18, c[0x0][0x3a8] ;  /* 0x0000ea00ff127b82 */ /* 0x000e340000000a00 */
[----:B------:R-:W-:Y:S01]  /*0a40*/  @!P2 IMAD.IADD R23, R23, 0x1, -R24 ;  /* 0x000000011717a824 */ /* 0x000fe200078e0a18 */
[----:B------:R-:W-:Y:S01]  /*0a50*/  @!P2 IADD3 R9, PT, PT, R9, 0x1, RZ ;  /* 0x000000010909a810 */ /* 0x000fe20007ffe0ff */
[----:B------:R-:W3:Y:S03]  /*0a60*/  LDG.E.CONSTANT R34, desc[UR4][R34.64] ;  /* 0x0000000422227981 */ /* 0x000ee6000c1e9900 */
[----:B------:R-:W-:Y:S01]  /*0a70*/  ISETP.GE.U32.AND P1, PT, R23, R4, PT ;  /* 0x000000041700720c */ /* 0x000fe20003f26070 */
[----:B------:R-:W4:Y:S08]  /*0a80*/  LDC.64 R24, c[0x0][0x3b0] ;  /* 0x0000ec00ff187b82 */ /* 0x000f300000000a00 */
[----:B------:R-:W5:Y:S04]  /*0a90*/  LDC.64 R22, c[0x0][0x398] ;  /* 0x0000e600ff167b82 */ /* 0x000f680000000a00 */
[----:B------:R-:W-:-:S04]  /*0aa0*/  @P1 IADD3 R9, PT, PT, R9, 0x1, RZ ;  /* 0x0000000109091810 */ /* 0x000fc80007ffe0ff */
[----:B------:R-:W-:-:S04]  /*0ab0*/  @!P3 IADD3 R9, PT, PT, -R9, RZ, RZ ;  /* 0x000000ff0909b210 */ /* 0x000fc80007ffe1ff */
[----:B------:R-:W-:-:S04]  /*0ac0*/  SEL R9, R21, R9, !P0 ;  /* 0x0000000915097207 */ /* 0x000fc80004000000 */
[----:B------:R-:W-:Y:S01]  /*0ad0*/  IADD3 R27, PT, PT, -R9, RZ, RZ ;  /* 0x000000ff091b7210 */ /* 0x000fe20007ffe1ff */
[----:B------:R-:W-:-:S04]  /*0ae0*/  IMAD R26, R0, UR7, R9 ;  /* 0x00000007001a7c24 */ /* 0x000fc8000f8e0209 */
[----:B------:R-:W-:Y:S02]  /*0af0*/  IMAD R9, R8, R27, R31 ;  /* 0x0000001b08097224 */ /* 0x000fe400078e021f */
[----:B------:R-:W-:Y:S02]  /*0b00*/  IMAD R26, R26, UR8, R3 ;  /* 0x000000081a1a7c24 */ /* 0x000fe4000f8e0203 */
[----:B------:R-:W-:Y:S02]  /*0b10*/  IMAD.IADD R27, R6, 0x1, R31 ;  /* 0x00000001061b7824 */ /* 0x000fe400078e021f */
[----:B------:R-:W-:Y:S02]  /*0b20*/  IMAD R9, R26, R8, R9 ;  /* 0x000000081a097224 */ /* 0x000fe400078e0209 */
[----:B-----5:R-:W-:Y:S02]  /*0b30*/  IMAD.WIDE R36, R31, 0x4, R22 ;  /* 0x000000041f247825 */ /* 0x020fe400078e0216 */
[----:B------:R-:W5:Y:S02]  /*0b40*/  LDC.64 R22, c[0x0][0x3a0] ;  /* 0x0000e800ff167b82 */ /* 0x000f640000000a00 */
[----:B-1----:R-:W-:-:S02]  /*0b50*/  IMAD.WIDE R16, R27, 0x4, R16 ;  /* 0x000000041b107825 */ /* 0x002fc400078e0210 */
[----:B------:R-:W3:Y:S02]  /*0b60*/  LDG.E.CONSTANT R37, desc[UR4][R36.64] ;  /* 0x0000000424257981 */ /* 0x000ee4000c1e9900 */
[----:B--2---:R-:W-:Y:S02]  /*0b70*/  HFMA2 R20, R33, 1, 1, R20 ;  /* 0x3c003c0021147831 */ /* 0x004fe40000000014 */
[----:B----4-:R-:W-:Y:S02]  /*0b80*/  IMAD.WIDE R32, R9, 0x4, R24 ;  /* 0x0000000409207825 */ /* 0x010fe400078e0218 */
[----:B------:R-:W1:Y:S03]  /*0b90*/  LDC.64 R24, c[0x0][0x3b8] ;  /* 0x0000ee00ff187b82 */ /* 0x000e660000000a00 */
[----:B------:R2:W-:Y:S04]  /*0ba0*/  STG.E desc[UR4][R32.64], R20 ;  /* 0x0000001420007986 */ /* 0x0005e8000c101904 */
[----:B------:R4:W3:Y:S02]  /*0bb0*/  LDG.E R26, desc[UR4][R16.64] ;  /* 0x00000004101a7981 */ /* 0x0008e4000c1e1900 */
[----:B----4-:R-:W4:Y:S01]  /*0bc0*/  LDC.64 R16, c[0x0][0x3d8] ;  /* 0x0000f600ff107b82 */ /* 0x010f220000000a00 */
[----:B-----5:R-:W-:-:S04]  /*0bd0*/  IMAD.WIDE R22, R29, 0x4, R22 ;  /* 0x000000041d167825 */ /* 0x020fc800078e0216 */
[----:B0-----:R-:W-:Y:S02]  /*0be0*/  IMAD.WIDE R18, R31, 0x4, R18 ;  /* 0x000000041f127825 */ /* 0x001fe400078e0212 */
[----:B------:R-:W5:Y:S02]  /*0bf0*/  LDG.E.CONSTANT R22, desc[UR4][R22.64] ;  /* 0x0000000416167981 */ /* 0x000f64000c1e9900 */
[----:B-1----:R-:W-:Y:S02]  /*0c00*/  IMAD.WIDE R24, R9, 0x4, R24 ;  /* 0x0000000409187825 */ /* 0x002fe400078e0218 */
[----:B------:R-:W5:Y:S02]  /*0c10*/  LDG.E.CONSTANT R18, desc[UR4][R18.64] ;  /* 0x0000000412127981 */ /* 0x000f64000c1e9900 */
[----:B---3--:R-:W-:Y:S02]  /*0c20*/  HFMA2 R28, R34, R26, R37 ;  /* 0x0000001a221c7231 */ /* 0x008fe40000000025 */
[----:B----4-:R-:W-:-:S03]  /*0c30*/  IMAD.WIDE R26, R27, 0x4, R16 ;  /* 0x000000041b1a7825 */ /* 0x010fc600078e0210 */
[----:B------:R2:W-:Y:S04]  /*0c40*/  STG.E desc[UR4][R24.64], R28 ;  /* 0x0000001c18007986 */ /* 0x0005e8000c101904 */
[----:B------:R-:W5:Y:S01]  /*0c50*/  LDG.E R27, desc[UR4][R26.64] ;  /* 0x000000041a1b7981 */ /* 0x000f62000c1e1900 */
[----:B------:R-:W-:Y:S01]  /*0c60*/  IMAD.WIDE R16, R9, 0x4, R10 ;  /* 0x0000000409107825 */ /* 0x000fe200078e020a */
[----:B------:R-:W-:-:S04]  /*0c70*/  IADD3 R31, PT, PT, R31, UR6, RZ ;  /* 0x000000061f1f7c10 */ /* 0x000fc8000fffe0ff */
[----:B------:R-:W-:Y:S01]  /*0c80*/  ISETP.GE.AND P1, PT, R31, R2, PT ;  /* 0x000000021f00720c */ /* 0x000fe20003f26270 */
[----:B-----5:R-:W-:-:S05]  /*0c90*/  HFMA2 R9, R22, R27, R18 ;  /* 0x0000001b16097231 */ /* 0x020fca0000000012 */
[----:B------:R2:W-:Y:S07]  /*0ca0*/  STG.E desc[UR4][R16.64], R9 ;  /* 0x0000000910007986 */ /* 0x0005ee000c101904 */
[----:B------:R-:W-:Y:S05]  /*0cb0*/  @!P1 BRA `(.L_x_163) ;  /* 0xfffffffc001c9947 */ /* 0x000fea000383ffff */
[----:B------:R-:W-:Y:S05]  /*0cc0*/  EXIT ;  /* 0x000000000000794d */ /* 0x000fea0003800000 */
.L_x_160:
        /* <DEDUP_REMOVED lines=17> */
[----:B----4-:R-:W-:-:S02]  /*0de0*/  MOV R24, RZ ;  /* 0x000000ff00187202 */ /* 0x010fc40000000f00 */
[----:B-----5:R-:W-:-:S05]  /*0df0*/  IADD3 R7, PT, PT, RZ, -R25, RZ ;  /* 0x80000019ff077210 */ /* 0x020fca0007ffe0ff */
[----:B------:R-:W4:Y:S01]  /*0e00*/  LDC.64 R22, c[0x0][0x3b8] ;  /* 0x0000ee00ff167b82 */ /* 0x000f220000000a00 */
[----:B------:R-:W-:-:S04]  /*0e10*/  IMAD R7, R7, R4, RZ ;  /* 0x0000000407077224 */ /* 0x000fc800078e02ff */
[----:B-123--:R-:W-:-:S07]  /*0e20*/  IMAD.HI.U32 R7, R25, R7, R24 ;  /* 0x0000000719077227 */ /* 0x00efce00078e0018 */
.L_x_165:
[----:B-1----:R-:W1:Y:S01]  /*0e30*/  LDC.64 R24, c[0x0][0x3a0] ;  /* 0x0000e800ff187b82 */ /* 0x002e620000000a00 */
[----:B------:R-:W-:Y:S02]  /*0e40*/  IMAD.IADD R21, R5, 0x1, R31 ;  /* 0x0000000105157824 */ /* 0x000fe400078e021f */
[----:B0-----:R-:W-:-:S05]  /*0e50*/  IMAD.WIDE R32, R31, 0x4, R12 ;  /* 0x000000041f207825 */ /* 0x001fca00078e020c */
[----:B------:R-:W0:Y:S01]  /*0e60*/  LDC.64 R28, c[0x0][0x3a8] ;  /* 0x0000ea00ff1c7b82 */ /* 0x000e220000000a00 */
[----:B------:R-:W-:Y:S01]  /*0e70*/  IMAD.WIDE R26, R21, 0x4, R10 ;  /* 0x00000004151a7825 */ /* 0x000fe200078e020a */
[----:B------:R2:W3:Y:S03]  /*0e80*/  LDG.E.CONSTANT R32, desc[UR4][R32.64] ;  /* 0x0000000420207981 */ /* 0x0004e6000c1e9900 */
[----:B------:R-:W-:Y:S02]  /*0e90*/  IMAD.WIDE R34, R31, 0x4, R16 ;  /* 0x000000041f227825 */ /* 0x000fe400078e0210 */
[----:B------:R-:W3:Y:S04]  /*0ea0*/  LDG.E.CONSTANT R27, desc[UR4][R26.64] ;  /* 0x000000041a1b7981 */ /* 0x000ee8000c1e9900 */
[----:B------:R5:W4:Y:S01]  /*0eb0*/  LDG.E.CONSTANT R34, desc[UR4][R34.64] ;  /* 0x0000000422227981 */ /* 0x000b22000c1e9900 */
[----:B-1----:R-:W-:-:S04]  /*0ec0*/  IMAD.WIDE R24, R21, 0x4, R24 ;  /* 0x0000000415187825 */ /* 0x002fc800078e0218 */
[----:B------:R-:W-:Y:S02]  /*0ed0*/  IMAD.WIDE R20, R21, 0x4, R14 ;  /* 0x0000000415147825 */ /* 0x000fe400078e020e */
[----:B------:R-:W4:Y:S02]  /*0ee0*/  LDG.E.CONSTANT R24, desc[UR4][R24.64] ;  /* 0x0000000418187981 */ /* 0x000f24000c1e9900 */
[----:B0-----:R-:W-:Y:S02]  /*0ef0*/  IMAD.WIDE R28, R31, 0x4, R28 ;  /* 0x000000041f1c7825 */ /* 0x001fe400078e021c */
[----:B------:R0:W4:Y:S04]  /*0f00*/  LDG.E.CONSTANT R21, desc[UR4][R20.64] ;  /* 0x0000000414157981 */ /* 0x000128000c1e9900 */
[----:B------:R-:W4:Y:S01]  /*0f10*/  LDG.E.CONSTANT R29, desc[UR4][R28.64] ;  /* 0x000000041c1d7981 */ /* 0x000f22000c1e9900 */
[----:B------:R-:W-:-:S05]  /*0f20*/  IABS R36, R31 ;  /* 0x0000001f00247213 */ /* 0x000fca0000000000 */
[----:B--2---:R-:W-:Y:S01]  /*0f30*/  IMAD.HI.U32 R33, R7, R36, RZ ;  /* 0x0000002407217227 */ /* 0x004fe200078e00ff */
[----:B------:R-:W-:-:S04]  /*0f40*/  IABS R37, R6 ;  /* 0x0000000600257213 */ /* 0x000fc80000000000 */
[----:B-----5:R-:W-:-:S05]  /*0f50*/  IADD3 R35, PT, PT, -R33, RZ, RZ ;  /* 0x000000ff21237210 */ /* 0x020fca0007ffe1ff */
[----:B------:R-:W-:-:S05]  /*0f60*/  IMAD R35, R37, R35, R36 ;  /* 0x0000002325237224 */ /* 0x000fca00078e0224 */
[----:B------:R-:W-:Y:S02]  /*0f70*/  ISETP.GT.U32.AND P2, PT, R4, R35, PT ;  /* 0x000000230400720c */ /* 0x000fe40003f44070 */
[----:B0-----:R-:W-:-:S11]  /*0f80*/  LOP3.LUT R20, R31, R6, RZ, 0x3c, !PT ;  /* 0x000000061f147212 */ /* 0x001fd600078e3cff */
        /* <DEDUP_REMOVED lines=8> */
[----:B------:R-:W-:-:S04]  /*1010*/  IMAD R20, R0, UR7, R33 ;  /* 0x0000000700147c24 */ /* 0x000fc8000f8e0221 */
[----:B------:R-:W-:Y:S02]  /*1020*/  IMAD R25, R6, R25, R31 ;  /* 0x0000001906197224 */ /* 0x000fe400078e021f */
[----:B------:R-:W-:-:S04]  /*1030*/  IMAD R20, R20, UR8, R3 ;  /* 0x0000000814147c24 */ /* 0x000fc8000f8e0203 */
[----:B------:R-:W-:Y:S01]  /*1040*/  IMAD R25, R20, R6, R25 ;  /* 0x0000000614197224 */ /* 0x000fe200078e0219 */
[----:B------:R-:W-:-:S04]  /*1050*/  IADD3 R31, PT, PT, R31, UR6, RZ ;  /* 0x000000061f1f7c10 */ /* 0x000fc8000fffe0ff */
[----:B------:R-:W-:Y:S01]  /*1060*/  ISETP.GE.AND P1, PT, R31, R2, PT ;  /* 0x000000021f00720c */ /* 0x000fe20003f26270 */
[----:B---3--:R-:W-:Y:S02]  /*1070*/  HADD2 R33, R27, R32 ;  /* 0x000000201b217230 */ /* 0x008fe40000000000 */
[----:B------:R-:W-:-:S05]  /*1080*/  IMAD.WIDE R26, R25, 0x4, R18 ;  /* 0x00000004191a7825 */ /* 0x000fca00078e0212 */
[----:B------:R1:W-:Y:S01]  /*1090*/  STG.E desc[UR4][R26.64], R33 ;  /* 0x000000211a007986 */ /* 0x0003e2000c101904 */
[----:B----4-:R-:W-:Y:S02]  /*10a0*/  HFMA2 R35, R21, 1, 1, R34 ;  /* 0x3c003c0015237831 */ /* 0x010fe40000000022 */
[----:B------:R-:W-:-:S04]  /*10b0*/  IMAD.WIDE R20, R25, 0x4, R22 ;  /* 0x0000000419147825 */ /* 0x000fc800078e0216 */
[----:B------:R-:W-:Y:S02]  /*10c0*/  HADD2 R29, R24, R29 ;  /* 0x0000001d181d7230 */ /* 0x000fe40000000000 */
[----:B------:R-:W-:Y:S01]  /*10d0*/  IMAD.WIDE R24, R25, 0x4, R8 ;  /* 0x0000000419187825 */ /* 0x000fe200078e0208 */
[----:B------:R1:W-:Y:S04]  /*10e0*/  STG.E desc[UR4][R20.64], R35 ;  /* 0x0000002314007986 */ /* 0x0003e8000c101904 */
[----:B------:R1:W-:Y:S01]  /*10f0*/  STG.E desc[UR4][R24.64], R29 ;  /* 0x0000001d18007986 */ /* 0x0003e2000c101904 */
[----:B------:R-:W-:Y:S05]  /*1100*/  @!P1 BRA `(.L_x_165) ;  /* 0xfffffffc00489947 */ /* 0x000fea000383ffff */
[----:B------:R-:W-:Y:S05]  /*1110*/  EXIT ;  /* 0x000000000000794d */ /* 0x000fea0003800000 */
.L_x_164:
        /* <DEDUP_REMOVED lines=17> */
[----:B-----5:R-:W-:-:S06]  /*1230*/  IADD3 R7, PT, PT, RZ, -R27, RZ ;  /* 0x8000001bff077210 */ /* 0x020fcc0007ffe0ff */
[----:B------:R-:W3:Y:S01]  /*1240*/  LDC.64 R24, c[0x0][0x3b8] ;  /* 0x0000ee00ff187b82 */ /* 0x000ee20000000a00 */
[----:B------:R-:W-:-:S04]  /*1250*/  IMAD R7, R7, R4, RZ ;  /* 0x0000000407077224 */ /* 0x000fc800078e02ff */
[----:B-12-4-:R-:W-:-:S07]  /*1260*/  IMAD.HI.U32 R7, R27, R7, R26 ;  /* 0x000000071b077227 */ /* 0x016fce00078e001a */
.L_x_166:
[----:B------:R-:W-:Y:S01]  /*1270*/  IADD3 R30, PT, PT, R5, R31, RZ ;  /* 0x0000001f051e7210 */ /* 0x000fe20007ffe0ff */
[----:B01----:R-:W-:-:S04]  /*1280*/  IMAD.WIDE R32, R31, 0x4, R14 ;  /* 0x000000041f207825 */ /* 0x003fc800078e020e */
[C---:B------:R-:W-:Y:S02]  /*1290*/  IMAD.WIDE R28, R30.reuse, 0x4, R12 ;  /* 0x000000041e1c7825 */ /* 0x040fe400078e020c */
[----:B------:R0:W2:Y:S02]  /*12a0*/  LDG.E.CONSTANT R32, desc[UR4][R32.64] ;  /* 0x0000000420207981 */ /* 0x0000a4000c1e9900 */
[----:B------:R-:W-:Y:S02]  /*12b0*/  IMAD.WIDE R20, R31, 0x4, R18 ;  /* 0x000000041f147825 */ /* 0x000fe400078e0212 */
[----:B------:R-:W2:Y:S02]  /*12c0*/  LDG.E.CONSTANT R29, desc[UR4][R28.64] ;  /* 0x000000041c1d7981 */ /* 0x000ea4000c1e9900 */
[----:B------:R-:W-:Y:S02]  /*12d0*/  IMAD.WIDE R26, R30, 0x4, R16 ;  /* 0x000000041e1a7825 */ /* 0x000fe400078e0210 */
[----:B------:R1:W4:Y:S04]  /*12e0*/  LDG.E.CONSTANT R20, desc[UR4][R20.64] ;  /* 0x0000000414147981 */ /* 0x000328000c1e9900 */
[----:B------:R5:W4:Y:S01]  /*12f0*/  LDG.E.CONSTANT R27, desc[UR4][R26.64] ;  /* 0x000000041a1b7981 */ /* 0x000b22000c1e9900 */
[----:B------:R-:W-:-:S05]  /*1300*/  IABS R36, R31 ;  /* 0x0000001f00247213 */ /* 0x000fca0000000000 */
[----:B------:R-:W-:Y:S01]  /*1310*/  IMAD.HI.U32 R34, R7, R36, RZ ;  /* 0x0000002407227227 */ /* 0x000fe200078e00ff */
[----:B------:R-:W-:-:S04]  /*1320*/  IABS R37, R8 ;  /* 0x0000000800257213 */ /* 0x000fc80000000000 */
[----:B------:R-:W-:-:S05]  /*1330*/  IADD3 R35, PT, PT, -R34, RZ, RZ ;  /* 0x000000ff22237210 */ /* 0x000fca0007ffe1ff */
[----:B0-----:R-:W-:-:S05]  /*1340*/  IMAD R33, R37, R35, R36 ;  /* 0x0000002325217224 */ /* 0x001fca00078e0224 */
        /* <DEDUP_REMOVED lines=10> */
[----:B-----5:R-:W-:-:S04]  /*13f0*/  IMAD R26, R0, UR7, R21 ;  /* 0x00000007001a7c24 */ /* 0x020fc8000f8e0215 */
[----:B------:R-:W-:Y:S02]  /*1400*/  IMAD R33, R8, R33, R31 ;  /* 0x0000002108217224 */ /* 0x000fe400078e021f */
[----:B------:R-:W-:-:S04]  /*1410*/  IMAD R26, R26, UR8, R3 ;  /* 0x000000081a1a7c24 */ /* 0x000fc8000f8e0203 */
[----:B------:R-:W-:-:S04]  /*1420*/  IMAD R33, R26, R8, R33 ;  /* 0x000000081a217224 */ /* 0x000fc800078e0221 */
[----:B------:R-:W-:-:S04]  /*1430*/  IMAD.WIDE R36, R33, 0x4, R22 ;  /* 0x0000000421247825 */ /* 0x000fc800078e0216 */
[----:B---3--:R-:W-:-:S04]  /*1440*/  IMAD.WIDE R34, R33, 0x4, R24 ;  /* 0x0000000421227825 */ /* 0x008fc800078e0218 */
[----:B--2---:R-:W-:Y:S02]  /*1450*/  HFMA2 R32, R29, 1, 1, R32 ;  /* 0x3c003c001d207831 */ /* 0x004fe40000000020 */
[----:B------:R-:W0:Y:S01]  /*1460*/  LDC.64 R28, c[0x0][0x3a8] ;  /* 0x0000ea00ff1c7b82 */ /* 0x000e220000000a00 */
[----:B----4-:R-:W-:Y:S02]  /*1470*/  HADD2 R27, R27, R20 ;  /* 0x000000141b1b7230 */ /* 0x010fe40000000000 */
[----:B------:R-:W-:Y:S05]  /*1480*/  STG.E desc[UR4][R36.64], R32 ;  /* 0x0000002024007986 */ /* 0x000fea000c101904 */
[----:B------:R-:W1:Y:S01]  /*1490*/  LDC.64 R20, c[0x0][0x3a0] ;  /* 0x0000e800ff147b82 */ /* 0x000e620000000a00 */
[----:B------:R2:W-:Y:S07]  /*14a0*/  STG.E desc[UR4][R34.64], R27 ;  /* 0x0000001b22007986 */ /* 0x0005ee000c101904 */
[----:B--2---:R-:W2:Y:S01]  /*14b0*/  LDC.64 R26, c[0x0][0x3d8] ;  /* 0x0000f600ff1a7b82 */ /* 0x004ea20000000a00 */
[----:B------:R-:W-:Y:S01]  /*14c0*/  IADD3 R35, PT, PT, R6, R31, RZ ;  /* 0x0000001f06237210 */ /* 0x000fe20007ffe0ff */
[----:B0-----:R-:W-:-:S06]  /*14d0*/  IMAD.WIDE R28, R31, 0x4, R28 ;  /* 0x000000041f1c7825 */ /* 0x001fcc00078e021c */
[----:B------:R-:W3:Y:S01]  /*14e0*/  LDG.E.CONSTANT R28, desc[UR4][R28.64] ;  /* 0x000000041c1c7981 */ /* 0x000ee2000c1e9900 */
[----:B-1----:R-:W-:-:S06]  /*14f0*/  IMAD.WIDE R20, R30, 0x4, R20 ;  /* 0x000000041e147825 */ /* 0x002fcc00078e0214 */
[----:B------:R-:W3:Y:S01]  /*1500*/  LDG.E.CONSTANT R20, desc[UR4][R20.64] ;  /* 0x0000000414147981 */ /* 0x000ee2000c1e9900 */
[----:B--2---:R-:W-:-:S05]  /*1510*/  IMAD.WIDE R26, R35, 0x4, R26 ;  /* 0x00000004231a7825 */ /* 0x004fca00078e021a */
[----:B------:R-:W3:Y:S01]  /*1520*/  LDG.E R37, desc[UR4][R26.64] ;  /* 0x000000041a257981 */ /* 0x000ee2000c1e1900 */
[----:B------:R-:W-:Y:S01]  /*1530*/  IMAD.WIDE R32, R33, 0x4, R10 ;  /* 0x0000000421207825 */ /* 0x000fe200078e020a */
[----:B------:R-:W-:-:S04]  /*1540*/  IADD3 R31, PT, PT, R31, UR6, RZ ;  /* 0x000000061f1f7c10 */ /* 0x000fc8000fffe0ff */
[----:B------:R-:W-:Y:S01]  /*1550*/  ISETP.GE.AND P1, PT, R31, R2, PT ;  /* 0x000000021f00720c */ /* 0x000fe20003f26270 */
[----:B---3--:R-:W-:-:S05]  /*1560*/  HFMA2 R37, R20, R37, R28 ;  /* 0x0000002514257231 */ /* 0x008fca000000001c */
[----:B------:R1:W-:Y:S07]  /*1570*/  STG.E desc[UR4][R32.64], R37 ;  /* 0x0000002520007986 */ /* 0x0003ee000c101904 */
[----:B------:R-:W-:Y:S05]  /*1580*/  @!P1 BRA `(.L_x_166) ;  /* 0xfffffffc00389947 */ /* 0x000fea000383ffff */
[----:B------:R-:W-:Y:S05]  /*1590*/  EXIT ;  /* 0x000000000000794d */ /* 0x000fea0003800000 */
.L_x_167:
        /* <DEDUP_REMOVED lines=14> */
.L_x_720:


//--------------------- .text._ZN17fastertransformer19rebuild_padding_ia3IfEEvPKT_S3_S3_PS1_S4_S4_PKiS3_S3_iiiiS6_ --------------------------
	.section	.text._ZN17fastertransformer19rebuild_padding_ia3IfEEvPKT_S3_S3_PS1_S4_S4_PKiS3_S3_iiiiS6_,"ax",@progbits
	.align	128
        .global         _ZN17fastertransformer19rebuild_padding_ia3IfEEvPKT_S3_S3_PS1_S4_S4_PKiS3_S3_iiiiS6_
        .type           _ZN17fastertransformer19rebuild_padding_ia3IfEEvPKT_S3_S3_PS1_S4_S4_PKiS3_S3_iiiiS6_,@function
        .size           _ZN17fastertransformer19rebuild_padding_ia3IfEEvPKT_S3_S3_PS1_S4_S4_PKiS3_S3_iiiiS6_,(.L_x_721 - _ZN17fastertransformer19rebuild_padding_ia3IfEEvPKT_S3_S3_PS1_S4_S4_PKiS3_S3_iiiiS6_)
        .other          _ZN17fastertransformer19rebuild_padding_ia3IfEEvPKT_S3_S3_PS1_S4_S4_PKiS3_S3_iiiiS6_,@"STO_CUDA_ENTRY STV_DEFAULT"
_ZN17fastertransformer19rebuild_padding_ia3IfEEvPKT_S3_S3_PS1_S4_S4_PKiS3_S3_iiiiS6_:
.text._ZN17fastertransformer19rebuild_padding_ia3IfEEvPKT_S3_S3_PS1_S4_S4_PKiS3_S3_iiiiS6_:
[----:B------:R-:W-:Y:S01]  /*0000*/  LDC R1, c[0x0][0x37c] ;  /* 0x0000df00ff017b82 */ /* 0x000fe20000000800 */
[----:B------:R-:W0:Y:S07]  /*0010*/  S2R R27, SR_CTAID.X ;  /* 0x00000000001b7919 */ /* 0x000e2e0000002500 */
[----:B------:R-:W0:Y:S01]  /*0020*/  LDC.64 R2, c[0x0][0x3d8] ;  /* 0x0000f600ff027b82 */ /* 0x000e220000000a00 */
[----:B------:R-:W1:Y:S07]  /*0030*/  LDCU.64 UR4, c[0x0][0x358] ;  /* 0x00006b00ff0477ac */ /* 0x000e6e0008000a00 */
[----:B------:R-:W2:Y:S01]  /*0040*/  LDC R13, c[0x0][0x3cc] ;  /* 0x0000f300ff0d7b82 */ /* 0x000ea20000000800 */
[----:B0-----:R-:W-:-:S06]  /*0050*/  IMAD.WIDE.U32 R2, R27, 0x4, R2 ;  /* 0x000000041b027825 */ /* 0x001fcc00078e0002 */
[----:B-1----:R0:W3:Y:S01]  /*0060*/  LDG.E R2, desc[UR4][R2.64] ;  /* 0x0000000402027981 */ /* 0x0020e2000c1e1900 */
[----:B--2---:R-:W-:Y:S01]  /*0070*/  IABS R4, R13 ;  /* 0x0000000d00047213 */ /* 0x004fe20000000000 */
[----:B------:R-:W-:Y:S02]  /*0080*/  IMAD.MOV.U32 R6, RZ, RZ, RZ ;  /* 0x000000ffff067224 */ /* 0x000fe400078e00ff */
[----:B------:R-:W-:Y:S01]  /*0090*/  IMAD.MOV.U32 R23, RZ, RZ, RZ ;  /* 0x000000ffff177224 */ /* 0x000fe200078e00ff */
[----:B------:R-:W1:Y:S08]  /*00a0*/  I2F.RP R0, R4 ;  /* 0x0000000400007306 */ /* 0x000e700000209400 */
[----:B-1----:R-:W1:Y:S02]  /*00b0*/  MUFU.RCP R0, R0 ;  /* 0x0000000000007308 */ /* 0x002e640000001000 */
[----:B-1----:R-:W-:-:S06]  /*00c0*/  VIADD R5, R0, 0xffffffe ;  /* 0x0ffffffe00057836 */ /* 0x002fcc0000000000 */
[----:B------:R1:W2:Y:S01]  /*00d0*/  F2I.FTZ.U32.TRUNC.NTZ R7, R5 ;  /* 0x0000000500077305 */ /* 0x0002a2000021f000 */
[----:B------:R-:W4:Y:S01]  /*00e0*/  S2R R25, SR_TID.X ;  /* 0x0000000000197919 */ /* 0x000f220000002100 */
[----:B-1----:R-:W-:Y:S01]  /*00f0*/  LOP3.LUT R5, RZ, R13, RZ, 0x33, !PT ;  /* 0x0000000dff057212 */ /* 0x002fe200078e33ff */
[----:B--2---:R-:W-:-:S04]  /*0100*/  IMAD.MOV R9, RZ, RZ, -R7 ;  /* 0x000000ffff097224 */ /* 0x004fc800078e0a07 */
[----:B0-----:R-:W-:Y:S01]  /*0110*/  IMAD R3, R9, R4, RZ ;  /* 0x0000000409037224 */ /* 0x001fe200078e02ff */
[----:B---3--:R-:W-:-:S03]  /*0120*/  IADD3 R10, PT, PT, R2, R27, RZ ;  /* 0x0000001b020a7210 */ /* 0x008fc60007ffe0ff */
[----:B------:R-:W-:Y:S02]  /*0130*/  IMAD.HI.U32 R2, R7, R3, R6 ;  /* 0x0000000307027227 */ /* 0x000fe400078e0006 */
[----:B------:R-:W0:Y:S01]  /*0140*/  LDC.64 R6, c[0x0][0x3b0] ;  /* 0x0000ec00ff067b82 */ /* 0x000e220000000a00 */
[----:B------:R-:W-:-:S05]  /*0150*/  IABS R11, R10 ;  /* 0x0000000a000b7213 */ /* 0x000fca0000000000 */
[----:B------:R-:W-:-:S04]  /*0160*/  IMAD.HI.U32 R2, R2, R11, RZ ;  /* 0x0000000b02027227 */ /* 0x000fc800078e00ff */
[----:B------:R-:W-:-:S04]  /*0170*/  IMAD.MOV R0, RZ, RZ, -R2 ;  /* 0x000000ffff007224 */ /* 0x000fc800078e0a02 */
[----:B------:R-:W-:Y:S01]  /*0180*/  IMAD R11, R4, R0, R11 ;  /* 0x00000000040b7224 */ /* 0x000fe200078e020b */
[----:B------:R-:W-:-:S04]  /*0190*/  LOP3.LUT R0, R10, R13, RZ, 0x3c, !PT ;  /* 0x0000000d0a007212 */ /* 0x000fc800078e3cff */
[----:B------:R-:W-:Y:S02]  /*01a0*/  ISETP.GT.U32.AND P2, PT, R4, R11, PT ;  /* 0x0000000b0400720c */ /* 0x000fe40003f44070 */
[----:B------:R-:W-:Y:S02]  /*01b0*/  ISETP.GE.AND P3, PT, R0, RZ, PT ;  /* 0x000000ff0000720c */ /* 0x000fe40003f66270 */
[----:B0-----:R-:W-:-:S04]  /*01c0*/  ISETP.NE.U32.AND P0, PT, R6, RZ, PT ;  /* 0x000000ff0600720c */ /* 0x001fc80003f05070 */
[----:B------:R-:W-:-:S05]  /*01d0*/  ISETP.NE.AND.EX P0, PT, R7, RZ, PT, P0 ;  /* 0x000000ff0700720c */ /* 0x000fca0003f05300 */
[-C--:B------:R-:W-:Y:S01]  /*01e0*/  @!P2 IADD3 R11, PT, PT, R11, -R4.reuse, RZ ;  /* 0x800000040b0ba210 */ /* 0x080fe20007ffe0ff */
[----:B------:R-:W-:Y:S01]  /*01f0*/  @!P2 VIADD R2, R2, 0x1 ;  /* 0x000000010202a836 */ /* 0x000fe20000000000 */
[----:B------:R-:W-:Y:S02]  /*0200*/  ISETP.NE.AND P2, PT, R13, RZ, PT ;  /* 0x000000ff0d00720c */ /* 0x000fe40003f45270 */
[----:B------:R-:W-:-:S04]  /*0210*/  ISETP.GE.U32.AND P1, PT, R11, R4, PT ;  /* 0x000000040b00720c */ /* 0x000fc80003f26070 */
[----:B------:R-:W0:Y:S09]  /*0220*/  @P0 LDC.64 R8, c[0x0][0x3b0] ;  /* 0x0000ec00ff080b82 */ /* 0x000e320000000a00 */
[----:B------:R-:W-:-:S05]  /*0230*/  @P1 VIADD R2, R2, 0x1 ;  /* 0x0000000102021836 */ /* 0x000fca0000000000 */
[----:B------:R-:W-:-:S04]  /*0240*/  @!P3 IADD3 R2, PT, PT, -R2, RZ, RZ ;  /* 0x000000ff0202b210 */ /* 0x000fc80007ffe1ff */
[----:B------:R-:W-:Y:S02]  /*0250*/  SEL R0, R5, R2, !P2 ;  /* 0x0000000205007207 */ /* 0x000fe40005000000 */
[----:B------:R-:W1:Y:S03]  /*0260*/  LDC.64 R2, c[0x0][0x3d0] ;  /* 0x0000f400ff027b82 */ /* 0x000e660000000a00 */
[----:B0-----:R-:W-:-:S05]  /*0270*/  @P0 IMAD.WIDE R8, R0, 0x4, R8 ;  /* 0x0000000400080825 */ /* 0x001fca00078e0208 */
[----:B------:R0:W5:Y:S01]  /*0280*/  @P0 LDG.E R23, desc[UR4][R8.64] ;  /* 0x0000000408170981 */ /* 0x000162000c1e1900 */
[----:B-1----:R-:W-:-:S05]  /*0290*/  IMAD R2, R3, R2, RZ ;  /* 0x0000000203027224 */ /* 0x002fca00078e02ff */
[----:B----4-:R-:W-:-:S13]  /*02a0*/  ISETP.GE.AND P0, PT, R25, R2, PT ;  /* 0x000000021900720c */ /* 0x010fda0003f06270 */
[----:B0-----:R-:W-:Y:S05]  /*02b0*/  @P0 EXIT ;  /* 0x000000000000094d */ /* 0x001fea0003800000 */
[----:B------:R-:W-:Y:S01]  /*02c0*/  IABS R3, R3 ;  /* 0x0000000300037213 */ /* 0x000fe20000000000 */
[----:B------:R-:W0:Y:S01]  /*02d0*/  LDC.64 R8, c[0x0][0x3b8] ;  /* 0x0000ee00ff087b82 */ /* 0x000e220000000a00 */
[----:B------:R-:W-:Y:S01]  /*02e0*/  ISETP.NE.U32.AND P1, PT, R6, RZ, PT ;  /* 0x000000ff0600720c */ /* 0x000fe20003f25070 */
[----:B------:R-:W-:Y:S01]  /*02f0*/  IMAD R24, R2, R27, RZ ;  /* 0x0000001b02187224 */ /* 0x000fe200078e02ff */
[----:B------:R-:W1:Y:S01]  /*0300*/  I2F.RP R12, R3 ;  /* 0x00000003000c7306 */ /* 0x000e620000209400 */
[----:B------:R-:W-:Y:S01]  /*0310*/  ISETP.GT.U32.AND P3, PT, R4, R11, PT ;  /* 0x0000000b0400720c */ /* 0x000fe20003f64070 */
[----:B------:R-:W-:Y:S01]  /*0320*/  IMAD.IADD R4, R11, 0x1, -R4 ;  /* 0x000000010b047824 */ /* 0x000fe200078e0a04 */
[----:B------:R-:W-:Y:S01]  /*0330*/  ISETP.NE.AND.EX P1, PT, R7, RZ, PT, P1 ;  /* 0x000000ff0700720c */ /* 0x000fe20003f25310 */
[----:B------:R-:W2:Y:S01]  /*0340*/  LDCU UR6, c[0x0][0x360] ;  /* 0x00006c00ff0677ac */ /* 0x000ea20008000800 */
[----:B------:R-:W3:Y:S01]  /*0350*/  LDC.64 R20, c[0x0][0x3c0] ;  /* 0x0000f000ff147b82 */ /* 0x000ee20000000a00 */
[----:B------:R-:W-:-:S02]  /*0360*/  ISETP.GE.AND P4, PT, R10, RZ, PT ;  /* 0x000000ff0a00720c */ /* 0x000fc40003f86270 */
[----:B------:R-:W-:Y:S01]  /*0370*/  SEL R6, R4, R11, !P3 ;  /* 0x0000000b04067207 */ /* 0x000fe20005800000 */
[----:B------:R-:W4:Y:S04]  /*0380*/  LDCU UR8, c[0x0][0x3cc] ;  /* 0x00007980ff0877ac */ /* 0x000f280008000800 */
[----:B------:R-:W2:Y:S01]  /*0390*/  LDC R4, c[0x0][0x3d4] ;  /* 0x0000f500ff047b82 */ /* 0x000ea20000000800 */
[----:B------:R-:W0:Y:S01]  /*03a0*/  LDCU UR7, c[0x0][0x3d0] ;  /* 0x00007a00ff0777ac */ /* 0x000e220008000800 */
[----:B-1----:R-:W1:Y:S04]  /*03b0*/  MUFU.RCP R12, R12 ;  /* 0x0000000c000c7308 */ /* 0x002e680000001000 */
[----:B------:R-:W-:Y:S01]  /*03c0*/  @!P4 IMAD.MOV R6, RZ, RZ, -R6 ;  /* 0x000000ffff06c224 */ /* 0x000fe200078e0a06 */
[----:B0-----:R-:W-:Y:S01]  /*03d0*/  ISETP.NE.U32.AND P0, PT, R8, RZ, PT ;  /* 0x000000ff0800720c */ /* 0x001fe20003f05070 */
[----:B------:R-:W0:Y:S03]  /*03e0*/  LDC.64 R18, c[0x0][0x398] ;  /* 0x0000e600ff127b82 */ /* 0x000e260000000a00 */
[----:B------:R-:W-:Y:S01]  /*03f0*/  SEL R5, R5, R6, !P2 ;  /* 0x0000000605057207 */ /* 0x000fe20005000000 */
[----:B------:R-:W-:Y:S01]  /*0400*/  HFMA2 R6, -RZ, RZ, 0, 0 ;  /* 0x00000000ff067431 */ /* 0x000fe200000001ff */
[----:B------:R-:W-:-:S02]  /*0410*/  ISETP.NE.AND.EX P0, PT, R9, RZ, P1, P0 ;  /* 0x000000ff0900720c */ /* 0x000fc40000f05300 */
[----:B---3--:R-:W-:Y:S01]  /*0420*/  ISETP.NE.U32.AND P3, PT, R20, RZ, PT ;  /* 0x000000ff1400720c */ /* 0x008fe20003f65070 */
[----:B------:R-:W3:Y:S01]  /*0430*/  LDC.64 R16, c[0x0][0x3a0] ;  /* 0x0000e800ff107b82 */ /* 0x000ee20000000a00 */
[----:B-1----:R-:W-:Y:S02]  /*0440*/  IADD3 R13, PT, PT, R12, 0xffffffe, RZ ;  /* 0x0ffffffe0c0d7810 */ /* 0x002fe40007ffe0ff */
[----:B------:R-:W-:Y:S02]  /*0450*/  ISETP.NE.AND.EX P1, PT, R21, RZ, P1, P3 ;  /* 0x000000ff1500720c */ /* 0x000fe40000f25330 */
[----:B------:R1:W4:Y:S03]  /*0460*/  F2I.FTZ.U32.TRUNC.NTZ R7, R13 ;  /* 0x0000000d00077305 */ /* 0x000326000021f000 */
[----:B------:R-:W0:Y:S08]  /*0470*/  LDC.64 R14, c[0x0][0x390] ;  /* 0x0000e400ff0e7b82 */ /* 0x000e300000000a00 */
[----:B-1----:R-:W1:Y:S01]  /*0480*/  LDC.64 R12, c[0x0][0x3a8] ;  /* 0x0000ea00ff0c7b82 */ /* 0x002e620000000a00 */
[----:B----4-:R-:W-:-:S07]  /*0490*/  IADD3 R22, PT, PT, RZ, -R7, RZ ;  /* 0x80000007ff167210 */ /* 0x010fce0007ffe0ff */
[----:B------:R-:W4:Y:S01]  /*04a0*/  LDC.64 R10, c[0x0][0x380] ;  /* 0x0000e000ff0a7b82 */ /* 0x000f220000000a00 */
[----:B------:R-:W-:-:S04]  /*04b0*/  IMAD R29, R22, R3, RZ ;  /* 0x00000003161d7224 */ /* 0x000fc800078e02ff */
[----:B------:R-:W-:-:S03]  /*04c0*/  IMAD.HI.U32 R6, R7, R29, R6 ;  /* 0x0000001d07067227 */ /* 0x000fc600078e0006 */
[----:B------:R-:W0:Y:S01]  /*04d0*/  LDC.64 R8, c[0x0][0x388] ;  /* 0x0000e200ff087b82 */ /* 0x000e220000000a00 */
[----:B--2--5:R-:W-:-:S07]  /*04e0*/  IMAD R7, R2, R23, RZ ;  /* 0x0000001702077224 */ /* 0x024fce00078e02ff */
.L_x_168:
[-C--:B------:R-:W-:Y:S02]  /*04f0*/  IABS R21, R25.reuse ;  /* 0x0000001900157213 */ /* 0x080fe40000000000 */
[----:B--2---:R-:W-:Y:S02]  /*0500*/  IABS R27, R4 ;  /* 0x00000004001b7213 */ /* 0x004fe40000000000 */
[----:B------:R-:W-:Y:S01]  /*0510*/  IADD3 R23, PT, PT, R24, R25, RZ ;  /* 0x0000001918177210 */ /* 0x000fe20007ffe0ff */
[----:B------:R-:W-:-:S04]  /*0520*/  IMAD.HI.U32 R26, R6, R21, RZ ;  /* 0x00000015061a7227 */ /* 0x000fc800078e00ff */
[----:B------:R-:W-:-:S04]  /*0530*/  IMAD.MOV R28, RZ, RZ, -R26 ;  /* 0x000000ffff1c7224 */ /* 0x000fc800078e0a1a */
[----:B------:R-:W-:Y:S02]  /*0540*/  IMAD R28, R27, R28, R21 ;  /* 0x0000001c1b1c7224 */ /* 0x000fe400078e0215 */
[----:B----4-:R-:W-:-:S03]  /*0550*/  IMAD.WIDE R20, R23, 0x4, R10 ;  /* 0x0000000417147825 */ /* 0x010fc600078e020a */
[----:B------:R-:W-:Y:S02]  /*0560*/  ISETP.GT.U32.AND P4, PT, R3, R28, PT ;  /* 0x0000001c0300720c */ /* 0x000fe40003f84070 */
[----:B------:R2:W4:Y:S02]  /*0570*/  LDG.E.CONSTANT R22, desc[UR4][R20.64] ;  /* 0x0000000414167981 */ /* 0x000524000c1e9900 */
[----:B--2---:R-:W2:Y:S09]  /*0580*/  @P0 LDC.64 R20, c[0x0][0x3b8] ;  /* 0x0000ee00ff140b82 */ /* 0x004eb20000000a00 */
[----:B------:R-:W-:Y:S01]  /*0590*/  @!P4 IMAD.IADD R28, R28, 0x1, -R27 ;  /* 0x000000011c1cc824 */ /* 0x000fe200078e0a1b */
[----:B------:R-:W-:-:S04]  /*05a0*/  LOP3.LUT R27, R25, R4, RZ, 0x3c, !PT ;  /* 0x00000004191b7212 */ /* 0x000fc800078e3cff */
[----:B------:R-:W-:Y:S02]  /*05b0*/  ISETP.GE.U32.AND P2, PT, R28, R3, PT ;  /* 0x000000031c00720c */ /* 0x000fe40003f46070 */
[----:B------:R-:W-:Y:S02]  /*05c0*/  ISETP.GE.AND P3, PT, R27, RZ, PT ;  /* 0x000000ff1b00720c */ /* 0x000fe40003f66270 */
[----:B------:R-:W-:Y:S02]  /*05d0*/  @!P4 IADD3 R26, PT, PT, R26, 0x1, RZ ;  /* 0x000000011a1ac810 */ /* 0x000fe40007ffe0ff */
[----:B------:R-:W-:-:S07]  /*05e0*/  ISETP.NE.AND P4, PT, R4, RZ, PT ;  /* 0x000000ff0400720c */ /* 0x000fce0003f85270 */
[----:B------:R-:W-:-:S05]  /*05f0*/  @P2 VIADD R26, R26, 0x1 ;  /* 0x000000011a1a2836 */ /* 0x000fca0000000000 */
[----:B------:R-:W-:Y:S02]  /*0600*/  @!P3 IADD3 R26, PT, PT, -R26, RZ, RZ ;  /* 0x000000ff1a1ab210 */ /* 0x000fe40007ffe1ff */
[----:B------:R-:W-:-:S05]  /*0610*/  @!P4 LOP3.LUT R26, RZ, R4, RZ, 0x33, !PT ;  /* 0x00000004ff1ac212 */ /* 0x000fca00078e33ff */
[--C-:B------:R-:W-:Y:S02]  /*0620*/  IMAD.MOV R27, RZ, RZ, -R26.reuse ;  /* 0x000000ffff1b7224 */ /* 0x100fe400078e0a1a */
[----:B------:R-:W-:Y:S02]  /*0630*/  IMAD R26, R0, UR7, R26 ;  /* 0x00000007001a7c24 */ /* 0x000fe4000f8e021a */
[----:B------:R-:W-:Y:S02]  /*0640*/  IMAD R27, R4, R27, R25 ;  /* 0x0000001b041b7224 */ /* 0x000fe400078e0219 */
[----:B------:R-:W-:-:S04]  /*0650*/  IMAD R26, R26, UR8, R5 ;  /* 0x000000081a1a7c24 */ /* 0x000fc8000f8e0205 */
[----:B------:R-:W-:Y:S01]  /*0660*/  IMAD R27, R26, R4, R27 ;  /* 0x000000041a1b7224 */ /* 0x000fe200078e021b */
[----:B------:R-:W-:-:S03]  /*0670*/  @P0 IADD3 R26, PT, PT, R7, R25, RZ ;  /* 0x00000019071a0210 */ /* 0x000fc60007ffe0ff */
[----:B0-----:R-:W-:-:S05]  /*0680*/  IMAD.WIDE R28, R27, 0x4, R18 ;  /* 0x000000041b1c7825 */ /* 0x001fca00078e0212 */
[----:B----4-:R2:W-:Y:S02]  /*0690*/  STG.E desc[UR4][R28.64], R22 ;  /* 0x000000161c007986 */ /* 0x0105e4000c101904 */
[----:B--2---:R-:W-:-:S04]  /*06a0*/  @P0 IMAD.WIDE R28, R26, 0x4, R20 ;  /* 0x000000041a1c0825 */ /* 0x004fc800078e0214 */
[----:B------:R-:W-:Y:S02]  /*06b0*/  IMAD.WIDE R20, R23, 0x4, R8 ;  /* 0x0000000417147825 */ /* 0x000fe400078e0208 */
[----:B------:R-:W2:Y:S04]  /*06c0*/  @P0 LDG.E R29, desc[UR4][R28.64] ;  /* 0x000000041c1d0981 */ /* 0x000ea8000c1e1900 */
[----:B------:R0:W2:Y:S02]  /*06d0*/  LDG.E.CONSTANT R26, desc[UR4][R20.64] ;  /* 0x00000004141a7981 */ /* 0x0000a4000c1e9900 */
[----:B0-----:R-:W0:Y:S01]  /*06e0*/  @P1 LDC.64 R20, c[0x0][0x3c0] ;  /* 0x0000f000ff141b82 */ /* 0x001e220000000a00 */
[----:B------:R-:W-:-:S04]  /*06f0*/  @P1 IMAD.IADD R22, R7, 0x1, R25 ;  /* 0x0000000107161824 */ /* 0x000fc800078e0219 */
[----:B0-----:R-:W-:-:S04]  /*0700*/  @P1 IMAD.WIDE R20, R22, 0x4, R20 ;  /* 0x0000000416141825 */ /* 0x001fc800078e0214 */
[----:B------:R-:W-:-:S06]  /*0710*/  IMAD.WIDE R22, R23, 0x4, R14 ;  /* 0x0000000417167825 */ /* 0x000fcc00078e020e */
[----:B------:R-:W4:Y:S01]  /*0720*/  LDG.E.CONSTANT R23, desc[UR4][R22.64] ;  /* 0x0000000416177981 */ /* 0x000f22000c1e9900 */
[----:B--2---:R-:W-:Y:S01]  /*0730*/  @P0 FMUL.FTZ R26, R26, R29 ;  /* 0x0000001d1a1a0220 */ /* 0x004fe20000410000 */
[----:B---3--:R-:W-:-:S05]  /*0740*/  IMAD.WIDE R28, R27, 0x4, R16 ;  /* 0x000000041b1c7825 */ /* 0x008fca00078e0210 */
[----:B------:R1:W-:Y:S04]  /*0750*/  STG.E desc[UR4][R28.64], R26 ;  /* 0x0000001a1c007986 */ /* 0x0003e8000c101904 */
[----:B------:R-:W4:Y:S01]  /*0760*/  @P1 LDG.E R20, desc[UR4][R20.64] ;  /* 0x0000000414141981 */ /* 0x000f22000c1e1900 */
[----:B------:R-:W-:Y:S01]  /*0770*/  IADD3 R25, PT, PT, R25, UR6, RZ ;  /* 0x0000000619197c10 */ /* 0x000fe2000fffe0ff */
[----:B-1----:R-:W-:-:S03]  /*0780*/  IMAD.WIDE R26, R27, 0x4, R12 ;  /* 0x000000041b1a7825 */ /* 0x002fc600078e020c */
[----:B------:R-:W-:Y:S01]  /*0790*/  ISETP.GE.AND P2, PT, R25, R2, PT ;  /* 0x000000021900720c */ /* 0x000fe20003f46270 */
[----:B----4-:R-:W-:-:S05]  /*07a0*/  @P1 FMUL.FTZ R23, R23, R20 ;  /* 0x0000001417171220 */ /* 0x010fca0000410000 */
[----:B------:R2:W-:Y:S07]  /*07b0*/  STG.E desc[UR4][R26.64], R23 ;  /* 0x000000171a007986 */ /* 0x0005ee000c101904 */
[----:B------:R-:W-:Y:S05]  /*07c0*/  @!P2 BRA `(.L_x_168) ;  /* 0xfffffffc0048a947 */ /* 0x000fea000383ffff */
[----:B------:R-:W-:Y:S05]  /*07d0*/  EXIT ;  /* 0x000000000000794d */ /* 0x000fea0003800000 */
.L_x_169:
        /* <DEDUP_REMOVED lines=10> */
.L_x_721:


//--------------------- .text._ZN17fastertransformer19rebuild_padding_ia3I7__half2EEvPKT_S4_S4_PS2_S5_S5_PKiS4_S4_iiiiS7_ --------------------------
	.section	.text._ZN17fastertransformer19rebuild_padding_ia3I7__half2EEvPKT_S4_S4_PS2_S5_S5_PKiS4_S4_iiiiS7_,"ax",@progbits
	.align	128
        .global         _ZN17fastertransformer19rebuild_padding_ia3I7__half2EEvPKT_S4_S4_PS2_S5_S5_PKiS4_S4_iiiiS7_
        .type           _ZN17fastertransformer19rebuild_padding_ia3I7__half2EEvPKT_S4_S4_PS2_S5_S5_PKiS4_S4_iiiiS7_,@function
        .size           _ZN17fastertransformer19rebuild_padding_ia3I7__half2EEvPKT_S4_S4_PS2_S5_S5_PKiS4_S4_iiiiS7_,(.L_x_722 - _ZN17fastertransformer19rebuild_padding_ia3I7__half2EEvPKT_S4_S4_PS2_S5_S5_PKiS4_S4_iiiiS7_)
        .other          _ZN17fastertransformer19rebuild_padding_ia3I7__half2EEvPKT_S4_S4_PS2_S5_S5_PKiS4_S4_iiiiS7_,@"STO_CUDA_ENTRY STV_DEFAULT"
_ZN17fastertransformer19rebuild_padding_ia3I7__half2EEvPKT_S4_S4_PS2_S5_S5_PKiS4_S4_iiiiS7_:
.text._ZN17fastertransformer19rebuild_padding_ia3I7__half2EEvPKT_S4_S4_PS2_S5_S5_PKiS4_S4_iiiiS7_:
        /* <DEDUP_REMOVED lines=79> */
.L_x_172:
[----:B--2---:R-:W-:-:S05]  /*04f0*/  IADD3 R37, PT, PT, R5, R33, RZ ;  /* 0x0000002105257210 */ /* 0x004fca0007ffe0ff */
[----:B0-----:R-:W-:-:S05]  /*0500*/  IMAD.WIDE R22, R37, 0x4, R20 ;  /* 0x0000000425167825 */ /* 0x001fca00078e0214 */
[----:B------:R0:W2:Y:S01]  /*0510*/  LDG.E.CONSTANT R32, desc[UR4][R22.64] ;  /* 0x0000000416207981 */ /* 0x0000a2000c1e9900 */
        /* <DEDUP_REMOVED lines=23> */
[----:B------:R-:W3:Y:S02]  /*0690*/  LDG.E.CONSTANT R22, desc[UR4][R22.64] ;  /* 0x0000000416167981 */ /* 0x000ee4000c1e9900 */
[----:B------:R-:W-:-:S06]  /*06a0*/  IMAD.WIDE R36, R37, 0x4, R16 ;  /* 0x0000000425247825 */ /* 0x000fcc00078e0210 */
[----:B------:R-:W4:Y:S04]  /*06b0*/  LDG.E.CONSTANT R37, desc[UR4][R36.64] ;  /* 0x0000000424257981 */ /* 0x000f28000c1e9900 */
[----:B--2---:R2:W-:Y:S04]  /*06c0*/  STG.E desc[UR4][R34.64], R32 ;  /* 0x0000002022007986 */ /* 0x0045e8000c101904 */
[----:B------:R-:W3:Y:S01]  /*06d0*/  LDG.E R25, desc[UR4][R24.64] ;  /* 0x0000000418197981 */ /* 0x000ee2000c1e1900 */
[----:B------:R-:W-:-:S04]  /*06e0*/  IMAD.WIDE R26, R29, 0x4, R12 ;  /* 0x000000041d1a7825 */ /* 0x000fc800078e020c */
[----:B------:R-:W-:-:S04]  /*06f0*/  IMAD.WIDE R28, R29, 0x4, R10 ;  /* 0x000000041d1c7825 */ /* 0x000fc800078e020a */
[----:B------:R-:W-:-:S05]  /*0700*/  VIADD R33, R33, UR6 ;  /* 0x0000000621217c36 */ /* 0x000fca0008000000 */
[----:B------:R-:W-:Y:S01]  /*0710*/  ISETP.GE.AND P1, PT, R33, R2, PT ;  /* 0x000000022100720c */ /* 0x000fe20003f26270 */
[----:B---3--:R-:W-:-:S05]  /*0720*/  HFMA2 R25, R22, R25, -RZ ;  /* 0x0000001916197231 */ /* 0x008fca00001000ff */
[----:B------:R2:W-:Y:S04]  /*0730*/  STG.E desc[UR4][R26.64], R25 ;  /* 0x000000191a007986 */ /* 0x0005e8000c101904 */
[----:B----4-:R2:W-:Y:S03]  /*0740*/  STG.E desc[UR4][R28.64], R37 ;  /* 0x000000251c007986 */ /* 0x0105e6000c101904 */
[----:B------:R-:W-:Y:S05]  /*0750*/  @!P1 BRA `(.L_x_172) ;  /* 0xfffffffc00649947 */ /* 0x000fea000383ffff */
[----:B------:R-:W-:Y:S05]  /*0760*/  EXIT ;  /* 0x000000000000794d */ /* 0x000fea0003800000 */
.L_x_171:
        /* <DEDUP_REMOVED lines=20> */
.L_x_173:
[----:B------:R-:W-:-:S05]  /*08b0*/  IADD3 R29, PT, PT, R5, R33, RZ ;  /* 0x00000021051d7210 */ /* 0x000fca0007ffe0ff */
[----:B0-----:R-:W-:-:S05]  /*08c0*/  IMAD.WIDE R22, R29, 0x4, R10 ;  /* 0x000000041d167825 */ /* 0x001fca00078e020a */
[----:B------:R0:W2:Y:S01]  /*08d0*/  LDG.E.CONSTANT R32, desc[UR4][R22.64] ;  /* 0x0000000416207981 */ /* 0x0000a2000c1e9900 */
[-C--:B------:R-:W-:Y:S02]  /*08e0*/  IABS R26, R33.reuse ;  /* 0x00000021001a7213 */ /* 0x080fe40000000000 */
[----:B-1----:R-:W-:Y:S02]  /*08f0*/  IABS R27, R8 ;  /* 0x00000008001b7213 */ /* 0x002fe40000000000 */
        /* <DEDUP_REMOVED lines=22> */
[----:B------:R-:W3:Y:S04]  /*0a60*/  LDG.E.CONSTANT R24, desc[UR4][R24.64] ;  /* 0x0000000418187981 */ /* 0x000ee8000c1e9900 */
[----:B--2---:R0:W-:Y:S04]  /*0a70*/  STG.E desc[UR4][R26.64], R32 ;  /* 0x000000201a007986 */ /* 0x0041e8000c101904 */
[----:B------:R1:W3:Y:S01]  /*0a80*/  LDG.E R31, desc[UR4][R22.64] ;  /* 0x00000004161f7981 */ /* 0x0002e2000c1e1900 */
[----:B------:R-:W-:-:S06]  /*0a90*/  IMAD.WIDE R28, R29, 0x4, R14 ;  /* 0x000000041d1c7825 */ /* 0x000fcc00078e020e */
[----:B------:R-:W0:Y:S01]  /*0aa0*/  LDG.E.CONSTANT R28, desc[UR4][R28.64] ;  /* 0x000000041c1c7981 */ /* 0x000e22000c1e9900 */
[----:B-1----:R-:W1:Y:S02]  /*0ab0*/  LDC.64 R22, c[0x0][0x3c0] ;  /* 0x0000f000ff167b82 */ /* 0x002e640000000a00 */
[----:B-1----:R-:W-:-:S04]  /*0ac0*/  IMAD.WIDE R36, R37, 0x4, R22 ;  /* 0x0000000425247825 */ /* 0x002fc800078e0216 */
[----:B---3--:R-:W-:Y:S02]  /*0ad0*/  HMUL2 R34, R24, R31 ;  /* 0x0000001f18227232 */ /* 0x008fe40000000000 */
[----:B------:R-:W-:-:S05]  /*0ae0*/  IMAD.WIDE R30, R35, 0x4, R18 ;  /* 0x00000004231e7825 */ /* 0x000fca00078e0212 */
[----:B------:R1:W-:Y:S04]  /*0af0*/  STG.E desc[UR4][R30.64], R34 ;  /* 0x000000221e007986 */ /* 0x0003e8000c101904 */
[----:B------:R-:W0:Y:S01]  /*0b00*/  LDG.E R37, desc[UR4][R36.64] ;  /* 0x0000000424257981 */ /* 0x000e22000c1e1900 */
[----:B------:R-:W-:-:S04]  /*0b10*/  IMAD.WIDE R24, R35, 0x4, R20 ;  /* 0x0000000423187825 */ /* 0x000fc800078e0214 */
[----:B------:R-:W-:-:S05]  /*0b20*/  VIADD R33, R33, UR6 ;  /* 0x0000000621217c36 */ /* 0x000fca0008000000 */
[----:B------:R-:W-:Y:S01]  /*0b30*/  ISETP.GE.AND P1, PT, R33, R2, PT ;  /* 0x000000022100720c */ /* 0x000fe20003f26270 */
[----:B0-----:R-:W-:-:S05]  /*0b40*/  HFMA2 R27, R28, R37, -RZ ;  /* 0x000000251c1b7231 */ /* 0x001fca00001000ff */
[----:B------:R1:W-:Y:S07]  /*0b50*/  STG.E desc[UR4][R24.64], R27 ;  /* 0x0000001b18007986 */ /* 0x0003ee000c101904 */
[----:B------:R-:W-:Y:S05]  /*0b60*/  @!P1 BRA `(.L_x_173) ;  /* 0xfffffffc00509947 */ /* 0x000fea000383ffff */
[----:B------:R-:W-:Y:S05]  /*0b70*/  EXIT ;  /* 0x000000000000794d */ /* 0x000fea0003800000 */
.L_x_170:
        /* <DEDUP_REMOVED lines=21> */
.L_x_175:
[----:B-1----:R-:W-:-:S05]  /*0cd0*/  IADD3 R21, PT, PT, R5, R33, RZ ;  /* 0x0000002105157210 */ /* 0x002fca0007ffe0ff */
[----:B0-----:R-:W-:-:S04]  /*0ce0*/  IMAD.WIDE R22, R21, 0x4, R6 ;  /* 0x0000000415167825 */ /* 0x001fc800078e0206 */
[C---:B------:R-:W-:Y:S01]  /*0cf0*/  IMAD.WIDE R18, R21.reuse, 0x4, R8 ;  /* 0x0000000415127825 */ /* 0x040fe200078e0208 */
[----:B------:R-:W2:Y:S03]  /*0d00*/  LDG.E.CONSTANT R27, desc[UR4][R22.64] ;  /* 0x00000004161b7981 */ /* 0x000ea6000c1e9900 */
[----:B------:R-:W-:Y:S01]  /*0d10*/  IMAD.WIDE R20, R21, 0x4, R10 ;  /* 0x0000000415147825 */ /* 0x000fe200078e020a */
[----:B------:R0:W3:Y:S04]  /*0d20*/  LDG.E.CONSTANT R29, desc[UR4][R18.64] ;  /* 0x00000004121d7981 */ /* 0x0000e8000c1e9900 */
[----:B------:R1:W4:Y:S01]  /*0d30*/  LDG.E.CONSTANT R31, desc[UR4][R20.64] ;  /* 0x00000004141f7981 */ /* 0x000322000c1e9900 */
        /* <DEDUP_REMOVED lines=24> */
[----:B--2---:R1:W-:Y:S04]  /*0ec0*/  STG.E desc[UR4][R18.64], R27 ;  /* 0x0000001b12007986 */ /* 0x0043e8000c101904 */
[----:B---3--:R1:W-:Y:S04]  /*0ed0*/  STG.E desc[UR4][R20.64], R29 ;  /* 0x0000001d14007986 */ /* 0x0083e8000c101904 */
[----:B----4-:R1:W-:Y:S04]  /*0ee0*/  STG.E desc[UR4][R22.64], R31 ;  /* 0x0000001f16007986 */ /* 0x0103e8000c101904 */
[----:B------:R-:W-:Y:S05]  /*0ef0*/  @!P1 BRA `(.L_x_175) ;  /* 0xfffffffc00749947 */ /* 0x000fea000383ffff */
[----:B------:R-:W-:Y:S05]  /*0f00*/  EXIT ;  /* 0x000000000000794d */ /* 0x000fea0003800000 */
.L_x_174:
        /* <DEDUP_REMOVED lines=21> */
.L_x_176:
[----:B------:R-:W-:-:S04]  /*1060*/  IMAD.IADD R27, R5, 0x1, R33 ;  /* 0x00000001051b7824 */ /* 0x000fc800078e0221 */
[----:B-1----:R-:W-:-:S04]  /*1070*/  IMAD.WIDE R22, R27, 0x4, R8 ;  /* 0x000000041b167825 */ /* 0x002fc800078e0208 */
[----:B0-----:R-:W-:Y:S01]  /*1080*/  IMAD.WIDE R24, R27, 0x4, R10 ;  /* 0x000000041b187825 */ /* 0x001fe200078e020a */
[----:B------:R0:W2:Y:S04]  /*1090*/  LDG.E.CONSTANT R37, desc[UR4][R22.64] ;  /* 0x0000000416257981 */ /* 0x0000a8000c1e9900 */
[----:B------:R1:W3:Y:S01]  /*10a0*/  LDG.E.CONSTANT R35, desc[UR4][R24.64] ;  /* 0x0000000418237981 */ /* 0x0002e2000c1e9900 */
        /* <DEDUP_REMOVED lines=21> */
[C---:B------:R-:W-:Y:S01]  /*1200*/  IMAD.WIDE R30, R32.reuse, 0x4, R14 ;  /* 0x00000004201e7825 */ /* 0x040fe200078e020e */
[----:B------:R0:W5:Y:S03]  /*1210*/  LDG.E.CONSTANT R34, desc[UR4][R22.64] ;  /* 0x0000000416227981 */ /* 0x000166000c1e9900 */
[----:B------:R-:W-:-:S04]  /*1220*/  IMAD.WIDE R24, R32, 0x4, R16 ;  /* 0x0000000420187825 */ /* 0x000fc800078e0210 */
[----:B----4-:R-:W-:Y:S01]  /*1230*/  IMAD.WIDE R26, R26, 0x4, R20 ;  /* 0x000000041a1a7825 */ /* 0x010fe200078e0214 */
[----:B--2---:R1:W-:Y:S04]  /*1240*/  STG.E desc[UR4][R30.64], R37 ;  /* 0x000000251e007986 */ /* 0x0043e8000c101904 */
[----:B---3--:R1:W-:Y:S04]  /*1250*/  STG.E desc[UR4][R24.64], R35 ;  /* 0x0000002318007986 */ /* 0x0083e8000c101904 */
[----:B------:R-:W5:Y:S01]  /*1260*/  LDG.E R27, desc[UR4][R26.64] ;  /* 0x000000041a1b7981 */ /* 0x000f62000c1e1900 */
[----:B0-----:R-:W-:Y:S01]  /*1270*/  IMAD.WIDE R22, R32, 0x4, R18 ;  /* 0x0000000420167825 */ /* 0x001fe200078e0212 */
[----:B------:R-:W-:-:S04]  /*1280*/  IADD3 R33, PT, PT, R33, UR6, RZ ;  /* 0x0000000621217c10 */ /* 0x000fc8000fffe0ff */
[----:B------:R-:W-:Y:S01]  /*1290*/  ISETP.GE.AND P1, PT, R33, R2, PT ;  /* 0x000000022100720c */ /* 0x000fe20003f26270 */
[----:B-----5:R-:W-:-:S05]  /*12a0*/  HMUL2 R34, R34, R27 ;  /* 0x0000001b22227232 */ /* 0x020fca0000000000 */
[----:B------:R1:W-:Y:S07]  /*12b0*/  STG.E desc[UR4][R22.64], R34 ;  /* 0x0000002216007986 */ /* 0x0003ee000c101904 */
[----:B------:R-:W-:Y:S05]  /*12c0*/  @!P1 BRA `(.L_x_176) ;  /* 0xfffffffc00649947 */ /* 0x000fea000383ffff */
[----:B------:R-:W-:Y:S05]  /*12d0*/  EXIT ;  /* 0x000000000000794d */ /* 0x000fea0003800000 */
.L_x_177:
        /* <DEDUP_REMOVED lines=10> */
.L_x_722:


//--------------------- .text._ZN17fastertransformer9transposeI6__halfEEvPKT_PS2_iiiiPKfi --------------------------
	.section	.text._ZN17fastertransformer9transposeI6__halfEEvPKT_PS2_iiiiPKfi,"ax",@progbits
	.align	128
        .global         _ZN17fastertransformer9transposeI6__halfEEvPKT_PS2_iiiiPKfi
        .type           _ZN17fastertransformer9transposeI6__halfEEvPKT_PS2_iiiiPKfi,@function
        .size           _ZN17fastertransformer9transposeI6__halfEEvPKT_PS2_iiiiPKfi,(.L_x_723 - _ZN17fastertransformer9transposeI6__halfEEvPKT_PS2_iiiiPKfi)
        .other          _ZN17fastertransformer9transposeI6__halfEEvPKT_PS2_iiiiPKfi,@"STO_CUDA_ENTRY STV_DEFAULT"
_ZN17fastertransformer9transposeI6__halfEEvPKT_PS2_iiiiPKfi:
.text._ZN17fastertransformer9transposeI6__halfEEvPKT_PS2_iiiiPKfi:
[----:B------:R-:W-:Y:S08]  /*0000*/  LDC R1, c[0x0][0x37c] ;  /* 0x0000df00ff017b82 */ /* 0x000ff00000000800 */
[----:B------:R-:W0:Y:S01]  /*0010*/  LDC R0, c[0x0][0x3a8] ;  /* 0x0000ea00ff007b82 */ /* 0x000e220000000800 */
[----:B------:R-:W1:Y:S01]  /*0020*/  S2R R3, SR_TID.X ;  /* 0x0000000000037919 */ /* 0x000e620000002100 */
[----:B------:R-:W2:Y:S06]  /*0030*/  LDCU.64 UR6, c[0x0][0x358] ;  /* 0x00006b00ff0677ac */ /* 0x000eac0008000a00 */
[----:B------:R-:W1:Y:S01]  /*0040*/  S2UR UR4, SR_CTAID.X ;  /* 0x00000000000479c3 */ /* 0x000e620000002500 */
[----:B0-----:R-:W-:-:S07]  /*0050*/  ISETP.NE.AND P0, PT, R0, 0x2, PT ;  /* 0x000000020000780c */ /* 0x001fce0003f05270 */
[----:B------:R-:W1:Y:S08]  /*0060*/  LDC R0, c[0x0][0x360] ;  /* 0x0000d800ff007b82 */ /* 0x000e700000000800 */
[----:B------:R-:W0:Y:S08]  /*0070*/  @!P0 LDC.64 R4, c[0x0][0x380] ;  /* 0x0000e000ff048b82 */ /* 0x000e300000000a00 */
[----:B------:R-:W3:Y:S01]  /*0080*/  @!P0 LDC.64 R12, c[0x0][0x3a0] ;  /* 0x0000e800ff0c8b82 */ /* 0x000ee20000000a00 */
[----:B-1----:R-:W-:Y:S01]  /*0090*/  IMAD R0, R0, UR4, R3 ;  /* 0x0000000400007c24 */ /* 0x002fe2000f8e0203 */
[----:B------:R-:W1:Y:S06]  /*00a0*/  LDCU UR4, c[0x0][0x394] ;  /* 0x00007280ff0477ac */ /* 0x000e6c0008000800 */
[----:B------:R-:W1:Y:S01]  /*00b0*/  LDC.64 R2, c[0x0][0x398] ;  /* 0x0000e600ff027b82 */ /* 0x000e620000000a00 */
[----:B0-----:R-:W-:-:S05]  /*00c0*/  @!P0 IMAD.WIDE R4, R0, 0x2, R4 ;  /* 0x0000000200048825 */ /* 0x001fca00078e0204 */
[----:B--2---:R0:W2:Y:S04]  /*00d0*/  @!P0 LDG.E.U16 R7, desc[UR6][R4.64] ;  /* 0x0000000604078981 */ /* 0x0040a8000c1e1500 */
[----:B---3--:R3:W4:Y:S01]  /*00e0*/  @!P0 LDG.E R6, desc[UR6][R12.64] ;  /* 0x000000060c068981 */ /* 0x008722000c1e1900 */
[----:B------:R-:W-:Y:S02]  /*00f0*/  IABS R16, R0 ;  /* 0x0000000000107213 */ /* 0x000fe40000000000 */
[----:B------:R-:W-:Y:S01]  /*0100*/  ISETP.GE.AND P2, PT, R0, RZ, PT ;  /* 0x000000ff0000720c */ /* 0x000fe20003f46270 */
[----:B-1----:R-:W-:Y:S02]  /*0110*/  IMAD R8, R3, UR4, RZ ;  /* 0x0000000403087c24 */ /* 0x002fe4000f8e02ff */
[----:B------:R-:W-:-:S03]  /*0120*/  IMAD R10, R2, UR4, RZ ;  /* 0x00000004020a7c24 */ /* 0x000fc6000f8e02ff */
[----:B------:R-:W-:Y:S01]  /*0130*/  IABS R9, R8 ;  /* 0x0000000800097213 */ /* 0x000fe20000000000 */
[----:B------:R-:W-:-:S03]  /*0140*/  IMAD R11, R10, R3, RZ ;  /* 0x000000030a0b7224 */ /* 0x000fc600078e02ff */
[----:B------:R-:W1:Y:S02]  /*0150*/  I2F.RP R10, R9 ;  /* 0x00000009000a7306 */ /* 0x000e640000209400 */
[----:B0-----:R-:W-:-:S06]  /*0160*/  IABS R4, R11 ;  /* 0x0000000b00047213 */ /* 0x001fcc0000000000 */
[----:B------:R-:W0:Y:S08]  /*0170*/  I2F.RP R5, R4 ;  /* 0x0000000400057306 */ /* 0x000e300000209400 */
[----:B-1----:R-:W3:Y:S08]  /*0180*/  MUFU.RCP R10, R10 ;  /* 0x0000000a000a7308 */ /* 0x002ef00000001000 */
[----:B0-----:R-:W0:Y:S01]  /*0190*/  MUFU.RCP R5, R5 ;  /* 0x0000000500057308 */ /* 0x001e220000001000 */
[----:B---3--:R-:W-:Y:S01]  /*01a0*/  VIADD R12, R10, 0xffffffe ;  /* 0x0ffffffe0a0c7836 */ /* 0x008fe20000000000 */
[----:B------:R-:W-:-:S06]  /*01b0*/  IABS R10, R3 ;  /* 0x00000003000a7213 */ /* 0x000fcc0000000000 */
[----:B------:R1:W3:Y:S01]  /*01c0*/  F2I.FTZ.U32.TRUNC.NTZ R13, R12 ;  /* 0x0000000c000d7305 */ /* 0x0002e2000021f000 */
[----:B0-----:R-:W-:-:S07]  /*01d0*/  VIADD R14, R5, 0xffffffe ;  /* 0x0ffffffe050e7836 */ /* 0x001fce0000000000 */
[----:B------:R0:W5:Y:S01]  /*01e0*/  F2I.FTZ.U32.TRUNC.NTZ R15, R14 ;  /* 0x0000000e000f7305 */ /* 0x000162000021f000 */
[----:B-1----:R-:W-:Y:S01]  /*01f0*/  IMAD.MOV.U32 R12, RZ, RZ, RZ ;  /* 0x000000ffff0c7224 */ /* 0x002fe200078e00ff */
[----:B---3--:R-:W-:Y:S02]  /*0200*/  IADD3 R18, PT, PT, RZ, -R13, RZ ;  /* 0x8000000dff127210 */ /* 0x008fe40007ffe0ff */
[----:B0-----:R-:W-:-:S03]  /*0210*/  IABS R14, R8 ;  /* 0x00000008000e7213 */ /* 0x001fc60000000000 */
[----:B------:R-:W-:Y:S01]  /*0220*/  IMAD R17, R18, R9, RZ ;  /* 0x0000000912117224 */ /* 0x000fe200078e02ff */
[----:B------:R-:W-:Y:S01]  /*0230*/  IABS R18, R11 ;  /* 0x0000000b00127213 */ /* 0x000fe20000000000 */
[----:B------:R-:W-:Y:S02]  /*0240*/  IMAD.MOV R19, RZ, RZ, -R14 ;  /* 0x000000ffff137224 */ /* 0x000fe400078e0a0e */
[----:B-----5:R-:W-:Y:S01]  /*0250*/  IMAD.MOV R5, RZ, RZ, -R15 ;  /* 0x000000ffff057224 */ /* 0x020fe200078e0a0f */
[----:B------:R-:W-:Y:S01]  /*0260*/  IADD3 R18, PT, PT, RZ, -R18, RZ ;  /* 0x80000012ff127210 */ /* 0x000fe20007ffe0ff */
[----:B------:R-:W-:Y:S02]  /*0270*/  IMAD.MOV.U32 R14, RZ, RZ, RZ ;  /* 0x000000ffff0e7224 */ /* 0x000fe400078e00ff */
[----:B------:R-:W-:Y:S02]  /*0280*/  IMAD R5, R5, R4, RZ ;  /* 0x0000000405057224 */ /* 0x000fe400078e02ff */
[----:B------:R-:W-:Y:S01]  /*0290*/  IMAD.HI.U32 R12, R13, R17, R12 ;  /* 0x000000110d0c7227 */ /* 0x000fe200078e000c */
[----:B------:R-:W-:Y:S01]  /*02a0*/  MOV R13, R16 ;  /* 0x00000010000d7202 */ /* 0x000fe20000000f00 */
[----:B------:R-:W0:Y:S02]  /*02b0*/  I2F.RP R17, R10 ;  /* 0x0000000a00117306 */ /* 0x000e240000209400 */
[----:B------:R-:W-:-:S04]  /*02c0*/  IMAD.HI.U32 R16, R15, R5, R14 ;  /* 0x000000050f107227 */ /* 0x000fc800078e000e */
[----:B------:R-:W-:Y:S02]  /*02d0*/  IMAD.MOV.U32 R14, RZ, RZ, R19 ;  /* 0x000000ffff0e7224 */ /* 0x000fe400078e0013 */
[----:B------:R-:W-:-:S04]  /*02e0*/  IMAD.HI.U32 R5, R12, R13, RZ ;  /* 0x0000000d0c057227 */ /* 0x000fc800078e00ff */
[----:B------:R-:W-:Y:S01]  /*02f0*/  IMAD.HI.U32 R15, R16, R13, RZ ;  /* 0x0000000d100f7227 */ /* 0x000fe200078e00ff */
[----:B0-----:R-:W0:Y:S03]  /*0300*/  MUFU.RCP R17, R17 ;  /* 0x0000001100117308 */ /* 0x001e260000001000 */
[--C-:B------:R-:W-:Y:S02]  /*0310*/  IMAD R16, R5, R14, R13.reuse ;  /* 0x0000000e05107224 */ /* 0x100fe400078e020d */
[----:B------:R-:W-:-:S03]  /*0320*/  IMAD R5, R15, R18, R13 ;  /* 0x000000120f057224 */ /* 0x000fc600078e020d */
[----:B------:R-:W-:Y:S02]  /*0330*/  ISETP.GT.U32.AND P1, PT, R9, R16, PT ;  /* 0x000000100900720c */ /* 0x000fe40003f24070 */
[----:B------:R-:W-:Y:S01]  /*0340*/  ISETP.GT.U32.AND P4, PT, R4, R5, PT ;  /* 0x000000050400720c */ /* 0x000fe20003f84070 */
[----:B0-----:R-:W-:-:S10]  /*0350*/  VIADD R18, R17, 0xffffffe ;  /* 0x0ffffffe11127836 */ /* 0x001fd40000000000 */
[----:B------:R-:W-:Y:S02]  /*0360*/  @!P1 IMAD.IADD R16, R16, 0x1, -R9 ;  /* 0x0000000110109824 */ /* 0x000fe400078e0a09 */
[----:B------:R-:W-:Y:S01]  /*0370*/  @!P4 IADD3 R5, PT, PT, R5, -R4, RZ ;  /* 0x800000040505c210 */ /* 0x000fe20007ffe0ff */
[----:B------:R-:W-:Y:S01]  /*0380*/  @!P4 VIADD R15, R15, 0x1 ;  /* 0x000000010f0fc836 */ /* 0x000fe20000000000 */
[----:B------:R-:W-:Y:S02]  /*0390*/  ISETP.NE.AND P4, PT, R11, RZ, PT ;  /* 0x000000ff0b00720c */ /* 0x000fe40003f85270 */
[----:B------:R-:W-:Y:S02]  /*03a0*/  ISETP.GT.U32.AND P5, PT, R9, R16, PT ;  /* 0x000000100900720c */ /* 0x000fe40003fa4070 */
[----:B------:R-:W-:Y:S02]  /*03b0*/  ISETP.GE.U32.AND P3, PT, R5, R4, PT ;  /* 0x000000040500720c */ /* 0x000fe40003f66070 */
[----:B------:R-:W0:Y:S01]  /*03c0*/  F2I.FTZ.U32.TRUNC.NTZ R5, R18 ;  /* 0x0000001200057305 */ /* 0x000e22000021f000 */
[----:B------:R-:W-:-:S04]  /*03d0*/  LOP3.LUT R4, R0, R11, RZ, 0x3c, !PT ;  /* 0x0000000b00047212 */ /* 0x000fc800078e3cff */
[----:B------:R-:W-:Y:S01]  /*03e0*/  ISETP.GE.AND P1, PT, R4, RZ, PT ;  /* 0x000000ff0400720c */ /* 0x000fe20003f26270 */
[----:B------:R-:W-:-:S03]  /*03f0*/  HFMA2 R4, -RZ, RZ, 0, 0 ;  /* 0x00000000ff047431 */ /* 0x000fc600000001ff */
[----:B------:R-:W-:Y:S02]  /*0400*/  @!P5 IADD3 R16, PT, PT, R16, -R9, RZ ;  /* 0x800000091010d210 */ /* 0x000fe40007ffe0ff */
[----:B------:R-:W-:Y:S01]  /*0410*/  @P3 VIADD R15, R15, 0x1 ;  /* 0x000000010f0f3836 */ /* 0x000fe20000000000 */
[----:B------:R-:W-:Y:S02]  /*0420*/  ISETP.NE.AND P3, PT, R8, RZ, PT ;  /* 0x000000ff0800720c */ /* 0x000fe40003f65270 */
[----:B------:R-:W-:Y:S01]  /*0430*/  IMAD.MOV.U32 R17, RZ, RZ, R16 ;  /* 0x000000ffff117224 */ /* 0x000fe200078e0010 */
[----:B------:R-:W-:Y:S02]  /*0440*/  LOP3.LUT R16, RZ, R8, RZ, 0x33, !PT ;  /* 0x00000008ff107212 */ /* 0x000fe400078e33ff */
[----:B0-----:R-:W-:Y:S01]  /*0450*/  IADD3 R19, PT, PT, RZ, -R5, RZ ;  /* 0x80000005ff137210 */ /* 0x001fe20007ffe0ff */
[----:B------:R-:W-:Y:S02]  /*0460*/  @!P2 IMAD.MOV R17, RZ, RZ, -R17 ;  /* 0x000000ffff11a224 */ /* 0x000fe400078e0a11 */
[----:B------:R-:W-:Y:S01]  /*0470*/  @!P1 IMAD.MOV R15, RZ, RZ, -R15 ;  /* 0x000000ffff0f9224 */ /* 0x000fe200078e0a0f */
[----:B------:R-:W-:Y:S01]  /*0480*/  @!P4 LOP3.LUT R15, RZ, R11, RZ, 0x33, !PT ;  /* 0x0000000bff0fc212 */ /* 0x000fe200078e33ff */
[----:B------:R-:W-:Y:S01]  /*0490*/  IMAD R19, R19, R10, RZ ;  /* 0x0000000a13137224 */ /* 0x000fe200078e02ff */
[----:B------:R-:W-:-:S03]  /*04a0*/  SEL R18, R16, R17, !P3 ;  /* 0x0000001110127207 */ /* 0x000fc60005800000 */
[----:B------:R-:W-:Y:S01]  /*04b0*/  IMAD.HI.U32 R20, R5, R19, R4 ;  /* 0x0000001305147227 */ /* 0x000fe200078e0004 */
[----:B------:R-:W-:Y:S02]  /*04c0*/  IABS R21, R18 ;  /* 0x0000001200157213 */ /* 0x000fe40000000000 */
[----:B------:R-:W-:Y:S01]  /*04d0*/  LOP3.LUT R18, R18, R3, RZ, 0x3c, !PT ;  /* 0x0000000312127212 */ /* 0x000fe200078e3cff */
[----:B------:R-:W-:Y:S02]  /*04e0*/  IMAD.MOV R17, RZ, RZ, -R15 ;  /* 0x000000ffff117224 */ /* 0x000fe400078e0a0f */
[----:B------:R-:W-:Y:S02]  /*04f0*/  IMAD.MOV.U32 R5, RZ, RZ, R21 ;  /* 0x000000ffff057224 */ /* 0x000fe400078e0015 */
[----:B------:R-:W-:Y:S02]  /*0500*/  IMAD R11, R11, R17, R0 ;  /* 0x000000110b0b7224 */ /* 0x000fe400078e0200 */
[----:B------:R-:W-:-:S03]  /*0510*/  IMAD.HI.U32 R4, R20, R5, RZ ;  /* 0x0000000514047227 */ /* 0x000fc600078e00ff */
[----:B------:R-:W-:Y:S01]  /*0520*/  IABS R19, R11 ;  /* 0x0000000b00137213 */ /* 0x000fe20000000000 */
[----:B------:R-:W-:Y:S01]  /*0530*/  IMAD.HI.U32 R20, R20, R13, RZ ;  /* 0x0000000d14147227 */ /* 0x000fe200078e00ff */
[----:B------:R-:W-:Y:S02]  /*0540*/  IADD3 R17, PT, PT, -R4, RZ, RZ ;  /* 0x000000ff04117210 */ /* 0x000fe40007ffe1ff */
[----:B------:R-:W-:Y:S01]  /*0550*/  LOP3.LUT R8, R11, R8, RZ, 0x3c, !PT ;  /* 0x000000080b087212 */ /* 0x000fe200078e3cff */
[----:B------:R-:W-:Y:S02]  /*0560*/  IMAD.MOV R20, RZ, RZ, -R20 ;  /* 0x000000ffff147224 */ /* 0x000fe400078e0a14 */
[----:B------:R-:W-:Y:S02]  /*0570*/  IMAD R5, R10, R17, R5 ;  /* 0x000000110a057224 */ /* 0x000fe400078e0205 */
[----:B------:R-:W-:-:S03]  /*0580*/  IMAD.HI.U32 R17, R12, R19, RZ ;  /* 0x000000130c117227 */ /* 0x000fc600078e00ff */
[C---:B------:R-:W-:Y:S01]  /*0590*/  ISETP.GT.U32.AND P1, PT, R10.reuse, R5, PT ;  /* 0x000000050a00720c */ /* 0x040fe20003f24070 */
[----:B------:R-:W-:Y:S02]  /*05a0*/  IMAD R14, R17, R14, R19 ;  /* 0x0000000e110e7224 */ /* 0x000fe400078e0213 */
[----:B------:R-:W-:-:S03]  /*05b0*/  IMAD R13, R10, R20, R13 ;  /* 0x000000140a0d7224 */ /* 0x000fc600078e020d */
[----:B------:R-:W-:Y:S02]  /*05c0*/  ISETP.GT.U32.AND P4, PT, R9, R14, PT ;  /* 0x0000000e0900720c */ /* 0x000fe40003f84070 */
[----:B------:R-:W-:-:S05]  /*05d0*/  ISETP.GT.U32.AND P5, PT, R10, R13, PT ;  /* 0x0000000d0a00720c */ /* 0x000fca0003fa4070 */
[----:B------:R-:W-:Y:S02]  /*05e0*/  @!P1 IMAD.IADD R5, R5, 0x1, -R10 ;  /* 0x0000000105059824 */ /* 0x000fe400078e0a0a */
[----:B------:R-:W-:Y:S01]  /*05f0*/  @!P1 VIADD R4, R4, 0x1 ;  /* 0x0000000104049836 */ /* 0x000fe20000000000 */
[----:B------:R-:W-:Y:S02]  /*0600*/  ISETP.GE.AND P1, PT, R18, RZ, PT ;  /* 0x000000ff1200720c */ /* 0x000fe40003f26270 */
[-C--:B------:R-:W-:Y:S01]  /*0610*/  ISETP.GE.U32.AND P6, PT, R5, R10.reuse, PT ;  /* 0x0000000a0500720c */ /* 0x080fe20003fc6070 */
[----:B------:R-:W-:Y:S01]  /*0620*/  @!P4 IMAD.IADD R14, R14, 0x1, -R9 ;  /* 0x000000010e0ec824 */ /* 0x000fe200078e0a09 */
[----:B------:R-:W-:Y:S02]  /*0630*/  @!P4 IADD3 R17, PT, PT, R17, 0x1, RZ ;  /* 0x000000011111c810 */ /* 0x000fe40007ffe0ff */
[----:B------:R-:W-:Y:S02]  /*0640*/  @!P5 IADD3 R13, PT, PT, R13, -R10, RZ ;  /* 0x8000000a0d0dd210 */ /* 0x000fe40007ffe0ff */
[----:B------:R-:W-:-:S02]  /*0650*/  ISETP.GE.U32.AND P4, PT, R14, R9, PT ;  /* 0x000000090e00720c */ /* 0x000fc40003f86070 */
[----:B------:R-:W-:-:S05]  /*0660*/  ISETP.GT.U32.AND P5, PT, R10, R13, PT ;  /* 0x0000000d0a00720c */ /* 0x000fca0003fa4070 */
[----:B------:R-:W-:Y:S02]  /*0670*/  @P6 IADD3 R4, PT, PT, R4, 0x1, RZ ;  /* 0x0000000104046810 */ /* 0x000fe40007ffe0ff */
[----:B------:R-:W-:Y:S02]  /*0680*/  ISETP.GE.AND P6, PT, R8, RZ, PT ;  /* 0x000000ff0800720c */ /* 0x000fe40003fc6270 */
[----:B------:R-:W-:Y:S02]  /*0690*/  LOP3.LUT R8, RZ, R3, RZ, 0x33, !PT ;  /* 0x00000003ff087212 */ /* 0x000fe400078e33ff */
[----:B------:R-:W-:Y:S02]  /*06a0*/  @P4 IADD3 R17, PT, PT, R17, 0x1, RZ ;  /* 0x0000000111114810 */ /* 0x000fe40007ffe0ff */
[----:B------:R-:W-:Y:S01]  /*06b0*/  ISETP.NE.AND P4, PT, R3, RZ, PT ;  /* 0x000000ff0300720c */ /* 0x000fe20003f85270 */
[----:B------:R-:W-:-:S05]  /*06c0*/  @!P5 IMAD.IADD R13, R13, 0x1, -R10 ;  /* 0x000000010d0dd824 */ /* 0x000fca00078e0a0a */
[----:B------:R-:W-:Y:S01]  /*06d0*/  @!P2 IADD3 R13, PT, PT, -R13, RZ, RZ ;  /* 0x000000ff0d0da210 */ /* 0x000fe20007ffe1ff */
[----:B------:R-:W-:-:S05]  /*06e0*/  @!P6 IMAD.MOV R17, RZ, RZ, -R17 ;  /* 0x000000ffff11e224 */ /* 0x000fca00078e0a11 */
[----:B------:R-:W-:Y:S01]  /*06f0*/  SEL R16, R16, R17, !P3 ;  /* 0x0000001110107207 */ /* 0x000fe20005800000 */
[----:B--2---:R-:W-:Y:S02]  /*0700*/  @!P0 HADD2.F32 R9, -RZ, R7.H0_H0 ;  /* 0x20000007ff098230 */ /* 0x004fe40000004100 */
[----:B------:R-:W-:Y:S02]  /*0710*/  IMAD.MOV.U32 R7, RZ, RZ, R4 ;  /* 0x000000ffff077224 */ /* 0x000fe400078e0004 */
[----:B------:R-:W0:Y:S01]  /*0720*/  @!P0 LDC.64 R4, c[0x0][0x388] ;  /* 0x0000e200ff048b82 */ /* 0x000e220000000a00 */
[----:B----4-:R-:W-:Y:S02]  /*0730*/  @!P0 FMUL.FTZ R6, R6, R9 ;  /* 0x0000000906068220 */ /* 0x010fe40000410000 */
[----:B------:R-:W-:-:S04]  /*0740*/  @!P1 IADD3 R7, PT, PT, -R7, RZ, RZ ;  /* 0x000000ff07079210 */ /* 0x000fc80007ffe1ff */
[C---:B------:R-:W-:Y:S01]  /*0750*/  SEL R10, R8.reuse, R7, !P4 ;  /* 0x00000007080a7207 */ /* 0x040fe20006000000 */
[----:B------:R-:W1:Y:S01]  /*0760*/  @!P0 F2I.S8.NTZ R6, R6 ;  /* 0x0000000600068305 */ /* 0x000e620000202100 */
[----:B------:R-:W-:-:S03]  /*0770*/  SEL R8, R8, R13, !P4 ;  /* 0x0000000d08087207 */ /* 0x000fc60006000000 */
[----:B------:R-:W-:-:S04]  /*0780*/  IMAD R15, R15, UR4, R10 ;  /* 0x000000040f0f7c24 */ /* 0x000fc8000f8e020a */
[----:B------:R-:W-:-:S04]  /*0790*/  IMAD R15, R15, R2, R16 ;  /* 0x000000020f0f7224 */ /* 0x000fc800078e0210 */
[----:B------:R-:W-:Y:S01]  /*07a0*/  IMAD R15, R15, R3, R8 ;  /* 0x000000030f0f7224 */ /* 0x000fe200078e0208 */
[----:B-1----:R-:W-:-:S04]  /*07b0*/  @!P0 PRMT R3, R6, 0x8880, RZ ;  /* 0x0000888006038816 */ /* 0x002fc800000000ff */
[----:B0-----:R-:W-:Y:S02]  /*07c0*/  @!P0 IADD3 R4, P1, PT, R15, R4, RZ ;  /* 0x000000040f048210 */ /* 0x001fe40007f3e0ff */
[----:B------:R-:W-:Y:S02]  /*07d0*/  @!P0 PRMT R3, R3, 0x7710, RZ ;  /* 0x0000771003038816 */ /* 0x000fe400000000ff */
[----:B------:R-:W-:-:S05]  /*07e0*/  @!P0 LEA.HI.X.SX32 R5, R15, R5, 0x1, P1 ;  /* 0x000000050f058211 */ /* 0x000fca00008f0eff */
[----:B------:R0:W-:Y:S01]  /*07f0*/  @!P0 STG.E.U8 desc[UR6][R4.64], R3 ;  /* 0x0000000304008986 */ /* 0x0001e2000c101106 */
[----:B------:R-:W-:Y:S05]  /*0800*/  @!P0 EXIT ;  /* 0x000000000000894d */ /* 0x000fea0003800000 */
[----:B0-----:R-:W0:Y:S02]  /*0810*/  LDC.64 R2, c[0x0][0x380] ;  /* 0x0000e000ff027b82 */ /* 0x001e240000000a00 */
[----:B0-----:R-:W-:-:S06]  /*0820*/  IMAD.WIDE R4, R0, 0x2, R2 ;  /* 0x0000000200047825 */ /* 0x001fcc00078e0202 */
[----:B------:R-:W0:Y:S01]  /*0830*/  LDC.64 R2, c[0x0][0x388] ;  /* 0x0000e200ff027b82 */ /* 0x000e220000000a00 */
[----:B------:R-:W2:Y:S01]  /*0840*/  LDG.E.U16 R5, desc[UR6][R4.64] ;  /* 0x0000000604057981 */ /* 0x000ea2000c1e1500 */
[----:B0-----:R-:W-:-:S05]  /*0850*/  IMAD.WIDE R2, R15, 0x2, R2 ;  /* 0x000000020f027825 */ /* 0x001fca00078e0202 */
[----:B--2---:R-:W-:Y:S01]  /*0860*/  STG.E.U16 desc[UR6][R2.64], R5 ;  /* 0x0000000502007986 */ /* 0x004fe2000c101506 */
[----:B------:R-:W-:Y:S05]  /*0870*/  EXIT ;  /* 0x000000000000794d */ /* 0x000fea0003800000 */
.L_x_178:
        /* <DEDUP_REMOVED lines=16> */
.L_x_723:


//--------------------- .text._ZN17fastertransformer9transposeI7__half2EEvPKT_PS2_iiiiPKfi --------------------------
	.section	.text._ZN17fastertransformer9transposeI7__half2EEvPKT_PS2_iiiiPKfi,"ax",@progbits
	.align	128
        .global         _ZN17fastertransformer9transposeI7__half2EEvPKT_PS2_iiiiPKfi
        .type           _ZN17fastertransformer9transposeI7__half2EEvPKT_PS2_iiiiPKfi,@function
        .size           _ZN17fastertransformer9transposeI7__half2EEvPKT_PS2_iiiiPKfi,(.L_x_724 - _ZN17fastertransformer9transposeI7__half2EEvPKT_PS2_iiiiPKfi)
        .other          _ZN17fastertransformer9transposeI7__half2EEvPKT_PS2_iiiiPKfi,@"STO_CUDA_ENTRY STV_DEFAULT"
_ZN17fastertransformer9transposeI7__half2EEvPKT_PS2_iiiiPKfi:
.text._ZN17fastertransformer9transposeI7__half2EEvPKT_PS2_iiiiPKfi:
[----:B------:R-:W-:Y:S08]  /*0000*/  LDC R1, c[0x0][0x37c] ;  /* 0x0000df00ff017b82 */ /* 0x000ff00000000800 */
[----:B------:R-:W0:Y:S01]  /*0010*/  LDC R2, c[0x0][0x3a8] ;  /* 0x0000ea00ff027b82 */ /* 0x000e220000000800 */
[----:B------:R-:W1:Y:S01]  /*0020*/  S2R R3, SR_TID.X ;  /* 0x0000000000037919 */ /* 0x000e620000002100 */
[----:B------:R-:W2:Y:S06]  /*0030*/  LDCU.64 UR6, c[0x0][0x358] ;  /* 0x00006b00ff0677ac */ /* 0x000eac0008000a00 */
[----:B------:R-:W1:Y:S08]  /*0040*/  S2UR UR4, SR_CTAID.X ;  /* 0x00000000000479c3 */ /* 0x000e700000002500 */
[----:B------:R-:W1:Y:S01]  /*0050*/  LDC R0, c[0x0][0x360] ;  /* 0x0000d800ff007b82 */ /* 0x000e620000000800 */
[----:B0-----:R-:W-:-:S07]  /*0060*/  ISETP.NE.AND P0, PT, R2, 0x2, PT ;  /* 0x000000020200780c */ /* 0x001fce0003f05270 */
[----:B------:R-:W0:Y:S08]  /*0070*/  LDC.64 R4, c[0x0][0x380] ;  /* 0x0000e000ff047b82 */ /* 0x000e300000000a00 */
[----:B------:R-:W3:Y:S01]  /*0080*/  @!P0 LDC.64 R12, c[0x0][0x3a0] ;  /* 0x0000e800ff0c8b82 */ /* 0x000ee20000000a00 */
[----:B-1----:R-:W-:Y:S01]  /*0090*/  IMAD R0, R0, UR4, R3 ;  /* 0x0000000400007c24 */ /* 0x002fe2000f8e0203 */
[----:B------:R-:W1:Y:S06]  /*00a0*/  LDCU UR4, c[0x0][0x394] ;  /* 0x00007280ff0477ac */ /* 0x000e6c0008000800 */
[----:B------:R-:W1:Y:S01]  /*00b0*/  LDC.64 R2, c[0x0][0x398] ;  /* 0x0000e600ff027b82 */ /* 0x000e620000000a00 */
[----:B0-----:R-:W-:-:S05]  /*00c0*/  @!P0 IMAD.WIDE R4, R0, 0x4, R4 ;  /* 0x0000000400048825 */ /* 0x001fca00078e0204 */
[----:B--2---:R0:W2:Y:S04]  /*00d0*/  @!P0 LDG.E R6, desc[UR6][R4.64] ;  /* 0x0000000604068981 */ /* 0x0040a8000c1e1900 */
[----:B---3--:R3:W4:Y:S01]  /*00e0*/  @!P0 LDG.E R7, desc[UR6][R12.64] ;  /* 0x000000060c078981 */ /* 0x008722000c1e1900 */
[----:B------:R-:W-:Y:S01]  /*00f0*/  ISETP.GE.AND P2, PT, R0, RZ, PT ;  /* 0x000000ff0000720c */ /* 0x000fe20003f46270 */
[----:B-1----:R-:W-:Y:S02]  /*0100*/  IMAD R10, R2, UR4, RZ ;  /* 0x00000004020a7c24 */ /* 0x002fe4000f8e02ff */
[----:B------:R-:W-:Y:S02]  /*0110*/  IMAD R8, R3, UR4, RZ ;  /* 0x0000000403087c24 */ /* 0x000fe4000f8e02ff */
[----:B------:R-:W-:-:S03]  /*0120*/  IMAD R11, R10, R3, RZ ;  /* 0x000000030a0b7224 */ /* 0x000fc600078e02ff */
[----:B------:R-:W-:Y:S02]  /*0130*/  IABS R9, R8 ;  /* 0x0000000800097213 */ /* 0x000fe40000000000 */
[----:B0-----:R-:W-:Y:S02]  /*0140*/  IABS R4, R11 ;  /* 0x0000000b00047213 */ /* 0x001fe40000000000 */
[----:B------:R-:W0:Y:S08]  /*0150*/  I2F.RP R10, R9 ;  /* 0x00000009000a7306 */ /* 0x000e300000209400 */
[----:B------:R-:W1:Y:S08]  /*0160*/  I2F.RP R5, R4 ;  /* 0x0000000400057306 */ /* 0x000e700000209400 */
[----:B0-----:R-:W3:Y:S08]  /*0170*/  MUFU.RCP R10, R10 ;  /* 0x0000000a000a7308 */ /* 0x001ef00000001000 */
[----:B-1----:R-:W0:Y:S01]  /*0180*/  MUFU.RCP R5, R5 ;  /* 0x0000000500057308 */ /* 0x002e220000001000 */
[----:B---3--:R-:W-:Y:S01]  /*0190*/  VIADD R12, R10, 0xffffffe ;  /* 0x0ffffffe0a0c7836 */ /* 0x008fe20000000000 */
[----:B------:R-:W-:-:S06]  /*01a0*/  IABS R10, R3 ;  /* 0x00000003000a7213 */ /* 0x000fcc0000000000 */
[----:B------:R1:W3:Y:S01]  /*01b0*/  F2I.FTZ.U32.TRUNC.NTZ R13, R12 ;  /* 0x0000000c000d7305 */ /* 0x0002e2000021f000 */
[----:B0-----:R-:W-:-:S07]  /*01c0*/  VIADD R14, R5, 0xffffffe ;  /* 0x0ffffffe050e7836 */ /* 0x001fce0000000000 */
[----:B------:R0:W5:Y:S01]  /*01d0*/  F2I.FTZ.U32.TRUNC.NTZ R15, R14 ;  /* 0x0000000e000f7305 */ /* 0x000162000021f000 */
[----:B-1----:R-:W-:Y:S01]  /*01e0*/  IMAD.MOV.U32 R12, RZ, RZ, RZ ;  /* 0x000000ffff0c7224 */ /* 0x002fe200078e00ff */
[----:B---3--:R-:W-:Y:S01]  /*01f0*/  IADD3 R16, PT, PT, RZ, -R13, RZ ;  /* 0x8000000dff107210 */ /* 0x008fe20007ffe0ff */
[----:B0-----:R-:W-:-:S04]  /*0200*/  HFMA2 R14, -RZ, RZ, 0, 0 ;  /* 0x00000000ff0e7431 */ /* 0x001fc800000001ff */
[----:B------:R-:W-:Y:S02]  /*0210*/  IMAD R17, R16, R9, RZ ;  /* 0x0000000910117224 */ /* 0x000fe400078e02ff */
[----:B-----5:R-:W-:Y:S02]  /*0220*/  IMAD.MOV R19, RZ, RZ, -R15 ;  /* 0x000000ffff137224 */ /* 0x020fe400078e0a0f */
[----:B------:R-:W-:Y:S01]  /*0230*/  IMAD.HI.U32 R12, R13, R17, R12 ;  /* 0x000000110d0c7227 */ /* 0x000fe200078e000c */
[----:B------:R-:W-:Y:S01]  /*0240*/  IABS R13, R8 ;  /* 0x00000008000d7213 */ /* 0x000fe20000000000 */
[----:B------:R-:W0:Y:S02]  /*0250*/  I2F.RP R17, R10 ;  /* 0x0000000a00117306 */ /* 0x000e240000209400 */
[----:B------:R-:W-:Y:S02]  /*0260*/  IMAD R5, R19, R4, RZ ;  /* 0x0000000413057224 */ /* 0x000fe400078e02ff */
[----:B------:R-:W-:-:S02]  /*0270*/  IMAD.MOV R13, RZ, RZ, -R13 ;  /* 0x000000ffff0d7224 */ /* 0x000fc400078e0a0d */
[----:B------:R-:W-:Y:S01]  /*0280*/  IMAD.HI.U32 R14, R15, R5, R14 ;  /* 0x000000050f0e7227 */ /* 0x000fe200078e000e */
[----:B------:R-:W-:Y:S02]  /*0290*/  IABS R15, R0 ;  /* 0x00000000000f7213 */ /* 0x000fe40000000000 */
[----:B------:R-:W-:-:S03]  /*02a0*/  IABS R5, R11 ;  /* 0x0000000b00057213 */ /* 0x000fc60000000000 */
[-C--:B------:R-:W-:Y:S01]  /*02b0*/  IMAD.HI.U32 R16, R12, R15.reuse, RZ ;  /* 0x0000000f0c107227 */ /* 0x080fe200078e00ff */
[----:B0-----:R-:W0:Y:S03]  /*02c0*/  MUFU.RCP R17, R17 ;  /* 0x0000001100117308 */ /* 0x001e260000001000 */
[----:B------:R-:W-:Y:S02]  /*02d0*/  IMAD.MOV R5, RZ, RZ, -R5 ;  /* 0x000000ffff057224 */ /* 0x000fe400078e0a05 */
[----:B------:R-:W-:-:S04]  /*02e0*/  IMAD.HI.U32 R14, R14, R15, RZ ;  /* 0x0000000f0e0e7227 */ /* 0x000fc800078e00ff */
[--C-:B------:R-:W-:Y:S02]  /*02f0*/  IMAD R16, R16, R13, R15.reuse ;  /* 0x0000000d10107224 */ /* 0x100fe400078e020f */
[----:B------:R-:W-:-:S03]  /*0300*/  IMAD R5, R14, R5, R15 ;  /* 0x000000050e057224 */ /* 0x000fc600078e020f */
[----:B------:R-:W-:Y:S02]  /*0310*/  ISETP.GT.U32.AND P1, PT, R9, R16, PT ;  /* 0x000000100900720c */ /* 0x000fe40003f24070 */
[----:B------:R-:W-:Y:S01]  /*0320*/  ISETP.GT.U32.AND P4, PT, R4, R5, PT ;  /* 0x000000050400720c */ /* 0x000fe20003f84070 */
[----:B0-----:R-:W-:-:S10]  /*0330*/  VIADD R18, R17, 0xffffffe ;  /* 0x0ffffffe11127836 */ /* 0x001fd40000000000 */
[----:B------:R-:W-:Y:S02]  /*0340*/  @!P1 IADD3 R16, PT, PT, R16, -R9, RZ ;  /* 0x8000000910109210 */ /* 0x000fe40007ffe0ff */
[----:B------:R-:W-:Y:S01]  /*0350*/  @!P4 IMAD.IADD R5, R5, 0x1, -R4 ;  /* 0x000000010505c824 */ /* 0x000fe200078e0a04 */
[----:B------:R-:W-:Y:S02]  /*0360*/  @!P4 IADD3 R14, PT, PT, R14, 0x1, RZ ;  /* 0x000000010e0ec810 */ /* 0x000fe40007ffe0ff */
[----:B------:R-:W-:Y:S02]  /*0370*/  ISETP.GT.U32.AND P5, PT, R9, R16, PT ;  /* 0x000000100900720c */ /* 0x000fe40003fa4070 */
[----:B------:R-:W-:Y:S02]  /*0380*/  ISETP.GE.U32.AND P1, PT, R5, R4, PT ;  /* 0x000000040500720c */ /* 0x000fe40003f26070 */
[----:B------:R-:W0:Y:S01]  /*0390*/  F2I.FTZ.U32.TRUNC.NTZ R5, R18 ;  /* 0x0000001200057305 */ /* 0x000e22000021f000 */
[----:B------:R-:W-:-:S02]  /*03a0*/  LOP3.LUT R4, R0, R11, RZ, 0x3c, !PT ;  /* 0x0000000b00047212 */ /* 0x000fc400078e3cff */
[----:B------:R-:W-:Y:S02]  /*03b0*/  ISETP.NE.AND P4, PT, R11, RZ, PT ;  /* 0x000000ff0b00720c */ /* 0x000fe40003f85270 */
[----:B------:R-:W-:Y:S01]  /*03c0*/  ISETP.GE.AND P3, PT, R4, RZ, PT ;  /* 0x000000ff0400720c */ /* 0x000fe20003f66270 */
[----:B------:R-:W-:-:S03]  /*03d0*/  IMAD.MOV.U32 R4, RZ, RZ, RZ ;  /* 0x000000ffff047224 */ /* 0x000fc600078e00ff */
[----:B------:R-:W-:Y:S02]  /*03e0*/  @!P5 IMAD.IADD R16, R16, 0x1, -R9 ;  /* 0x000000011010d824 */ /* 0x000fe400078e0a09 */
[----:B------:R-:W-:Y:S01]  /*03f0*/  @P1 VIADD R14, R14, 0x1 ;  /* 0x000000010e0e1836 */ /* 0x000fe20000000000 */
[----:B------:R-:W-:Y:S02]  /*0400*/  ISETP.NE.AND P1, PT, R8, RZ, PT ;  /* 0x000000ff0800720c */ /* 0x000fe40003f25270 */
[----:B------:R-:W-:Y:S01]  /*0410*/  MOV R17, R16 ;  /* 0x0000001000117202 */ /* 0x000fe20000000f00 */
[----:B0-----:R-:W-:Y:S01]  /*0420*/  IMAD.MOV R19, RZ, RZ, -R5 ;  /* 0x000000ffff137224 */ /* 0x001fe200078e0a05 */
[----:B------:R-:W-:Y:S02]  /*0430*/  LOP3.LUT R16, RZ, R8, RZ, 0x33, !PT ;  /* 0x00000008ff107212 */ /* 0x000fe400078e33ff */
[----:B------:R-:W-:Y:S01]  /*0440*/  @!P2 IADD3 R17, PT, PT, -R17, RZ, RZ ;  /* 0x000000ff1111a210 */ /* 0x000fe20007ffe1ff */
[----:B------:R-:W-:Y:S01]  /*0450*/  @!P3 IMAD.MOV R14, RZ, RZ, -R14 ;  /* 0x000000ffff0eb224 */ /* 0x000fe200078e0a0e */
[----:B------:R-:W-:Y:S01]  /*0460*/  @!P4 LOP3.LUT R14, RZ, R11, RZ, 0x33, !PT ;  /* 0x0000000bff0ec212 */ /* 0x000fe200078e33ff */
[----:B------:R-:W-:Y:S01]  /*0470*/  IMAD R19, R19, R10, RZ ;  /* 0x0000000a13137224 */ /* 0x000fe200078e02ff */
[----:B------:R-:W-:-:S02]  /*0480*/  SEL R18, R16, R17, !P1 ;  /* 0x0000001110127207 */ /* 0x000fc40004800000 */
[----:B------:R-:W-:Y:S01]  /*0490*/  IADD3 R17, PT, PT, -R14, RZ, RZ ;  /* 0x000000ff0e117210 */ /* 0x000fe20007ffe1ff */
[----:B------:R-:W-:Y:S01]  /*04a0*/  IMAD.HI.U32 R4, R5, R19, R4 ;  /* 0x0000001305047227 */ /* 0x000fe200078e0004 */
[----:B------:R-:W-:Y:S02]  /*04b0*/  IABS R21, R18 ;  /* 0x0000001200157213 */ /* 0x000fe40000000000 */
[----:B------:R-:W-:Y:S01]  /*04c0*/  LOP3.LUT R18, R18, R3, RZ, 0x3c, !PT ;  /* 0x0000000312127212 */ /* 0x000fe200078e3cff */
[----:B------:R-:W-:Y:S02]  /*04d0*/  IMAD R5, R11, R17, R0 ;  /* 0x000000110b057224 */ /* 0x000fe400078e0200 */
[----:B------:R-:W-:-:S03]  /*04e0*/  IMAD.HI.U32 R11, R4, R21, RZ ;  /* 0x00000015040b7227 */ /* 0x000fc600078e00ff */
[----:B------:R-:W-:Y:S01]  /*04f0*/  IABS R19, R5 ;  /* 0x0000000500137213 */ /* 0x000fe20000000000 */
[----:B------:R-:W-:Y:S01]  /*0500*/  IMAD.HI.U32 R4, R4, R15, RZ ;  /* 0x0000000f04047227 */ /* 0x000fe200078e00ff */
[----:B------:R-:W-:Y:S02]  /*0510*/  IADD3 R17, PT, PT, -R11, RZ, RZ ;  /* 0x000000ff0b117210 */ /* 0x000fe40007ffe1ff */
[----:B------:R-:W-:Y:S01]  /*0520*/  LOP3.LUT R5, R5, R8, RZ, 0x3c, !PT ;  /* 0x0000000805057212 */ /* 0x000fe200078e3cff */
[----:B------:R-:W-:Y:S02]  /*0530*/  IMAD.MOV R4, RZ, RZ, -R4 ;  /* 0x000000ffff047224 */ /* 0x000fe400078e0a04 */
[C---:B------:R-:W-:Y:S02]  /*0540*/  IMAD R17, R10.reuse, R17, R21 ;  /* 0x000000110a117224 */ /* 0x040fe400078e0215 */
[----:B------:R-:W-:Y:S02]  /*0550*/  IMAD R15, R10, R4, R15 ;  /* 0x000000040a0f7224 */ /* 0x000fe400078e020f */
[----:B------:R-:W-:Y:S01]  /*0560*/  IMAD.HI.U32 R12, R12, R19, RZ ;  /* 0x000000130c0c7227 */ /* 0x000fe200078e00ff */
[----:B------:R-:W-:-:S02]  /*0570*/  ISETP.GT.U32.AND P6, PT, R10, R17, PT ;  /* 0x000000110a00720c */ /* 0x000fc40003fc4070 */
[----:B------:R-:W-:Y:S01]  /*0580*/  ISETP.GT.U32.AND P4, PT, R10, R15, PT ;  /* 0x0000000f0a00720c */ /* 0x000fe20003f84070 */
[----:B------:R-:W-:-:S05]  /*0590*/  IMAD R4, R12, R13, R19 ;  /* 0x0000000d0c047224 */ /* 0x000fca00078e0213 */
[----:B------:R-:W-:-:S05]  /*05a0*/  ISETP.GT.U32.AND P3, PT, R9, R4, PT ;  /* 0x000000040900720c */ /* 0x000fca0003f64070 */
[-C--:B------:R-:W-:Y:S02]  /*05b0*/  @!P6 IADD3 R17, PT, PT, R17, -R10.reuse, RZ ;  /* 0x8000000a1111e210 */ /* 0x080fe40007ffe0ff */
[----:B------:R-:W-:Y:S01]  /*05c0*/  @!P4 IMAD.IADD R15, R15, 0x1, -R10 ;  /* 0x000000010f0fc824 */ /* 0x000fe200078e0a0a */
[----:B------:R-:W-:Y:S02]  /*05d0*/  @!P6 IADD3 R11, PT, PT, R11, 0x1, RZ ;  /* 0x000000010b0be810 */ /* 0x000fe40007ffe0ff */
[----:B------:R-:W-:Y:S02]  /*05e0*/  ISETP.GE.U32.AND P4, PT, R17, R10, PT ;  /* 0x0000000a1100720c */ /* 0x000fe40003f86070 */
[----:B------:R-:W-:Y:S01]  /*05f0*/  ISETP.GE.AND P6, PT, R18, RZ, PT ;  /* 0x000000ff1200720c */ /* 0x000fe20003fc6270 */
[----:B------:R-:W-:Y:S01]  /*0600*/  @!P3 IMAD.IADD R4, R4, 0x1, -R9 ;  /* 0x000000010404b824 */ /* 0x000fe200078e0a09 */
[----:B------:R-:W-:Y:S02]  /*0610*/  @!P3 IADD3 R12, PT, PT, R12, 0x1, RZ ;  /* 0x000000010c0cb810 */ /* 0x000fe40007ffe0ff */
[----:B------:R-:W-:-:S02]  /*0620*/  ISETP.GT.U32.AND P5, PT, R10, R15, PT ;  /* 0x0000000f0a00720c */ /* 0x000fc40003fa4070 */
[----:B------:R-:W-:-:S05]  /*0630*/  ISETP.GE.U32.AND P3, PT, R4, R9, PT ;  /* 0x000000090400720c */ /* 0x000fca0003f66070 */
[----:B------:R-:W-:Y:S02]  /*0640*/  @P4 IADD3 R11, PT, PT, R11, 0x1, RZ ;  /* 0x000000010b0b4810 */ /* 0x000fe40007ffe0ff */
[----:B------:R-:W-:Y:S02]  /*0650*/  ISETP.GE.AND P4, PT, R5, RZ, PT ;  /* 0x000000ff0500720c */ /* 0x000fe40003f86270 */
[----:B------:R-:W0:Y:S01]  /*0660*/  LDC.64 R4, c[0x0][0x388] ;  /* 0x0000e200ff047b82 */ /* 0x000e220000000a00 */
[----:B------:R-:W-:Y:S01]  /*0670*/  @!P6 IADD3 R11, PT, PT, -R11, RZ, RZ ;  /* 0x000000ff0b0be210 */ /* 0x000fe20007ffe1ff */
[----:B------:R-:W-:Y:S02]  /*0680*/  @!P5 IMAD.IADD R15, R15, 0x1, -R10 ;  /* 0x000000010f0fd824 */ /* 0x000fe400078e0a0a */
[----:B------:R-:W-:Y:S01]  /*0690*/  @P3 VIADD R12, R12, 0x1 ;  /* 0x000000010c0c3836 */ /* 0x000fe20000000000 */
[----:B------:R-:W-:Y:S02]  /*06a0*/  ISETP.NE.AND P3, PT, R3, RZ, PT ;  /* 0x000000ff0300720c */ /* 0x000fe40003f65270 */
[----:B------:R-:W-:-:S04]  /*06b0*/  @!P2 IADD3 R15, PT, PT, -R15, RZ, RZ ;  /* 0x000000ff0f0fa210 */ /* 0x000fc80007ffe1ff */
[----:B------:R-:W-:-:S05]  /*06c0*/  @!P4 IMAD.MOV R12, RZ, RZ, -R12 ;  /* 0x000000ffff0cc224 */ /* 0x000fca00078e0a0c */
[----:B------:R-:W-:Y:S01]  /*06d0*/  SEL R12, R16, R12, !P1 ;  /* 0x0000000c100c7207 */ /* 0x000fe20004800000 */
[----:B--2---:R-:W-:-:S05]  /*06e0*/  @!P0 HADD2.F32 R8, -RZ, R6.H0_H0 ;  /* 0x20000006ff088230 */ /* 0x004fca0000004100 */
[----:B----4-:R-:W-:Y:S01]  /*06f0*/  @!P0 FMUL.FTZ R9, R7, R8 ;  /* 0x0000000807098220 */ /* 0x010fe20000410000 */
[----:B------:R-:W-:Y:S01]  /*0700*/  @!P0 HADD2.F32 R8, -RZ, R6.H1_H1 ;  /* 0x30000006ff088230 */ /* 0x000fe20000004100 */
[----:B------:R-:W-:-:S04]  /*0710*/  LOP3.LUT R6, RZ, R3, RZ, 0x33, !PT ;  /* 0x00000003ff067212 */ /* 0x000fc800078e33ff */
[----:B------:R-:W1:Y:S01]  /*0720*/  @!P0 F2I.S8.NTZ R9, R9 ;  /* 0x0000000900098305 */ /* 0x000e620000202100 */
[----:B------:R-:W-:Y:S01]  /*0730*/  @!P0 FMUL.FTZ R8, R7, R8 ;  /* 0x0000000807088220 */ /* 0x000fe20000410000 */
[C---:B------:R-:W-:Y:S02]  /*0740*/  SEL R7, R6.reuse, R11, !P3 ;  /* 0x0000000b06077207 */ /* 0x040fe40005800000 */
[----:B------:R-:W-:-:S03]  /*0750*/  SEL R6, R6, R15, !P3 ;  /* 0x0000000f06067207 */ /* 0x000fc60005800000 */
[----:B------:R-:W-:Y:S01]  /*0760*/  IMAD R7, R14, UR4, R7 ;  /* 0x000000040e077c24 */ /* 0x000fe2000f8e0207 */
[----:B------:R-:W2:Y:S03]  /*0770*/  @!P0 F2I.S8.NTZ R11, R8 ;  /* 0x00000008000b8305 */ /* 0x000ea60000202100 */
[----:B------:R-:W-:Y:S01]  /*0780*/  IMAD R7, R7, R2, R12 ;  /* 0x0000000207077224 */ /* 0x000fe200078e020c */
[----:B-1----:R-:W-:-:S03]  /*0790*/  @!P0 PRMT R9, R9, 0x8880, RZ ;  /* 0x0000888009098816 */ /* 0x002fc600000000ff */
[----:B------:R-:W-:Y:S01]  /*07a0*/  IMAD R7, R7, R3, R6 ;  /* 0x0000000307077224 */ /* 0x000fe200078e0206 */
[----:B------:R-:W-:-:S03]  /*07b0*/  @!P0 PRMT R2, R9, 0x7710, RZ ;  /* 0x0000771009028816 */ /* 0x000fc600000000ff */
[----:B0-----:R-:W-:Y:S01]  /*07c0*/  @!P0 IMAD.WIDE R4, R7, 0x2, R4 ;  /* 0x0000000207048825 */ /* 0x001fe200078e0204 */
[----:B--2---:R-:W-:-:S05]  /*07d0*/  @!P0 PRMT R11, R11, 0x7604, R2 ;  /* 0x000076040b0b8816 */ /* 0x004fca0000000002 */
[----:B------:R0:W-:Y:S01]  /*07e0*/  @!P0 STG.E.U16 desc[UR6][R4.64], R11 ;  /* 0x0000000b04008986 */ /* 0x0001e2000c101506 */
[----:B------:R-:W-:Y:S05]  /*07f0*/  @!P0 EXIT ;  /* 0x000000000000894d */ /* 0x000fea0003800000 */
[----:B------:R-:W0:Y:S02]  /*0800*/  LDC.64 R2, c[0x0][0x380] ;  /* 0x0000e000ff027b82 */ /* 0x000e240000000a00 */
[----:B0-----:R-:W-:-:S06]  /*0810*/  IMAD.WIDE R4, R0, 0x4, R2 ;  /* 0x0000000400047825 */ /* 0x001fcc00078e0202 */
[----:B------:R-:W0:Y:S01]  /*0820*/  LDC.64 R2, c[0x0][0x388] ;  /* 0x0000e200ff027b82 */ /* 0x000e220000000a00 */
[----:B------:R-:W2:Y:S01]  /*0830*/  LDG.E R5, desc[UR6][R4.64] ;  /* 0x0000000604057981 */ /* 0x000ea2000c1e1900 */
[----:B0-----:R-:W-:-:S05]  /*0840*/  IMAD.WIDE R2, R7, 0x4, R2 ;  /* 0x0000000407027825 */ /* 0x001fca00078e0202 */
[----:B--2---:R-:W-:Y:S01]  /*0850*/  STG.E desc[UR6][R2.64], R5 ;  /* 0x0000000502007986 */ /* 0x004fe2000c101906 */
[----:B------:R-:W-:Y:S05]  /*0860*/  EXIT ;  /* 0x000000000000794d */ /* 0x000fea0003800000 */
.L_x_179:
        /* <DEDUP_REMOVED lines=9> */
.L_x_724:


//--------------------- .text._ZN17fastertransformer14softmax_kernelI6__halfS1_Li1EEEvPT_PKT0_PKS2_S8_iiiif --------------------------
	.section	.text._ZN17fastertransformer14softmax_kernelI6__halfS1_Li1EEEvPT_PKT0_PKS2_S8_iiiif,"ax",@progbits
	.align	128
        .global         _ZN17fastertransformer14softmax_kernelI6__halfS1_Li1EEEvPT_PKT0_PKS2_S8_iiiif
        .type           _ZN17fastertransformer14softmax_kernelI6__halfS1_Li1EEEvPT_PKT0_PKS2_S8_iiiif,@function
        .size           _ZN17fastertransformer14softmax_kernelI6__halfS1_Li1EEEvPT_PKT0_PKS2_S8_iiiif,(.L_x_681 - _ZN17fastertransformer14softmax_kernelI6__halfS1_Li1EEEvPT_PKT0_PKS2_S8_iiiif)
        .other          _ZN17fastertransformer14softmax_kernelI6__halfS1_Li1EEEvPT_PKT0_PKS2_S8_iiiif,@"STO_CUDA_ENTRY STV_DEFAULT"
_ZN17fastertransformer14softmax_kernelI6__halfS1_Li1EEEvPT_PKT0_PKS2_S8_iiiif:
.text._ZN17fastertransformer14softmax_kernelI6__halfS1_Li1EEEvPT_PKT0_PKS2_S8_iiiif:
[----:B------:R-:W-:Y:S01]  /*0000*/  LDC R1, c[0x0][0x37c] ;  /* 0x0000df00ff017b82 */ /* 0x000fe20000000800 */
[----:B------:R-:W0:Y:S07]  /*0010*/  LDCU.64 UR4, c[0x0][0x398] ;  /* 0x00007300ff0477ac */ /* 0x000e2e0008000a00 */
[----:B------:R-:W1:Y:S01]  /*0020*/  S2UR UR6, SR_CTAID.Z ;  /* 0x00000000000679c3 */ /* 0x000e620000002700 */
[----:B------:R-:W2:Y:S01]  /*0030*/  LDCU.64 UR14, c[0x0][0x358] ;  /* 0x00006b00ff0e77ac */ /* 0x000ea20008000a00 */
[----:B------:R-:W3:Y:S01]  /*0040*/  LDCU UR8, c[0x0][0x3a8] ;  /* 0x00007500ff0877ac */ /* 0x000ee20008000800 */
[----:B0-----:R-:W-:-:S04]  /*0050*/  UISETP.NE.U32.AND UP0, UPT, UR4, URZ, UPT ;  /* 0x000000ff0400728c */ /* 0x001fc8000bf05070 */
[----:B------:R-:W-:-:S06]  /*0060*/  UISETP.NE.AND.EX UP0, UPT, UR5, URZ, UPT, UP0 ;  /* 0x000000ff0500728c */ /* 0x000fcc000bf05300 */
[----:B------:R-:W-:-:S05]  /*0070*/  PLOP3.LUT P2, PT, PT, PT, UP0, 0x80, 0x8 ;  /* 0x000000000008781c */ /* 0x000fca0003f4f008 */
[----:B-1----:R-:W-:-:S04]  /*0080*/  @UP0 ULEA UR4, UP1, UR6, UR4, 0x1 ;  /* 0x0000000406040291 */ /* 0x002fc8000f8208ff */
[----:B------:R-:W-:Y:S02]  /*0090*/  @UP0 ULEA.HI.X UR5, UR6, UR5, URZ, 0x1, UP1 ;  /* 0x0000000506050291 */ /* 0x000fe400088f0cff */
[----:B------:R-:W-:-:S04]  /*00a0*/  IMAD.U32 R2, RZ, RZ, UR4 ;  /* 0x00000004ff027e24 */ /* 0x000fc8000f8e00ff */
[----:B------:R-:W-:-:S05]  /*00b0*/  IMAD.U32 R3, RZ, RZ, UR5 ;  /* 0x00000005ff037e24 */ /* 0x000fca000f8e00ff */
[----:B--2---:R0:W5:Y:S01]  /*00c0*/  @P2 LDG.E.U16 R2, desc[UR14][R2.64] ;  /* 0x0000000e02022981 */ /* 0x004162000c1e1500 */
[----:B------:R-:W3:Y:S02]  /*00d0*/  S2UR UR10, SR_CTAID.X ;  /* 0x00000000000a79c3 */ /* 0x000ee40000002500 */
[----:B---3--:R-:W-:-:S06]  /*00e0*/  UISETP.GE.AND UP1, UPT, UR10, UR8, UPT ;  /* 0x000000080a00728c */ /* 0x008fcc000bf26270 */
[----:B------:R-:W-:-:S13]  /*00f0*/  PLOP3.LUT P0, PT, PT, PT, UP1, 0x80, 0x8 ;  /* 0x000000000008781c */ /* 0x000fda0003f0f018 */
[----:B0-----:R-:W-:Y:S05]  /*0100*/  @P0 EXIT ;  /* 0x000000000000094d */ /* 0x001fea0003800000 */
[----:B------:R-:W0:Y:S01]  /*0110*/  S2R R4, SR_TID.X ;  /* 0x0000000000047919 */ /* 0x000e220000002100 */
[----:B------:R-:W0:Y:S01]  /*0120*/  LDCU UR11, c[0x0][0x360] ;  /* 0x00006c00ff0b77ac */ /* 0x000e220008000800 */
[----:B------:R-:W1:Y:S01]  /*0130*/  S2UR UR13, SR_CTAID.Y ;  /* 0x00000000000d79c3 */ /* 0x000e620000002600 */
[----:B-----5:R-:W-:Y:S01]  /*0140*/  @P2 HADD2.F32 R2, -RZ, R2.H0_H0 ;  /* 0x20000002ff022230 */ /* 0x020fe20000004100 */
[----:B------:R-:W-:Y:S01]  /*0150*/  BSSY.RECONVERGENT B0, `(.L_x_180) ;  /* 0x000003a000007945 */ /* 0x000fe20003800200 */
[----:B------:R-:W2:Y:S01]  /*0160*/  LDCU UR12, c[0x0][0x3ac] ;  /* 0x00007580ff0c77ac */ /* 0x000ea20008000800 */
[----:B------:R-:W3:Y:S01]  /*0170*/  LDCU UR9, c[0x0][0x3a4] ;  /* 0x00007480ff0977ac */ /* 0x000ee20008000800 */
[----:B------:R-:W-:Y:S01]  /*0180*/  UMOV UR4, UR6 ;  /* 0x0000000600047c82 */ /* 0x000fe20008000000 */
[----:B------:R-:W-:Y:S01]  /*0190*/  UMOV UR5, URZ ;  /* 0x000000ff00057c82 */ /* 0x000fe20008000000 */
[----:B------:R-:W-:Y:S01]  /*01a0*/  @P2 R2UR UR6, R2 ;  /* 0x00000000020622ca */ /* 0x000fe200000e0000 */
[----:B------:R-:W-:-:S02]  /*01b0*/  USHF.R.S32.HI UR17, URZ, 0x1f, UR8 ;  /* 0x0000001fff117899 */ /* 0x000fc40008011408 */
[----:B--2---:R-:W-:Y:S02]  /*01c0*/  USHF.R.S32.HI UR18, URZ, 0x1f, UR12 ;  /* 0x0000001fff127899 */ /* 0x004fe4000801140c */
[----:B---3--:R-:W-:Y:S02]  /*01d0*/  USHF.R.S32.HI UR7, URZ, 0x1f, UR9 ;  /* 0x0000001fff077899 */ /* 0x008fe40008011409 */
[----:B-1----:R-:W-:Y:S02]  /*01e0*/  UIMAD.WIDE.U32 UR4, UR13, UR9, UR4 ;  /* 0x000000090d0472a5 */ /* 0x002fe4000f8e0004 */
[----:B------:R-:W-:Y:S01]  /*01f0*/  UIMAD UR7, UR7, UR13, URZ ;  /* 0x0000000d070772a4 */ /* 0x000fe2000f8e02ff */
[----:B0-----:R-:W-:Y:S02]  /*0200*/  IADD3 R0, P1, PT, R4, UR11, RZ ;  /* 0x0000000b04007c10 */ /* 0x001fe4000ff3e0ff */
[----:B------:R-:W-:Y:S01]  /*0210*/  I2FP.F32.U32 R5, R4 ;  /* 0x0000000400057245 */ /* 0x000fe20000201000 */
[----:B------:R-:W-:Y:S01]  /*0220*/  UIADD3 UR5, UPT, UPT, UR5, UR7, URZ ;  /* 0x0000000705057290 */ /* 0x000fe2000fffe0ff */
[C---:B------:R-:W-:Y:S01]  /*0230*/  ISETP.GT.U32.AND P0, PT, R0.reuse, UR12, PT ;  /* 0x0000000c00007c0c */ /* 0x040fe2000bf04070 */
[----:B------:R-:W-:Y:S01]  /*0240*/  IMAD.X R6, RZ, RZ, RZ, P1 ;  /* 0x000000ffff067224 */ /* 0x000fe200008e06ff */
[----:B------:R-:W-:Y:S01]  /*0250*/  ISETP.GE.U32.AND P1, PT, R0, UR12, PT ;  /* 0x0000000c00007c0c */ /* 0x000fe2000bf26070 */
[----:B------:R-:W-:-:S02]  /*0260*/  UIMAD UR5, UR5, UR8, URZ ;  /* 0x00000008050572a4 */ /* 0x000fc4000f8e02ff */
[----:B------:R-:W-:Y:S01]  /*0270*/  UIMAD.WIDE.U32 UR8, UR4, UR8, URZ ;  /* 0x00000008040872a5 */ /* 0x000fe2000f8e00ff */
[C---:B------:R-:W-:Y:S01]  /*0280*/  ISETP.GT.AND.EX P0, PT, R6.reuse, UR18, PT, P0 ;  /* 0x0000001206007c0c */ /* 0x040fe2000bf04300 */
[----:B------:R-:W-:Y:S01]  /*0290*/  UIMAD UR5, UR17, UR4, UR5 ;  /* 0x00000004110572a4 */ /* 0x000fe2000f8e0205 */
[----:B------:R-:W-:Y:S02]  /*02a0*/  ISETP.GE.AND.EX P1, PT, R6, UR18, PT, P1 ;  /* 0x0000001206007c0c */ /* 0x000fe4000bf26310 */
[----:B------:R-:W-:Y:S01]  /*02b0*/  SEL R3, R0, UR12, P0 ;  /* 0x0000000c00037c07 */ /* 0x000fe20008000000 */
[----:B------:R-:W-:Y:S01]  /*02c0*/  UMOV UR4, URZ ;  /* 0x000000ff00047c82 */ /* 0x000fe20008000000 */
[----:B------:R-:W-:Y:S01]  /*02d0*/  SEL R8, RZ, 0x1, P1 ;  /* 0x00000001ff087807 */ /* 0x000fe20000800000 */
[----:B------:R-:W-:Y:S01]  /*02e0*/  UIADD3 UR12, UPT, UPT, UR9, UR5, URZ ;  /* 0x00000005090c7290 */ /* 0x000fe2000fffe0ff */
[----:B------:R-:W-:Y:S01]  /*02f0*/  SEL R7, R6, UR18, P0 ;  /* 0x0000001206077c07 */ /* 0x000fe20008000000 */
[----:B------:R-:W-:Y:S01]  /*0300*/  @UP0 UMOV UR4, UR6 ;  /* 0x0000000600040c82 */ /* 0x000fe20008000000 */
[----:B------:R-:W-:-:S02]  /*0310*/  IADD3 R0, P1, P3, R3, -R0, -R8 ;  /* 0x8000000003007210 */ /* 0x000fc40007b3e808 */
[----:B------:R-:W-:Y:S02]  /*0320*/  LOP3.LUT R3, R4, 0x1f, RZ, 0xc0, !PT ;  /* 0x0000001f04037812 */ /* 0x000fe400078ec0ff */
[----:B------:R-:W-:Y:S02]  /*0330*/  IADD3.X R7, PT, PT, R7, -0x1, ~R6, P1, P3 ;  /* 0xffffffff07077810 */ /* 0x000fe40000fe6c06 */
[----:B------:R-:W-:Y:S02]  /*0340*/  I2FP.F32.U32 R6, UR11 ;  /* 0x0000000b00067c45 */ /* 0x000fe40008201000 */
[----:B------:R-:W-:-:S13]  /*0350*/  ISETP.NE.U32.AND P0, PT, R7, RZ, PT ;  /* 0x000000ff0700720c */ /* 0x000fda0003f05070 */
[----:B------:R-:W-:Y:S05]  /*0360*/  @P0 BRA `(.L_x_181) ;  /* 0x0000000000500947 */ /* 0x000fea0003800000 */
[----:B------:R-:W0:Y:S01]  /*0370*/  I2F.U32.RP R2, UR11 ;  /* 0x0000000b00027d06 */ /* 0x000e220008209000 */
[----:B------:R-:W-:-:S07]  /*0380*/  ISETP.NE.U32.AND P2, PT, RZ, UR11, PT ;  /* 0x0000000bff007c0c */ /* 0x000fce000bf45070 */
[----:B0-----:R-:W0:Y:S02]  /*0390*/  MUFU.RCP R2, R2 ;  /* 0x0000000200027308 */ /* 0x001e240000001000 */
[----:B0-----:R-:W-:-:S06]  /*03a0*/  VIADD R10, R2, 0xffffffe ;  /* 0x0ffffffe020a7836 */ /* 0x001fcc0000000000 */
[----:B------:R0:W1:Y:S02]  /*03b0*/  F2I.FTZ.U32.TRUNC.NTZ R11, R10 ;  /* 0x0000000a000b7305 */ /* 0x000064000021f000 */
[----:B0-----:R-:W-:Y:S02]  /*03c0*/  IMAD.MOV.U32 R10, RZ, RZ, RZ ;  /* 0x000000ffff0a7224 */ /* 0x001fe400078e00ff */
[----:B-1----:R-:W-:-:S04]  /*03d0*/  IMAD.MOV R7, RZ, RZ, -R11 ;  /* 0x000000ffff077224 */ /* 0x002fc800078e0a0b */
[----:B------:R-:W-:-:S04]  /*03e0*/  IMAD R7, R7, UR11, RZ ;  /* 0x0000000b07077c24 */ /* 0x000fc8000f8e02ff */
[----:B------:R-:W-:-:S06]  /*03f0*/  IMAD.HI.U32 R11, R11, R7, R10 ;  /* 0x000000070b0b7227 */ /* 0x000fcc00078e000a */
[----:B------:R-:W-:-:S04]  /*0400*/  IMAD.HI.U32 R10, R11, R0, RZ ;  /* 0x000000000b0a7227 */ /* 0x000fc800078e00ff */
[----:B------:R-:W-:Y:S01]  /*0410*/  IMAD.MOV.U32 R11, RZ, RZ, RZ ;  /* 0x000000ffff0b7224 */ /* 0x000fe200078e00ff */
[----:B------:R-:W-:-:S05]  /*0420*/  IADD3 R7, PT, PT, -R10, RZ, RZ ;  /* 0x000000ff0a077210 */ /* 0x000fca0007ffe1ff */
[----:B------:R-:W-:-:S05]  /*0430*/  IMAD R0, R7, UR11, R0 ;  /* 0x0000000b07007c24 */ /* 0x000fca000f8e0200 */
[----:B------:R-:W-:-:S13]  /*0440*/  ISETP.GE.U32.AND P0, PT, R0, UR11, PT ;  /* 0x0000000b00007c0c */ /* 0x000fda000bf06070 */
[----:B------:R-:W-:Y:S02]  /*0450*/  @P0 VIADD R0, R0, -UR11 ;  /* 0x8000000b00000c36 */ /* 0x000fe40008000000 */
[----:B------:R-:W-:-:S03]  /*0460*/  @P0 VIADD R10, R10, 0x1 ;  /* 0x000000010a0a0836 */ /* 0x000fc60000000000 */
[----:B------:R-:W-:-:S13]  /*0470*/  ISETP.GE.U32.AND P1, PT, R0, UR11, PT ;  /* 0x0000000b00007c0c */ /* 0x000fda000bf26070 */
[----:B------:R-:W-:Y:S01]  /*0480*/  @P1 VIADD R10, R10, 0x1 ;  /* 0x000000010a0a1836 */ /* 0x000fe20000000000 */
[----:B------:R-:W-:Y:S01]  /*0490*/  @!P2 LOP3.LUT R10, RZ, UR11, RZ, 0x33, !PT ;  /* 0x0000000bff0aac12 */ /* 0x000fe2000f8e33ff */
[----:B------:R-:W-:Y:S06]  /*04a0*/  BRA `(.L_x_182) ;  /* 0x0000000000107947 */ /* 0x000fec0003800000 */
.L_x_181:
[----:B------:R-:W-:-:S07]  /*04b0*/  MOV R2, 0x4d0 ;  /* 0x000004d000027802 */ /* 0x000fce0000000f00 */
[----:B------:R-:W-:Y:S05]  /*04c0*/  CALL.REL.NOINC `($__internal_0_$__cuda_sm20_div_u64) ;  /* 0x0000002000a47944 */ /* 0x000fea0003c00000 */
[----:B------:R-:W-:Y:S01]  /*04d0*/  IMAD.MOV.U32 R10, RZ, RZ, R0 ;  /* 0x000000ffff0a7224 */ /* 0x000fe200078e0000 */
[----:B------:R-:W-:-:S07]  /*04e0*/  MOV R11, R7 ;  /* 0x00000007000b7202 */ /* 0x000fce0000000f00 */
.L_x_182:
[----:B------:R-:W-:Y:S05]  /*04f0*/  BSYNC.RECONVERGENT B0 ;  /* 0x0000000000007941 */ /* 0x000fea0003800200 */
.L_x_180:
[----:B------:R-:W0:Y:S01]  /*0500*/  I2F.U32.RP R7, UR11 ;  /* 0x0000000b00077d06 */ /* 0x000e220008209000 */
[----:B------:R-:W1:Y:S01]  /*0510*/  LDCU UR5, c[0x0][0x3ac] ;  /* 0x00007580ff0577ac */ /* 0x000e620008000800 */
[----:B------:R-:W-:Y:S01]  /*0520*/  IMAD.U32 R2, RZ, RZ, UR18 ;  /* 0x00000012ff027e24 */ /* 0x000fe2000f8e00ff */
[----:B------:R-:W-:Y:S01]  /*0530*/  ISETP.NE.U32.AND P2, PT, RZ, UR11, PT ;  /* 0x0000000bff007c0c */ /* 0x000fe2000bf45070 */
[----:B------:R-:W2:Y:S04]  /*0540*/  LDCU UR16, c[0x0][0x370] ;  /* 0x00006e00ff1077ac */ /* 0x000ea80008000800 */
[----:B0-----:R-:W0:Y:S01]  /*0550*/  MUFU.RCP R7, R7 ;  /* 0x0000000700077308 */ /* 0x001e220000001000 */
[----:B-1----:R-:W-:Y:S01]  /*0560*/  IADD3 R0, P1, PT, -R4, UR5, RZ ;  /* 0x0000000504007c10 */ /* 0x002fe2000ff3e1ff */
[----:B------:R-:W-:-:S03]  /*0570*/  UMOV UR5, URZ ;  /* 0x000000ff00057c82 */ /* 0x000fc60008000000 */
[----:B------:R-:W-:Y:S02]  /*0580*/  ISETP.GT.U32.AND P0, PT, R0, UR11, PT ;  /* 0x0000000b00007c0c */ /* 0x000fe4000bf04070 */
[----:B------:R-:W-:-:S04]  /*0590*/  IADD3.X R2, PT, PT, R2, -0x1, RZ, P1, !PT ;  /* 0xffffffff02027810 */ /* 0x000fc80000ffe4ff */
[----:B------:R-:W-:Y:S01]  /*05a0*/  ISETP.GT.AND.EX P0, PT, R2, RZ, PT, P0 ;  /* 0x000000ff0200720c */ /* 0x000fe20003f04300 */
[----:B0-----:R-:W-:-:S03]  /*05b0*/  VIADD R12, R7, 0xffffffe ;  /* 0x0ffffffe070c7836 */ /* 0x001fc60000000000 */
[----:B------:R-:W-:Y:S01]  /*05c0*/  SEL R0, R0, UR11, P0 ;  /* 0x0000000b00007c07 */ /* 0x000fe20008000000 */
[----:B------:R0:W1:Y:S04]  /*05d0*/  F2I.FTZ.U32.TRUNC.NTZ R13, R12 ;  /* 0x0000000c000d7305 */ /* 0x000068000021f000 */
[----:B------:R-:W-:Y:S02]  /*05e0*/  VIADD R0, R0, 0xffffffff ;  /* 0xffffffff00007836 */ /* 0x000fe40000000000 */
[----:B0-----:R-:W-:Y:S02]  /*05f0*/  IMAD.MOV.U32 R12, RZ, RZ, RZ ;  /* 0x000000ffff0c7224 */ /* 0x001fe400078e00ff */
[----:B-1----:R-:W-:-:S04]  /*0600*/  IMAD.MOV R9, RZ, RZ, -R13 ;  /* 0x000000ffff097224 */ /* 0x002fc800078e0a0d */
[----:B------:R-:W-:-:S04]  /*0610*/  IMAD R7, R9, UR11, RZ ;  /* 0x0000000b09077c24 */ /* 0x000fc8000f8e02ff */
[----:B------:R-:W-:-:S06]  /*0620*/  IMAD.HI.U32 R7, R13, R7, R12 ;  /* 0x000000070d077227 */ /* 0x000fcc00078e000c */
[----:B------:R-:W-:-:S05]  /*0630*/  IMAD.HI.U32 R7, R7, R0, RZ ;  /* 0x0000000007077227 */ /* 0x000fca00078e00ff */
[----:B------:R-:W-:-:S05]  /*0640*/  IADD3 R9, PT, PT, -R7, RZ, RZ ;  /* 0x000000ff07097210 */ /* 0x000fca0007ffe1ff */
[----:B------:R-:W-:-:S05]  /*0650*/  IMAD R0, R9, UR11, R0 ;  /* 0x0000000b09007c24 */ /* 0x000fca000f8e0200 */
[----:B------:R-:W-:-:S13]  /*0660*/  ISETP.GE.U32.AND P0, PT, R0, UR11, PT ;  /* 0x0000000b00007c0c */ /* 0x000fda000bf06070 */
[----:B------:R-:W-:Y:S02]  /*0670*/  @P0 VIADD R0, R0, -UR11 ;  /* 0x8000000b00000c36 */ /* 0x000fe40008000000 */
[----:B------:R-:W-:Y:S01]  /*0680*/  @P0 VIADD R7, R7, 0x1 ;  /* 0x0000000107070836 */ /* 0x000fe20000000000 */
[----:B------:R-:W-:Y:S02]  /*0690*/  IADD3 R8, P0, PT, R10, R8, RZ ;  /* 0x000000080a087210 */ /* 0x000fe40007f1e0ff */
[----:B------:R-:W-:-:S03]  /*06a0*/  ISETP.GE.U32.AND P1, PT, R0, UR11, PT ;  /* 0x0000000b00007c0c */ /* 0x000fc6000bf26070 */
[----:B------:R-:W-:-:S10]  /*06b0*/  IMAD.X R9, RZ, RZ, R11, P0 ;  /* 0x000000ffff097224 */ /* 0x000fd400000e060b */
[----:B------:R-:W-:Y:S01]  /*06c0*/  @P1 VIADD R7, R7, 0x1 ;  /* 0x0000000107071836 */ /* 0x000fe20000000000 */
[----:B------:R-:W-:-:S05]  /*06d0*/  @!P2 LOP3.LUT R7, RZ, UR11, RZ, 0x33, !PT ;  /* 0x0000000bff07ac12 */ /* 0x000fca000f8e33ff */
[----:B------:R-:W-:-:S05]  /*06e0*/  VIADD R10, R7, 0x1 ;  /* 0x00000001070a7836 */ /* 0x000fca0000000000 */
[----:B--2---:R-:W-:-:S07]  /*06f0*/  LOP3.LUT R10, R10, 0x3, RZ, 0xc0, !PT ;  /* 0x000000030a0a7812 */ /* 0x004fce00078ec0ff */
.L_x_204:
[----:B0-----:R-:W0:Y:S01]  /*0700*/  LDCU UR24, c[0x0][0x3ac] ;  /* 0x00007580ff1877ac */ /* 0x001e220008000800 */
[----:B------:R-:W-:Y:S01]  /*0710*/  BSSY.RECONVERGENT B0, `(.L_x_183) ;  /* 0x00000eb000007945 */ /* 0x000fe20003800200 */
[----:B------:R-:W-:Y:S01]  /*0720*/  HFMA2 R30, -RZ, RZ, -598.5, 40320 ;  /* 0xe0ad78ecff1e7431 */ /* 0x000fe200000001ff */
[----:B-1----:R-:W1:Y:S01]  /*0730*/  LDCU UR19, c[0x0][0x3b0] ;  /* 0x00007600ff1377ac */ /* 0x002e620008000800 */
[----:B------:R-:W2:Y:S01]  /*0740*/  LDCU.64 UR20, c[0x0][0x388] ;  /* 0x00007100ff1477ac */ /* 0x000ea20008000a00 */
[----:B------:R-:W3:Y:S01]  /*0750*/  LDCU.64 UR22, c[0x0][0x390] ;  /* 0x00007200ff1677ac */ /* 0x000ee20008000a00 */
[----:B0-----:R-:W-:-:S13]  /*0760*/  ISETP.GE.AND P1, PT, R4, UR24, PT ;  /* 0x0000001804007c0c */ /* 0x001fda000bf26270 */
[----:B-123--:R-:W-:Y:S05]  /*0770*/  @P1 BRA `(.L_x_184) ;  /* 0x0000000c00901947 */ /* 0x00efea0003800000 */
[----:B------:R-:W0:Y:S01]  /*0780*/  LDC R11, c[0x0][0x3a8] ;  /* 0x0000ea00ff0b7b82 */ /* 0x000e220000000800 */
[----:B------:R-:W-:Y:S01]  /*0790*/  IMAD.U32 R16, RZ, RZ, UR10 ;  /* 0x0000000aff107e24 */ /* 0x000fe2000f8e00ff */
[----:B------:R-:W-:Y:S01]  /*07a0*/  UIMAD UR6, UR17, UR13, URZ ;  /* 0x0000000d110672a4 */ /* 0x000fe2000f8e02ff */
[----:B------:R-:W-:Y:S01]  /*07b0*/  IMAD.U32 R17, RZ, RZ, UR5 ;  /* 0x00000005ff117e24 */ /* 0x000fe2000f8e00ff */
[----:B------:R-:W-:Y:S01]  /*07c0*/  ISETP.GE.U32.AND P0, PT, R8, 0x3, PT ;  /* 0x000000030800780c */ /* 0x000fe20003f06070 */
[----:B------:R-:W-:Y:S01]  /*07d0*/  BSSY.RECONVERGENT B1, `(.L_x_185) ;  /* 0x0000083000017945 */ /* 0x000fe20003800200 */
[----:B------:R-:W-:Y:S01]  /*07e0*/  IMAD.MOV.U32 R30, RZ, RZ, -0x1f528714 ;  /* 0xe0ad78ecff1e7424 */ /* 0x000fe200078e00ff */
[----:B------:R-:W-:Y:S02]  /*07f0*/  CS2R R24, SRZ ;  /* 0x0000000000187805 */ /* 0x000fe4000001ff00 */
[----:B------:R-:W-:Y:S01]  /*0800*/  ISETP.GE.U32.AND.EX P0, PT, R9, RZ, PT, P0 ;  /* 0x000000ff0900720c */ /* 0x000fe20003f06100 */
[----:B------:R-:W-:-:S02]  /*0810*/  IMAD.MOV.U32 R35, RZ, RZ, RZ ;  /* 0x000000ffff237224 */ /* 0x000fc400078e00ff */
[----:B0-----:R-:W-:-:S04]  /*0820*/  IMAD.WIDE.U32 R16, R11, UR13, R16 ;  /* 0x0000000d0b107c25 */ /* 0x001fc8000f8e0010 */
[----:B------:R-:W-:-:S04]  /*0830*/  VIADD R0, R17, UR6 ;  /* 0x0000000611007c36 */ /* 0x000fc80008000000 */
[----:B------:R-:W-:-:S04]  /*0840*/  IMAD R11, R0, UR24, RZ ;  /* 0x00000018000b7c24 */ /* 0x000fc8000f8e02ff */
[C---:B------:R-:W-:Y:S01]  /*0850*/  IMAD R13, R16.reuse, UR18, R11 ;  /* 0x00000012100d7c24 */ /* 0x040fe2000f8e020b */
[----:B------:R-:W-:Y:S01]  /*0860*/  MOV R11, R4 ;  /* 0x00000004000b7202 */ /* 0x000fe20000000f00 */
[----:B------:R-:W-:-:S04]  /*0870*/  IMAD.WIDE.U32 R16, R16, UR24, RZ ;  /* 0x0000001810107c25 */ /* 0x000fc8000f8e00ff */
[----:B------:R-:W-:Y:S01]  /*0880*/  IMAD.IADD R13, R17, 0x1, R13 ;  /* 0x00000001110d7824 */ /* 0x000fe200078e020d */
[----:B------:R-:W-:Y:S06]  /*0890*/  @!P0 BRA `(.L_x_186) ;  /* 0x0000000400d88947 */ /* 0x000fec0003800000 */
[----:B------:R-:W0:Y:S01]  /*08a0*/  LDCU.64 UR6, c[0x0][0x398] ;  /* 0x00007300ff0677ac */ /* 0x000e220008000a00 */
[----:B------:R-:W-:Y:S01]  /*08b0*/  IMAD.U32 R14, RZ, RZ, UR10 ;  /* 0x0000000aff0e7e24 */ /* 0x000fe2000f8e00ff */
[----:B------:R-:W-:Y:S01]  /*08c0*/  IADD3 R29, P3, PT, R8, 0x1, RZ ;  /* 0x00000001081d7810 */ /* 0x000fe20007f7e0ff */
[----:B------:R-:W-:Y:S01]  /*08d0*/  IMAD.U32 R28, RZ, RZ, UR5 ;  /* 0x00000005ff1c7e24 */ /* 0x000fe2000f8e00ff */
[----:B------:R-:W-:Y:S01]  /*08e0*/  BSSY.RECONVERGENT B2, `(.L_x_187) ;  /* 0x000006e000027945 */ /* 0x000fe20003800200 */
[----:B------:R-:W-:Y:S01]  /*08f0*/  IMAD.U32 R27, RZ, RZ, UR11 ;  /* 0x0000000bff1b7e24 */ /* 0x000fe2000f8e00ff */
[----:B------:R-:W-:Y:S01]  /*0900*/  IADD3 R14, P2, PT, R14, UR8, RZ ;  /* 0x000000080e0e7c10 */ /* 0x000fe2000ff5e0ff */
[----:B------:R-:W-:Y:S01]  /*0910*/  IMAD.U32 R15, RZ, RZ, UR11 ;  /* 0x0000000bff0f7e24 */ /* 0x000fe2000f8e00ff */
[----:B------:R-:W-:Y:S01]  /*0920*/  MOV R30, 0xe0ad78ec ;  /* 0xe0ad78ec001e7802 */ /* 0x000fe20000000f00 */
[----:B------:R-:W-:Y:S01]  /*0930*/  IMAD.MOV.U32 R12, RZ, RZ, RZ ;  /* 0x000000ffff0c7224 */ /* 0x000fe200078e00ff */
[----:B------:R-:W-:Y:S01]  /*0940*/  SHF.R.U32.HI R27, RZ, 0x1f, R27 ;  /* 0x0000001fff1b7819 */ /* 0x000fe2000001161b */
[----:B------:R-:W-:Y:S01]  /*0950*/  IMAD.MOV.U32 R33, RZ, RZ, RZ ;  /* 0x000000ffff217224 */ /* 0x000fe200078e00ff */
[----:B------:R-:W-:Y:S01]  /*0960*/  LOP3.LUT R29, R29, 0xfffffffc, RZ, 0xc0, !PT ;  /* 0xfffffffc1d1d7812 */ /* 0x000fe200078ec0ff */
[----:B------:R-:W-:Y:S01]  /*0970*/  IMAD.MOV.U32 R11, RZ, RZ, R4 ;  /* 0x000000ffff0b7224 */ /* 0x000fe200078e0004 */
[----:B------:R-:W-:Y:S01]  /*0980*/  IADD3.X R26, PT, PT, RZ, R9, RZ, P3, !PT ;  /* 0x00000009ff1a7210 */ /* 0x000fe20001ffe4ff */
[----:B------:R-:W-:Y:S01]  /*0990*/  IMAD.MOV.U32 R24, RZ, RZ, RZ ;  /* 0x000000ffff187224 */ /* 0x000fe200078e00ff */
[----:B------:R-:W-:Y:S01]  /*09a0*/  IADD3.X R28, PT, PT, R28, UR12, RZ, P2, !PT ;  /* 0x0000000c1c1c7c10 */ /* 0x000fe200097fe4ff */
[----:B------:R-:W-:Y:S01]  /*09b0*/  IMAD.SHL.U32 R15, R15, 0x2, RZ ;  /* 0x000000020f0f7824 */ /* 0x000fe200078e00ff */
[----:B0-----:R-:W-:-:S04]  /*09c0*/  ISETP.NE.U32.AND P0, PT, RZ, UR6, PT ;  /* 0x00000006ff007c0c */ /* 0x001fc8000bf05070 */
[----:B------:R-:W-:-:S13]  /*09d0*/  ISETP.NE.AND.EX P0, PT, RZ, UR7, PT, P0 ;  /* 0x00000007ff007c0c */ /* 0x000fda000bf05300 */
.L_x_188:
[----:B------:R-:W-:-:S05]  /*09e0*/  IADD3 R0, P2, PT, R11, R16, RZ ;  /* 0x000000100b007210 */ /* 0x000fca0007f5e0ff */
[----:B------:R-:W-:Y:S01]  /*09f0*/  IMAD.X R19, R24, 0x1, R13, P2 ;  /* 0x0000000118137824 */ /* 0x000fe200010e060d */
[----:B------:R-:W-:Y:S01]  /*0a00*/  LEA R22, P2, R0, UR22, 0x1 ;  /* 0x0000001600167c11 */ /* 0x000fe2000f8408ff */
[----:B------:R-:W-:-:S03]  /*0a10*/  IMAD.U32 R18, RZ, RZ, UR11 ;  /* 0x0000000bff127e24 */ /* 0x000fc6000f8e00ff */
[----:B------:R-:W-:Y:S01]  /*0a20*/  LEA.HI.X R23, R0, UR23, R19, 0x1, P2 ;  /* 0x0000001700177c11 */ /* 0x000fe200090f0c13 */
[----:B------:R-:W-:Y:S01]  /*0a30*/  IMAD.MOV.U32 R19, RZ, RZ, RZ ;  /* 0x000000ffff137224 */ /* 0x000fe200078e00ff */
[----:B------:R-:W-:Y:S01]  /*0a40*/  IADD3 R20, P2, PT, R11, -UR10, RZ ;  /* 0x8000000a0b147c10 */ /* 0x000fe2000ff5e0ff */
[----:B------:R-:W-:-:S03]  /*0a50*/  IMAD.WIDE.U32 R18, R12, UR11, R18 ;  /* 0x0000000b0c127c25 */ /* 0x000fc6000f8e0012 */
[----:B------:R-:W-:Y:S01]  /*0a60*/  IADD3.X R21, PT, PT, R24, ~UR5, RZ, P2, !PT ;  /* 0x8000000518157c10 */ /* 0x000fe200097fe4ff */
[----:B------:R-:W2:Y:S01]  /*0a70*/  LDG.E.U16.CONSTANT R34, desc[UR14][R22.64] ;  /* 0x0000000e16227981 */ /* 0x000ea2000c1e9500 */
[----:B------:R-:W-:Y:S01]  /*0a80*/  IMAD R36, R33, UR11, R19 ;  /* 0x0000000b21247c24 */ /* 0x000fe2000f8e0213 */
[----:B------:R-:W-:Y:S01]  /*0a90*/  IADD3 R35, P2, PT, R4, R18, RZ ;  /* 0x0000001204237210 */ /* 0x000fe20007f5e0ff */
[----:B------:R-:W-:Y:S01]  /*0aa0*/  IMAD R25, R28, UR24, RZ ;  /* 0x000000181c197c24 */ /* 0x000fe2000f8e02ff */
[----:B------:R-:W0:Y:S03]  /*0ab0*/  I2F.S64 R2, R20 ;  /* 0x0000001400027312 */ /* 0x000e260000301400 */
[----:B------:R-:W-:Y:S01]  /*0ac0*/  IMAD.X R36, RZ, RZ, R36, P2 ;  /* 0x000000ffff247224 */ /* 0x000fe200010e0624 */
[----:B------:R-:W-:-:S04]  /*0ad0*/  IADD3 R18, P2, PT, R35, -UR10, RZ ;  /* 0x8000000a23127c10 */ /* 0x000fc8000ff5e0ff */
[----:B------:R-:W-:Y:S01]  /*0ae0*/  IADD3.X R19, PT, PT, R36, ~UR5, RZ, P2, !PT ;  /* 0x8000000524137c10 */ /* 0x000fe200097fe4ff */
[----:B0-----:R-:W-:-:S15]  /*0af0*/  FFMA.FTZ R37, R2, UR4, RZ ;  /* 0x0000000402257c23 */ /* 0x001fde00080100ff */
[----:B------:R-:W-:-:S15]  /*0b00*/  NOP ;  /* 0x0000000000007918 */ /* 0x000fde0000000000 */
[----:B------:R-:W-:-:S15]  /*0b10*/  NOP ;  /* 0x0000000000007918 */ /* 0x000fde0000000000 */
[----:B------:R-:W-:-:S10]  /*0b20*/  NOP ;  /* 0x0000000000007918 */ /* 0x000fd40000000000 */
[----:B------:R0:W1:Y:S02]  /*0b30*/  I2F.S64 R0, R18 ;  /* 0x0000001200007312 */ /* 0x0000640000301400 */
[----:B0-----:R-:W-:Y:S01]  /*0b40*/  MOV R19, R24 ;  /* 0x0000001800137202 */ /* 0x001fe20000000f00 */
[----:B------:R-:W-:Y:S01]  /*0b50*/  IMAD.MOV.U32 R18, RZ, RZ, R11 ;  /* 0x000000ffff127224 */ /* 0x000fe200078e000b */
[----:B------:R-:W-:Y:S01]  /*0b60*/  IADD3 R24, P3, PT, R15, R22, RZ ;  /* 0x000000160f187210 */ /* 0x000fe20007f7e0ff */
[C---:B------:R-:W-:Y:S02]  /*0b70*/  IMAD R11, R14.reuse, UR18, R25 ;  /* 0x000000120e0b7c24 */ /* 0x040fe4000f8e0219 */
[----:B------:R-:W-:-:S04]  /*0b80*/  IMAD.WIDE.U32 R18, R14, UR24, R18 ;  /* 0x000000180e127c25 */ /* 0x000fc8000f8e0012 */
[----:B------:R-:W-:Y:S01]  /*0b90*/  IMAD.IADD R11, R19, 0x1, R11 ;  /* 0x00000001130b7824 */ /* 0x000fe200078e020b */
[----:B------:R-:W-:Y:S01]  /*0ba0*/  LEA R20, P2, R18, UR20, 0x1 ;  /* 0x0000001412147c11 */ /* 0x000fe2000f8408ff */
[----:B------:R-:W-:-:S03]  /*0bb0*/  IMAD.X R25, R27, 0x1, R23, P3 ;  /* 0x000000011b197824 */ /* 0x000fc600018e0617 */
[----:B------:R-:W-:Y:S02]  /*0bc0*/  LEA.HI.X R21, R18, UR21, R11, 0x1, P2 ;  /* 0x0000001512157c11 */ /* 0x000fe400090f0c0b */
[----:B------:R-:W-:Y:S01]  /*0bd0*/  IADD3 R18, P2, PT, R15, R20, RZ ;  /* 0x000000140f127210 */ /* 0x000fe20007f5e0ff */
[----:B------:R-:W3:Y:S04]  /*0be0*/  LDG.E.U16.CONSTANT R11, desc[UR14][R24.64] ;  /* 0x0000000e180b7981 */ /* 0x000ee8000c1e9500 */
[----:B------:R0:W4:Y:S01]  /*0bf0*/  LDG.E.U16 R32, desc[UR14][R20.64] ;  /* 0x0000000e14207981 */ /* 0x000122000c1e1500 */
[----:B------:R-:W-:-:S05]  /*0c00*/  IMAD.X R19, R27, 0x1, R21, P2 ;  /* 0x000000011b137824 */ /* 0x000fca00010e0615 */
[----:B------:R5:W4:Y:S01]  /*0c10*/  LDG.E.U16 R31, desc[UR14][R18.64] ;  /* 0x0000000e121f7981 */ /* 0x000b22000c1e1500 */
[----:B0-----:R-:W-:-:S04]  /*0c20*/  IADD3 R20, P3, PT, R15, R24, RZ ;  /* 0x000000180f147210 */ /* 0x001fc80007f7e0ff */
[----:B------:R-:W-:Y:S01]  /*0c30*/  IADD3 R22, P2, PT, R15, R20, RZ ;  /* 0x000000140f167210 */ /* 0x000fe20007f5e0ff */
[----:B------:R-:W-:-:S04]  /*0c40*/  IMAD.X R21, R27, 0x1, R25, P3 ;  /* 0x000000011b157824 */ /* 0x000fc800018e0619 */
[----:B------:R-:W-:Y:S01]  /*0c50*/  IMAD.X R23, R27, 0x1, R21, P2 ;  /* 0x000000011b177824 */ /* 0x000fe200010e0615 */
[----:B------:R-:W-:Y:S01]  /*0c60*/  IADD3 R35, P2, PT, R35, UR11, RZ ;  /* 0x0000000b23237c10 */ /* 0x000fe2000ff5e0ff */
[----:B------:R0:W4:Y:S03]  /*0c70*/  LDG.E.U16.CONSTANT R20, desc[UR14][R20.64] ;  /* 0x0000000e14147981 */ /* 0x000126000c1e9500 */
[----:B------:R-:W-:Y:S01]  /*0c80*/  IADD3.X R36, PT, PT, RZ, R36, RZ, P2, !PT ;  /* 0x00000024ff247210 */ /* 0x000fe200017fe4ff */
[----:B------:R-:W4:Y:S01]  /*0c90*/  LDG.E.U16.CONSTANT R22, desc[UR14][R22.64] ;  /* 0x0000000e16167981 */ /* 0x000f22000c1e9500 */
[----:B------:R-:W-:-:S04]  /*0ca0*/  IADD3 R24, P2, PT, R35, -UR10, RZ ;  /* 0x8000000a23187c10 */ /* 0x000fc8000ff5e0ff */
[----:B------:R-:W-:-:S14]  /*0cb0*/  IADD3.X R25, PT, PT, R36, ~UR5, RZ, P2, !PT ;  /* 0x8000000524197c10 */ /* 0x000fdc00097fe4ff */
[----:B------:R1:W0:Y:S02]  /*0cc0*/  I2F.S64 R2, R24 ;  /* 0x0000001800027312 */ /* 0x0002240000301400 */
[----:B-1----:R-:W-:-:S05]  /*0cd0*/  IADD3 R24, P2, PT, R15, R18, RZ ;  /* 0x000000120f187210 */ /* 0x002fca0007f5e0ff */
[----:B------:R-:W-:Y:S01]  /*0ce0*/  IMAD.X R25, R27, 0x1, R19, P2 ;  /* 0x000000011b197824 */ /* 0x000fe200010e0613 */
[----:B-----5:R-:W-:-:S04]  /*0cf0*/  IADD3 R18, P2, PT, R15, R24, RZ ;  /* 0x000000180f127210 */ /* 0x020fc80007f5e0ff */
[----:B------:R-:W5:Y:S01]  /*0d00*/  LDG.E.U16 R23, desc[UR14][R24.64] ;  /* 0x0000000e18177981 */ /* 0x000f62000c1e1500 */
[----:B------:R-:W-:-:S05]  /*0d10*/  IMAD.X R19, R27, 0x1, R25, P2 ;  /* 0x000000011b137824 */ /* 0x000fca00010e0619 */
[----:B------:R1:W5:Y:S01]  /*0d20*/  LDG.E.U16 R18, desc[UR14][R18.64] ;  /* 0x0000000e12127981 */ /* 0x000362000c1e1500 */
[----:B------:R-:W-:Y:S01]  /*0d30*/  FSEL R37, R37, RZ, P0 ;  /* 0x000000ff25257208 */ /* 0x000fe20000000000 */
[----:B------:R-:W-:Y:S01]  /*0d40*/  FFMA.FTZ R0, R0, UR4, RZ ;  /* 0x0000000400007c23 */ /* 0x000fe200080100ff */
[----:B0-----:R-:W-:-:S04]  /*0d50*/  FFMA.FTZ R2, R2, UR4, RZ ;  /* 0x0000000402027c23 */ /* 0x001fc800080100ff */
[----:B------:R-:W-:Y:S02]  /*0d60*/  FSEL R0, R0, RZ, P0 ;  /* 0x000000ff00007208 */ /* 0x000fe40000000000 */
[----:B------:R-:W-:Y:S01]  /*0d70*/  FSEL R2, R2, RZ, P0 ;  /* 0x000000ff02027208 */ /* 0x000fe20000000000 */
[----:B--2---:R-:W-:-:S05]  /*0d80*/  HADD2.F32 R34, -RZ, R34.H0_H0 ;  /* 0x20000022ff227230 */ /* 0x004fca0000004100 */
[----:B------:R-:W-:-:S04]  /*0d90*/  FADD.FTZ R34, -R34, 1 ;  /* 0x3f80000022227421 */ /* 0x000fc80000010100 */
[----:B------:R-:W-:Y:S01]  /*0da0*/  FFMA.FTZ R21, R34, -10000, R37 ;  /* 0xc61c400022157823 */ /* 0x000fe20000010025 */
[----:B------:R-:W-:-:S05]  /*0db0*/  IADD3 R37, P2, PT, R35, UR11, RZ ;  /* 0x0000000b23257c10 */ /* 0x000fca000ff5e0ff */
[----:B------:R-:W-:Y:S01]  /*0dc0*/  IMAD.X R36, RZ, RZ, R36, P2 ;  /* 0x000000ffff247224 */ /* 0x000fe200010e0624 */
[----:B------:R-:W-:-:S04]  /*0dd0*/  IADD3 R34, P2, PT, R37, -UR10, RZ ;  /* 0x8000000a25227c10 */ /* 0x000fc8000ff5e0ff */
[----:B------:R-:W-:Y:S02]  /*0de0*/  IADD3.X R35, PT, PT, R36, ~UR5, RZ, P2, !PT ;  /* 0x8000000524237c10 */ /* 0x000fe400097fe4ff */
[----:B------:R-:W-:-:S14]  /*0df0*/  IADD3 R12, P2, PT, R12, 0x4, RZ ;  /* 0x000000040c0c7810 */ /* 0x000fdc0007f5e0ff */
[----:B------:R-:W1:Y:S02]  /*0e00*/  I2F.S64 R34, R34 ;  /* 0x0000002200227312 */ /* 0x000e640000301400 */
[----:B-1----:R-:W-:Y:S01]  /*0e10*/  FFMA.FTZ R19, R34, UR4, RZ ;  /* 0x0000000422137c23 */ /* 0x002fe200080100ff */
[----:B------:R-:W-:Y:S01]  /*0e20*/  IMAD.X R33, RZ, RZ, R33, P2 ;  /* 0x000000ffff217224 */ /* 0x000fe200010e0621 */
[----:B------:R-:W-:-:S03]  /*0e30*/  ISETP.NE.U32.AND P2, PT, R12, R29, PT ;  /* 0x0000001d0c00720c */ /* 0x000fc60003f45070 */
[----:B------:R-:W-:Y:S02]  /*0e40*/  FSEL R19, R19, RZ, P0 ;  /* 0x000000ff13137208 */ /* 0x000fe40000000000 */
[----:B------:R-:W-:Y:S01]  /*0e50*/  ISETP.NE.AND.EX P2, PT, R33, R26, PT, P2 ;  /* 0x0000001a2100720c */ /* 0x000fe20003f45320 */
[----:B---3--:R-:W-:-:S05]  /*0e60*/  HADD2.F32 R11, -RZ, R11.H0_H0 ;  /* 0x2000000bff0b7230 */ /* 0x008fca0000004100 */
[----:B------:R-:W-:Y:S01]  /*0e70*/  FADD.FTZ R11, -R11, 1 ;  /* 0x3f8000000b0b7421 */ /* 0x000fe20000010100 */
[----:B----4-:R-:W-:-:S03]  /*0e80*/  HADD2.F32 R32, -RZ, R32.H0_H0 ;  /* 0x20000020ff207230 */ /* 0x010fc60000004100 */
[----:B------:R-:W-:Y:S01]  /*0e90*/  FFMA.FTZ R0, R11, -10000, R0 ;  /* 0xc61c40000b007823 */ /* 0x000fe20000010000 */
[----:B------:R-:W-:Y:S02]  /*0ea0*/  HADD2.F32 R31, -RZ, R31.H0_H0 ;  /* 0x2000001fff1f7230 */ /* 0x000fe40000004100 */
[----:B------:R-:W-:-:S03]  /*0eb0*/  FFMA.FTZ R21, R32, UR19, R21 ;  /* 0x0000001320157c23 */ /* 0x000fc60008010015 */
[----:B------:R-:W-:Y:S01]  /*0ec0*/  FFMA.FTZ R0, R31, UR19, R0 ;  /* 0x000000131f007c23 */ /* 0x000fe20008010000 */
[----:B------:R-:W-:Y:S02]  /*0ed0*/  HADD2.F32 R20, -RZ, R20.H0_H0 ;  /* 0x20000014ff147230 */ /* 0x000fe40000004100 */
[----:B------:R-:W-:-:S03]  /*0ee0*/  HADD2.F32 R22, -RZ, R22.H0_H0 ;  /* 0x20000016ff167230 */ /* 0x000fc60000004100 */
[----:B------:R-:W-:Y:S02]  /*0ef0*/  FADD.FTZ R11, -R20, 1 ;  /* 0x3f800000140b7421 */ /* 0x000fe40000010100 */
[----:B------:R-:W-:Y:S02]  /*0f00*/  FADD.FTZ R22, -R22, 1 ;  /* 0x3f80000016167421 */ /* 0x000fe40000010100 */
[----:B------:R-:W-:Y:S02]  /*0f10*/  FFMA.FTZ R2, R11, -10000, R2 ;  /* 0xc61c40000b027823 */ /* 0x000fe40000010002 */
[----:B------:R-:W-:Y:S01]  /*0f20*/  FFMA.FTZ R19, R22, -10000, R19 ;  /* 0xc61c400016137823 */ /* 0x000fe20000010013 */
[----:B------:R-:W-:Y:S02]  /*0f30*/  IADD3 R11, P3, PT, R37, UR11, RZ ;  /* 0x0000000b250b7c10 */ /* 0x000fe4000ff7e0ff */
[----:B------:R-:W-:-:S03]  /*0f40*/  FMNMX3.FTZ R0, R30, R21, R0, !PT ;  /* 0x000000151e007276 */ /* 0x000fc60007810000 */
[----:B------:R-:W-:Y:S02]  /*0f50*/  IMAD.X R24, RZ, RZ, R36, P3 ;  /* 0x000000ffff187224 */ /* 0x000fe400018e0624 */
[----:B-----5:R-:W-:Y:S02]  /*0f60*/  HADD2.F32 R23, -RZ, R23.H0_H0 ;  /* 0x20000017ff177230 */ /* 0x020fe40000004100 */
[----:B------:R-:W-:-:S03]  /*0f70*/  HADD2.F32 R18, -RZ, R18.H0_H0 ;  /* 0x20000012ff127230 */ /* 0x000fc60000004100 */
[----:B------:R-:W-:Y:S02]  /*0f80*/  FFMA.FTZ R23, R23, UR19, R2 ;  /* 0x0000001317177c23 */ /* 0x000fe40008010002 */
[----:B------:R-:W-:-:S05]  /*0f90*/  FFMA.FTZ R18, R18, UR19, R19 ;  /* 0x0000001312127c23 */ /* 0x000fca0008010013 */
[----:B------:R-:W-:Y:S01]  /*0fa0*/  FMNMX3.FTZ R30, R0, R23, R18, !PT ;  /* 0x00000017001e7276 */ /* 0x000fe20007810012 */
[----:B------:R-:W-:Y:S06]  /*0fb0*/  @P2 BRA `(.L_x_188) ;  /* 0xfffffff800882947 */ /* 0x000fec000383ffff */
[----:B------:R-:W-:Y:S05]  /*0fc0*/  BSYNC.RECONVERGENT B2 ;  /* 0x0000000000027941 */ /* 0x000fea0003800200 */
.L_x_187:
[----:B------:R-:W-:Y:S01]  /*0fd0*/  MOV R27, R18 ;  /* 0x00000012001b7202 */ /* 0x000fe20000000f00 */
[----:B------:R-:W-:Y:S02]  /*0fe0*/  IMAD.MOV.U32 R35, RZ, RZ, R29 ;  /* 0x000000ffff237224 */ /* 0x000fe400078e001d */
[----:B------:R-:W-:-:S07]  /*0ff0*/  IMAD.MOV.U32 R25, RZ, RZ, R26 ;  /* 0x000000ffff197224 */ /* 0x000fce00078e001a */
.L_x_186:
[----:B------:R-:W-:Y:S05]  /*1000*/  BSYNC.RECONVERGENT B1 ;  /* 0x0000000000017941 */ /* 0x000fea0003800200 */
.L_x_185:
[----:B------:R-:W-:-:S05]  /*1010*/  VIADD R12, R8, 0x1 ;  /* 0x00000001080c7836 */ /* 0x000fca0000000000 */
[----:B------:R-:W-:-:S13]  /*1020*/  LOP3.LUT P0, RZ, R12, 0x3, RZ, 0xc0, !PT ;  /* 0x000000030cff7812 */ /* 0x000fda000780c0ff */
[----:B------:R-:W-:Y:S05]  /*1030*/  @!P0 BRA `(.L_x_184) ;  /* 0x0000000400608947 */ /* 0x000fea0003800000 */
[----:B------:R-:W0:Y:S01]  /*1040*/  LDC.64 R14, c[0x0][0x390] ;  /* 0x0000e400ff0e7b82 */ /* 0x000e220000000a00 */
[----:B------:R-:W-:Y:S01]  /*1050*/  UIADD3 UR7, UP0, UPT, UR10, UR8, URZ ;  /* 0x000000080a077290 */ /* 0x000fe2000ff1e0ff */
[----:B------:R-:W-:Y:S01]  /*1060*/  IADD3 R0, P0, PT, R11, R16, RZ ;  /* 0x000000100b007210 */ /* 0x000fe20007f1e0ff */
[----:B------:R-:W-:Y:S02]  /*1070*/  IMAD.U32 R20, RZ, RZ, UR24 ;  /* 0x00000018ff147e24 */ /* 0x000fe4000f8e00ff */
[----:B------:R-:W-:Y:S02]  /*1080*/  UIADD3.X UR6, UPT, UPT, UR5, UR12, URZ, UP0, !UPT ;  /* 0x0000000c05067290 */ /* 0x000fe400087fe4ff */
[----:B------:R-:W-:Y:S01]  /*1090*/  IMAD.X R2, R24, 0x1, R13, P0 ;  /* 0x0000000118027824 */ /* 0x000fe200000e060d */
[----:B------:R-:W1:Y:S01]  /*10a0*/  LDC.64 R18, c[0x0][0x388] ;  /* 0x0000e200ff127b82 */ /* 0x000e620000000a00 */
[----:B------:R-:W-:Y:S01]  /*10b0*/  UIMAD UR6, UR6, UR24, URZ ;  /* 0x00000018060672a4 */ /* 0x000fe2000f8e02ff */
[----:B------:R-:W-:-:S03]  /*10c0*/  IMAD.WIDE.U32 R20, R20, UR7, RZ ;  /* 0x0000000714147c25 */ /* 0x000fc6000f8e00ff */
[----:B------:R-:W-:-:S03]  /*10d0*/  UIMAD UR6, UR18, UR7, UR6 ;  /* 0x00000007120672a4 */ /* 0x000fc6000f8e0206 */
[----:B------:R-:W2:Y:S03]  /*10e0*/  LDC.64 R22, c[0x0][0x398] ;  /* 0x0000e600ff167b82 */ /* 0x000ea60000000a00 */
[----:B------:R-:W-:Y:S02]  /*10f0*/  IADD3 R31, PT, PT, R21, UR6, RZ ;  /* 0x00000006151f7c10 */ /* 0x000fe4000fffe0ff */
[----:B0-----:R-:W-:-:S04]  /*1100*/  LEA R26, P0, R0, R14, 0x1 ;  /* 0x0000000e001a7211 */ /* 0x001fc800078008ff */
[----:B------:R-:W-:Y:S02]  /*1110*/  LEA.HI.X R27, R0, R15, R2, 0x1, P0 ;  /* 0x0000000f001b7211 */ /* 0x000fe400000f0c02 */
[----:B------:R-:W-:-:S03]  /*1120*/  IADD3 R0, P0, PT, R11, R20, RZ ;  /* 0x000000140b007210 */ /* 0x000fc60007f1e0ff */
[----:B------:R-:W3:Y:S01]  /*1130*/  LDG.E.U16.CONSTANT R26, desc[UR14][R26.64] ;  /* 0x0000000e1a1a7981 */ /* 0x000ee2000c1e9500 */
[----:B-1----:R-:W-:Y:S01]  /*1140*/  LEA R28, P2, R0, R18, 0x1 ;  /* 0x00000012001c7211 */ /* 0x002fe200078408ff */
[----:B------:R-:W-:-:S05]  /*1150*/  IMAD.X R2, R24, 0x1, R31, P0 ;  /* 0x0000000118027824 */ /* 0x000fca00000e061f */
[----:B------:R-:W-:Y:S02]  /*1160*/  LEA.HI.X R29, R0, R19, R2, 0x1, P2 ;  /* 0x00000013001d7211 */ /* 0x000fe400010f0c02 */
[----:B------:R-:W-:Y:S01]  /*1170*/  IADD3 R32, P0, PT, R11, -UR10, RZ ;  /* 0x8000000a0b207c10 */ /* 0x000fe2000ff1e0ff */
[----:B------:R-:W0:Y:S02]  /*1180*/  LDC R2, c[0x0][0x3b0] ;  /* 0x0000ec00ff027b82 */ /* 0x000e240000000800 */
[----:B------:R-:W4:Y:S01]  /*1190*/  LDG.E.U16 R28, desc[UR14][R28.64] ;  /* 0x0000000e1c1c7981 */ /* 0x000f22000c1e1500 */
[----:B------:R-:W-:Y:S02]  /*11a0*/  IADD3.X R33, PT, PT, R24, ~UR5, RZ, P0, !PT ;  /* 0x8000000518217c10 */ /* 0x000fe400087fe4ff */
[----:B------:R-:W-:Y:S02]  /*11b0*/  LOP3.LUT R11, R12, 0x3, RZ, 0xc0, !PT ;  /* 0x000000030c0b7812 */ /* 0x000fe400078ec0ff */
[----:B--2---:R-:W-:Y:S01]  /*11c0*/  ISETP.NE.U32.AND P0, PT, R22, RZ, PT ;  /* 0x000000ff1600720c */ /* 0x004fe20003f05070 */
[----:B------:R-:W1:Y:S01]  /*11d0*/  I2F.S64 R0, R32 ;  /* 0x0000002000007312 */ /* 0x000e620000301400 */
[----:B------:R-:W-:Y:S01]  /*11e0*/  ISETP.NE.U32.AND P2, PT, R11, 0x1, PT ;  /* 0x000000010b00780c */ /* 0x000fe20003f45070 */
[----:B-1----:R-:W-:Y:S01]  /*11f0*/  FFMA.FTZ R0, R0, UR4, RZ ;  /* 0x0000000400007c23 */ /* 0x002fe200080100ff */
[----:B------:R-:W-:-:S02]  /*1200*/  ISETP.NE.AND.EX P0, PT, R23, RZ, PT, P0 ;  /* 0x000000ff1700720c */ /* 0x000fc40003f05300 */
[----:B------:R-:W-:Y:S02]  /*1210*/  ISETP.NE.AND.EX P2, PT, RZ, RZ, PT, P2 ;  /* 0x000000ffff00720c */ /* 0x000fe40003f45320 */
[----:B------:R-:W-:Y:S01]  /*1220*/  FSEL R0, R0, RZ, P0 ;  /* 0x000000ff00007208 */ /* 0x000fe20000000000 */
[----:B------:R-:W-:Y:S02]  /*1230*/  IMAD.U32 R22, RZ, RZ, UR11 ;  /* 0x0000000bff167e24 */ /* 0x000fe4000f8e00ff */
[----:B---3--:R-:W-:-:S05]  /*1240*/  HADD2.F32 R26, -RZ, R26.H0_H0 ;  /* 0x2000001aff1a7230 */ /* 0x008fca0000004100 */
[----:B------:R-:W-:-:S04]  /*1250*/  FADD.FTZ R23, -R26, 1 ;  /* 0x3f8000001a177421 */ /* 0x000fc80000010100 */
[----:B------:R-:W-:Y:S01]  /*1260*/  FFMA.FTZ R0, R23, -10000, R0 ;  /* 0xc61c400017007823 */ /* 0x000fe20000010000 */
[----:B----4-:R-:W-:Y:S02]  /*1270*/  HADD2.F32 R27, -RZ, R28.H0_H0 ;  /* 0x2000001cff1b7230 */ /* 0x010fe40000004100 */
[----:B------:R-:W-:-:S03]  /*1280*/  IMAD.MOV.U32 R23, RZ, RZ, RZ ;  /* 0x000000ffff177224 */ /* 0x000fc600078e00ff */
[----:B0-----:R-:W-:Y:S01]  /*1290*/  FFMA.FTZ R27, R27, R2, R0 ;  /* 0x000000021b1b7223 */ /* 0x001fe20000010000 */
[----:B------:R-:W-:-:S04]  /*12a0*/  IMAD.WIDE.U32 R22, R35, UR11, R22 ;  /* 0x0000000b23167c25 */ /* 0x000fc8000f8e0016 */
[----:B------:R-:W-:Y:S01]  /*12b0*/  FMNMX.FTZ R30, R30, R27, !PT ;  /* 0x0000001b1e1e7209 */ /* 0x000fe20007810000 */
[----:B------:R-:W-:Y:S06]  /*12c0*/  @!P2 BRA `(.L_x_184) ;  /* 0x0000000000bca947 */ /* 0x000fec0003800000 */
[----:B------:R-:W-:Y:S01]  /*12d0*/  IMAD R12, R25, UR11, R23 ;  /* 0x0000000b190c7c24 */ /* 0x000fe2000f8e0217 */
[----:B------:R-:W-:-:S04]  /*12e0*/  IADD3 R23, P2, PT, R4, R22, RZ ;  /* 0x0000001604177210 */ /* 0x000fc80007f5e0ff */
[C---:B------:R-:W-:Y:S01]  /*12f0*/  IADD3 R16, P3, PT, R23.reuse, R16, RZ ;  /* 0x0000001017107210 */ /* 0x040fe20007f7e0ff */
[----:B------:R-:W-:Y:S01]  /*1300*/  IMAD.X R12, RZ, RZ, R12, P2 ;  /* 0x000000ffff0c7224 */ /* 0x000fe200010e060c */
[----:B------:R-:W-:-:S03]  /*1310*/  IADD3 R21, P2, PT, R23, R20, RZ ;  /* 0x0000001417157210 */ /* 0x000fc60007f5e0ff */
[----:B------:R-:W-:Y:S01]  /*1320*/  IMAD.X R13, R12, 0x1, R13, P3 ;  /* 0x000000010c0d7824 */ /* 0x000fe200018e060d */
[----:B------:R-:W-:Y:S02]  /*1330*/  LEA R14, P3, R16, R14, 0x1 ;  /* 0x0000000e100e7211 */ /* 0x000fe400078608ff */
[----:B------:R-:W-:Y:S02]  /*1340*/  IADD3.X R0, PT, PT, R12, R31, RZ, P2, !PT ;  /* 0x0000001f0c007210 */ /* 0x000fe400017fe4ff */
[----:B------:R-:W-:Y:S02]  /*1350*/  LEA.HI.X R15, R16, R15, R13, 0x1, P3 ;  /* 0x0000000f100f7211 */ /* 0x000fe400018f0c0d */
[----:B------:R-:W-:-:S03]  /*1360*/  LEA R18, P2, R21, R18, 0x1 ;  /* 0x0000001215127211 */ /* 0x000fc600078408ff */
[----:B------:R-:W2:Y:S01]  /*1370*/  LDG.E.U16.CONSTANT R20, desc[UR14][R14.64] ;  /* 0x0000000e0e147981 */ /* 0x000ea2000c1e9500 */
[----:B------:R-:W-:-:S05]  /*1380*/  LEA.HI.X R19, R21, R19, R0, 0x1, P2 ;  /* 0x0000001315137211 */ /* 0x000fca00010f0c00 */
[----:B------:R-:W3:Y:S01]  /*1390*/  LDG.E.U16 R13, desc[UR14][R18.64] ;  /* 0x0000000e120d7981 */ /* 0x000ee2000c1e1500 */
[----:B------:R-:W-:-:S04]  /*13a0*/  IADD3 R16, P2, PT, R23, -UR10, RZ ;  /* 0x8000000a17107c10 */ /* 0x000fc8000ff5e0ff */
[----:B------:R-:W-:Y:S02]  /*13b0*/  IADD3.X R17, PT, PT, R12, ~UR5, RZ, P2, !PT ;  /* 0x800000050c117c10 */ /* 0x000fe400097fe4ff */
[----:B------:R-:W-:Y:S02]  /*13c0*/  ISETP.NE.U32.AND P2, PT, R11, 0x2, PT ;  /* 0x000000020b00780c */ /* 0x000fe40003f45070 */
[----:B------:R-:W0:Y:S02]  /*13d0*/  I2F.S64 R0, R16 ;  /* 0x0000001000007312 */ /* 0x000e240000301400 */
[----:B0-----:R-:W-:Y:S01]  /*13e0*/  FFMA.FTZ R0, R0, UR4, RZ ;  /* 0x0000000400007c23 */ /* 0x001fe200080100ff */
[----:B------:R-:W-:-:S04]  /*13f0*/  ISETP.NE.AND.EX P2, PT, RZ, RZ, PT, P2 ;  /* 0x000000ffff00720c */ /* 0x000fc80003f45320 */
[----:B------:R-:W-:Y:S01]  /*1400*/  FSEL R0, R0, RZ, P0 ;  /* 0x000000ff00007208 */ /* 0x000fe20000000000 */
[----:B--2---:R-:W-:-:S05]  /*1410*/  HADD2.F32 R20, -RZ, R20.H0_H0 ;  /* 0x20000014ff147230 */ /* 0x004fca0000004100 */
[----:B------:R-:W-:Y:S01]  /*1420*/  FADD.FTZ R21, -R20, 1 ;  /* 0x3f80000014157421 */ /* 0x000fe20000010100 */
[----:B---3--:R-:W-:-:S03]  /*1430*/  HADD2.F32 R13, -RZ, R13.H0_H0 ;  /* 0x2000000dff0d7230 */ /* 0x008fc60000004100 */
[----:B------:R-:W-:-:S04]  /*1440*/  FFMA.FTZ R0, R21, -10000, R0 ;  /* 0xc61c400015007823 */ /* 0x000fc80000010000 */
[----:B------:R-:W-:-:S05]  /*1450*/  FFMA.FTZ R27, R13, R2, R0 ;  /* 0x000000020d1b7223 */ /* 0x000fca0000010000 */
[----:B------:R-:W-:Y:S01]  /*1460*/  FMNMX.FTZ R30, R30, R27, !PT ;  /* 0x0000001b1e1e7209 */ /* 0x000fe20007810000 */
[----:B------:R-:W-:Y:S06]  /*1470*/  @!P2 BRA `(.L_x_184) ;  /* 0x000000000050a947 */ /* 0x000fec0003800000 */
[----:B------:R-:W-:Y:S02]  /*1480*/  USHF.L.U32 UR6, UR11, 0x1, URZ ;  /* 0x000000010b067899 */ /* 0x000fe400080006ff */
[----:B------:R-:W-:-:S04]  /*1490*/  USHF.R.U32.HI UR7, URZ, 0x1f, UR11 ;  /* 0x0000001fff077899 */ /* 0x000fc8000801160b */
[----:B------:R-:W-:-:S04]  /*14a0*/  IADD3 R20, P2, PT, R14, UR6, RZ ;  /* 0x000000060e147c10 */ /* 0x000fc8000ff5e0ff */
[----:B------:R-:W-:Y:S02]  /*14b0*/  IADD3.X R21, PT, PT, R15, UR7, RZ, P2, !PT ;  /* 0x000000070f157c10 */ /* 0x000fe400097fe4ff */
[----:B------:R-:W-:-:S03]  /*14c0*/  IADD3 R14, P2, PT, R18, UR6, RZ ;  /* 0x00000006120e7c10 */ /* 0x000fc6000ff5e0ff */
[----:B------:R-:W2:Y:S01]  /*14d0*/  LDG.E.U16.CONSTANT R20, desc[UR14][R20.64] ;  /* 0x0000000e14147981 */ /* 0x000ea2000c1e9500 */
[----:B------:R-:W-:-:S05]  /*14e0*/  IADD3.X R15, PT, PT, R19, UR7, RZ, P2, !PT ;  /* 0x00000007130f7c10 */ /* 0x000fca00097fe4ff */
[----:B------:R-:W3:Y:S01]  /*14f0*/  LDG.E.U16 R14, desc[UR14][R14.64] ;  /* 0x0000000e0e0e7981 */ /* 0x000ee2000c1e1500 */
[----:B------:R-:W-:-:S05]  /*1500*/  IMAD.U32 R16, RZ, RZ, UR10 ;  /* 0x0000000aff107e24 */ /* 0x000fca000f8e00ff */
[----:B------:R-:W-:-:S04]  /*1510*/  IADD3 R16, P2, P3, -R16, UR11, R23 ;  /* 0x0000000b10107c10 */ /* 0x000fc8000fb5e117 */
[----:B------:R-:W-:-:S04]  /*1520*/  IADD3.X R17, PT, PT, R12, ~UR5, RZ, P2, P3 ;  /* 0x800000050c117c10 */ /* 0x000fc800097e64ff */
[----:B------:R-:W0:Y:S02]  /*1530*/  I2F.S64 R0, R16 ;  /* 0x0000001000007312 */ /* 0x000e240000301400 */
[----:B0-----:R-:W-:-:S05]  /*1540*/  FFMA.FTZ R0, R0, UR4, RZ ;  /* 0x0000000400007c23 */ /* 0x001fca00080100ff */
[----:B------:R-:W-:Y:S01]  /*1550*/  FSEL R0, R0, RZ, P0 ;  /* 0x000000ff00007208 */ /* 0x000fe20000000000 */
[----:B--2---:R-:W-:-:S05]  /*1560*/  HADD2.F32 R11, -RZ, R20.H0_H0 ;  /* 0x20000014ff0b7230 */ /* 0x004fca0000004100 */
[----:B------:R-:W-:Y:S01]  /*1570*/  FADD.FTZ R11, -R11, 1 ;  /* 0x3f8000000b0b7421 */ /* 0x000fe20000010100 */
[----:B---3--:R-:W-:-:S03]  /*1580*/  HADD2.F32 R27, -RZ, R14.H0_H0 ;  /* 0x2000000eff1b7230 */ /* 0x008fc60000004100 */
[----:B------:R-:W-:-:S04]  /*1590*/  FFMA.FTZ R0, R11, -10000, R0 ;  /* 0xc61c40000b007823 */ /* 0x000fc80000010000 */
[----:B------:R-:W-:-:S05]  /*15a0*/  FFMA.FTZ R27, R27, R2, R0 ;  /* 0x000000021b1b7223 */ /* 0x000fca0000010000 */
[----:B------:R-:W-:-:S07]  /*15b0*/  FMNMX.FTZ R30, R30, R27, !PT ;  /* 0x0000001b1e1e7209 */ /* 0x000fce0007810000 */
.L_x_184:
[----:B------:R-:W-:Y:S05]  /*15c0*/  BSYNC.RECONVERGENT B0 ;  /* 0x0000000000007941 */ /* 0x000fea0003800200 */
.L_x_183:
        /* <DEDUP_REMOVED lines=13> */
.L_x_189:
[----:B------:R-:W0:Y:S01]  /*16a0*/  SHFL.BFLY PT, R11, R30, 0x10, 0x1f ;  /* 0x0e001f001e0b7f89 */ /* 0x000e2200000e0000 */
[----:B------:R-:W-:Y:S01]  /*16b0*/  ISETP.NE.AND P0, PT, R3, RZ, PT ;  /* 0x000000ff0300720c */ /* 0x000fe20003f05270 */
[----:B------:R-:W-:-:S05]  /*16c0*/  FMUL.FTZ R12, R6, 0.03125 ;  /* 0x3d000000060c7820 */ /* 0x000fca0000410000 */
[----:B------:R-:W-:-:S07]  /*16d0*/  FSETP.GT.FTZ.AND P2, PT, R12, R5, PT ;  /* 0x000000050c00720b */ /* 0x000fce0003f54000 */
[----:B------:R-:W1:Y:S01]  /*16e0*/  @!P0 S2R R15, SR_CgaCtaId ;  /* 0x00000000000f8919 */ /* 0x000e620000008800 */
[----:B------:R-:W2:Y:S05]  /*16f0*/  @!P0 S2R R4, SR_TID.X ;  /* 0x0000000000048919 */ /* 0x000eaa0000002100 */
[----:B------:R-:W-:Y:S01]  /*1700*/  @P2 MOV R12, 0x400 ;  /* 0x00000400000c2802 */ /* 0x000fe20000000f00 */
[----:B------:R-:W3:Y:S01]  /*1710*/  @P2 S2R R17, SR_CgaCtaId ;  /* 0x0000000000112919 */ /* 0x000ee20000008800 */
[----:B0-----:R-:W-:-:S03]  /*1720*/  FMNMX.FTZ R11, R11, R30, !PT ;  /* 0x0000001e0b0b7209 */ /* 0x001fc60007810000 */
[----:B------:R-:W-:Y:S02]  /*1730*/  @P2 VIADD R12, R12, 0x8 ;  /* 0x000000080c0c2836 */ /* 0x000fe40000000000 */
[----:B------:R-:W0:Y:S02]  /*1740*/  SHFL.BFLY PT, R0, R11, 0x8, 0x1f ;  /* 0x0d001f000b007f89 */ /* 0x000e2400000e0000 */
[----:B0-----:R-:W-:Y:S02]  /*1750*/  FMNMX.FTZ R0, R11, R0, !PT ;  /* 0x000000000b007209 */ /* 0x001fe40007810000 */
[----:B---3--:R-:W-:-:S03]  /*1760*/  @P2 LEA R12, R17, R12, 0x18 ;  /* 0x0000000c110c2211 */ /* 0x008fc600078ec0ff */
[----:B------:R-:W0:Y:S02]  /*1770*/  SHFL.BFLY PT, R13, R0, 0x4, 0x1f ;  /* 0x0c801f00000d7f89 */ /* 0x000e2400000e0000 */
[----:B0-----:R-:W-:Y:S02]  /*1780*/  FMNMX.FTZ R13, R0, R13, !PT ;  /* 0x0000000d000d7209 */ /* 0x001fe40007810000 */
[----:B------:R-:W-:-:S03]  /*1790*/  @!P0 MOV R0, 0x400 ;  /* 0x0000040000008802 */ /* 0x000fc60000000f00 */
[----:B------:R-:W0:Y:S02]  /*17a0*/  SHFL.BFLY PT, R2, R13, 0x2, 0x1f ;  /* 0x0c401f000d027f89 */ /* 0x000e2400000e0000 */
[----:B------:R-:W-:Y:S01]  /*17b0*/  @!P0 VIADD R0, R0, 0x8 ;  /* 0x0000000800008836 */ /* 0x000fe20000000000 */
[----:B0-----:R-:W-:-:S04]  /*17c0*/  FMNMX.FTZ R2, R13, R2, !PT ;  /* 0x000000020d027209 */ /* 0x001fc80007810000 */
[----:B-1----:R-:W-:Y:S01]  /*17d0*/  @!P0 LEA R13, R15, R0, 0x18 ;  /* 0x000000000f0d8211 */ /* 0x002fe200078ec0ff */
[----:B------:R-:W-:Y:S01]  /*17e0*/  IMAD.MOV.U32 R0, RZ, RZ, -0x1f528714 ;  /* 0xe0ad78ecff007424 */ /* 0x000fe200078e00ff */
[----:B------:R-:W0:Y:S02]  /*17f0*/  SHFL.BFLY PT, R11, R2, 0x1, 0x1f ;  /* 0x0c201f00020b7f89 */ /* 0x000e2400000e0000 */
[----:B--2---:R-:W-:Y:S02]  /*1800*/  @!P0 LEA.HI R13, R4, R13, RZ, 0x1d ;  /* 0x0000000d040d8211 */ /* 0x004fe400078fe8ff */
[----:B0-----:R-:W-:Y:S01]  /*1810*/  FMNMX.FTZ R18, R2, R11, !PT ;  /* 0x0000000b02127209 */ /* 0x001fe20007810000 */
[----:B------:R-:W-:-:S04]  /*1820*/  @P2 IMAD R11, R3, 0x4, R12 ;  /* 0x00000004030b2824 */ /* 0x000fc800078e020c */
        /* <DEDUP_REMOVED lines=13> */
.L_x_190:
[----:B------:R-:W-:Y:S01]  /*1900*/  ISETP.NE.AND P3, PT, R4, RZ, PT ;  /* 0x000000ff0400720c */ /* 0x000fe20003f65270 */
[----:B------:R-:W-:Y:S01]  /*1910*/  BSSY.RECONVERGENT B0, `(.L_x_191) ;  /* 0x0000041000007945 */ /* 0x000fe20003800200 */
[----:B------:R-:W-:-:S11]  /*1920*/  HFMA2 R0, -RZ, RZ, 0, 0 ;  /* 0x00000000ff007431 */ /* 0x000fd600000001ff */
[----:B------:R-:W0:Y:S01]  /*1930*/  @!P3 S2R R11, SR_CgaCtaId ;  /* 0x00000000000bb919 */ /* 0x000e220000008800 */
[----:B------:R-:W-:-:S04]  /*1940*/  @!P3 MOV R2, 0x400 ;  /* 0x000004000002b802 */ /* 0x000fc80000000f00 */
[----:B0-----:R-:W-:-:S05]  /*1950*/  @!P3 LEA R2, R11, R2, 0x18 ;  /* 0x000000020b02b211 */ /* 0x001fca00078ec0ff */
[----:B------:R0:W-:Y:S01]  /*1960*/  @!P3 STS [R2+0x4], R15 ;  /* 0x0000040f0200b388 */ /* 0x0001e20000000800 */
[----:B------:R-:W-:Y:S06]  /*1970*/  BAR.SYNC.DEFER_BLOCKING 0x0 ;  /* 0x0000000000007b1d */ /* 0x000fec0000010000 */
[----:B------:R-:W-:Y:S05]  /*1980*/  @P1 BRA `(.L_x_192) ;  /* 0x0000000000e41947 */ /* 0x000fea0003800000 */
[----:B------:R-:W1:Y:S01]  /*1990*/  S2UR UR7, SR_CgaCtaId ;  /* 0x00000000000779c3 */ /* 0x000e620000008800 */
[----:B------:R-:W-:Y:S01]  /*19a0*/  ISETP.GE.U32.AND P2, PT, R7, 0x3, PT ;  /* 0x000000030700780c */ /* 0x000fe20003f46070 */
[----:B------:R-:W-:Y:S01]  /*19b0*/  UMOV UR6, 0x400 ;  /* 0x0000040000067882 */ /* 0x000fe20000000000 */
[----:B------:R-:W-:Y:S01]  /*19c0*/  ISETP.NE.U32.AND P0, PT, R10, RZ, PT ;  /* 0x000000ff0a00720c */ /* 0x000fe20003f05070 */
[----:B------:R-:W-:Y:S01]  /*19d0*/  BSSY.RECONVERGENT B1, `(.L_x_193) ;  /* 0x0000022000017945 */ /* 0x000fe20003800200 */
[----:B------:R-:W-:Y:S02]  /*19e0*/  IMAD.MOV.U32 R0, RZ, RZ, RZ ;  /* 0x000000ffff007224 */ /* 0x000fe400078e00ff */
[----:B------:R-:W-:Y:S01]  /*19f0*/  ISETP.NE.AND.EX P0, PT, RZ, RZ, PT, P0 ;  /* 0x000000ffff00720c */ /* 0x000fe20003f05300 */
[----:B-1----:R-:W-:-:S09]  /*1a00*/  ULEA UR6, UR7, UR6, 0x18 ;  /* 0x0000000607067291 */ /* 0x002fd2000f8ec0ff */
[----:B0-----:R-:W0:Y:S01]  /*1a10*/  LDS R2, [UR6+0x4] ;  /* 0x00000406ff027984 */ /* 0x001e220008000800 */
[----:B------:R-:W-:Y:S05]  /*1a20*/  @!P2 BRA `(.L_x_194) ;  /* 0x000000000070a947 */ /* 0x000fea0003800000 */
[----:B------:R-:W-:Y:S01]  /*1a30*/  IADD3 R17, P2, PT, R7, 0x1, RZ ;  /* 0x0000000107117810 */ /* 0x000fe20007f5e0ff */
[----:B------:R-:W-:Y:S02]  /*1a40*/  IMAD.MOV.U32 R20, RZ, RZ, RZ ;  /* 0x000000ffff147224 */ /* 0x000fe400078e00ff */
[----:B------:R-:W-:Y:S01]  /*1a50*/  IMAD.MOV.U32 R19, RZ, RZ, RZ ;  /* 0x000000ffff137224 */ /* 0x000fe200078e00ff */
[----:B------:R-:W-:Y:S01]  /*1a60*/  LOP3.LUT R17, R17, 0xfffffffc, RZ, 0xc0, !PT ;  /* 0xfffffffc11117812 */ /* 0x000fe200078ec0ff */
[----:B------:R-:W-:Y:S02]  /*1a70*/  IMAD.X R18, RZ, RZ, RZ, P2 ;  /* 0x000000ffff127224 */ /* 0x000fe400010e06ff */
[----:B------:R-:W-:-:S03]  /*1a80*/  IMAD.MOV.U32 R0, RZ, RZ, RZ ;  /* 0x000000ffff007224 */ /* 0x000fc600078e00ff */
[----:B------:R-:W-:-:S07]  /*1a90*/  LOP3.LUT R18, R18, 0x1, RZ, 0xc0, !PT ;  /* 0x0000000112127812 */ /* 0x000fce00078ec0ff */
.L_x_195:
[----:B0-----:R-:W-:Y:S01]  /*1aa0*/  FADD.FTZ R27, -R2, R27 ;  /* 0x0000001b021b7221 */ /* 0x001fe20000010100 */
[----:B------:R-:W-:-:S03]  /*1ab0*/  IADD3 R20, P2, PT, R20, 0x4, RZ ;  /* 0x0000000414147810 */ /* 0x000fc60007f5e0ff */
[----:B------:R-:W-:Y:S01]  /*1ac0*/  FMUL.FTZ R11, R27, 1.4426950216293334961 ;  /* 0x3fb8aa3b1b0b7820 */ /* 0x000fe20000410000 */
[----:B------:R-:W-:Y:S02]  /*1ad0*/  IADD3.X R19, PT, PT, RZ, R19, RZ, P2, !PT ;  /* 0x00000013ff137210 */ /* 0x000fe400017fe4ff */
[----:B------:R-:W-:-:S03]  /*1ae0*/  ISETP.NE.U32.AND P2, PT, R20, R17, PT ;  /* 0x000000111400720c */ /* 0x000fc60003f45070 */
[----:B------:R-:W0:Y:S01]  /*1af0*/  MUFU.EX2 R11, R11 ;  /* 0x0000000b000b7308 */ /* 0x000e220000000800 */
[----:B------:R-:W-:Y:S01]  /*1b00*/  ISETP.NE.AND.EX P2, PT, R19, R18, PT, P2 ;  /* 0x000000121300720c */ /* 0x000fe20003f45320 */
[----:B0-----:R-:W-:Y:S01]  /*1b10*/  FADD.FTZ R12, -R2, R11 ;  /* 0x0000000b020c7221 */ /* 0x001fe20000010100 */
[----:B------:R-:W-:-:S03]  /*1b20*/  FADD.FTZ R0, R11, R0 ;  /* 0x000000000b007221 */ /* 0x000fc60000010000 */
[----:B------:R-:W-:-:S04]  /*1b30*/  FMUL.FTZ R12, R12, 1.4426950216293334961 ;  /* 0x3fb8aa3b0c0c7820 */ /* 0x000fc80000410000 */
[----:B------:R-:W0:Y:S02]  /*1b40*/  MUFU.EX2 R13, R12 ;  /* 0x0000000c000d7308 */ /* 0x000e240000000800 */
[--C-:B0-----:R-:W-:Y:S01]  /*1b50*/  FADD.FTZ R14, -R2, R13.reuse ;  /* 0x0000000d020e7221 */ /* 0x101fe20000010100 */
[----:B------:R-:W-:-:S03]  /*1b60*/  FADD.FTZ R0, R0, R13 ;  /* 0x0000000d00007221 */ /* 0x000fc60000010000 */
[----:B------:R-:W-:-:S04]  /*1b70*/  FMUL.FTZ R14, R14, 1.4426950216293334961 ;  /* 0x3fb8aa3b0e0e7820 */ /* 0x000fc80000410000 */
[----:B------:R-:W0:Y:S02]  /*1b80*/  MUFU.EX2 R15, R14 ;  /* 0x0000000e000f7308 */ /* 0x000e240000000800 */
[--C-:B0-----:R-:W-:Y:S01]  /*1b90*/  FADD.FTZ R16, -R2, R15.reuse ;  /* 0x0000000f02107221 */ /* 0x101fe20000010100 */
[----:B------:R-:W-:-:S03]  /*1ba0*/  FADD.FTZ R0, R0, R15 ;  /* 0x0000000f00007221 */ /* 0x000fc60000010000 */
[----:B------:R-:W-:-:S04]  /*1bb0*/  FMUL.FTZ R16, R16, 1.4426950216293334961 ;  /* 0x3fb8aa3b10107820 */ /* 0x000fc80000410000 */
[----:B------:R-:W0:Y:S02]  /*1bc0*/  MUFU.EX2 R27, R16 ;  /* 0x00000010001b7308 */ /* 0x000e240000000800 */
[----:B0-----:R-:W-:Y:S01]  /*1bd0*/  FADD.FTZ R0, R0, R27 ;  /* 0x0000001b00007221 */ /* 0x001fe20000010000 */
[----:B------:R-:W-:Y:S06]  /*1be0*/  @P2 BRA `(.L_x_195) ;  /* 0xfffffffc00ac2947 */ /* 0x000fec000383ffff */
.L_x_194:
[----:B------:R-:W-:Y:S05]  /*1bf0*/  BSYNC.RECONVERGENT B1 ;  /* 0x0000000000017941 */ /* 0x000fea0003800200 */
.L_x_193:
[----:B------:R-:W-:Y:S05]  /*1c00*/  @!P0 BRA `(.L_x_192) ;  /* 0x0000000000448947 */ /* 0x000fea0003800000 */
[----:B0-----:R-:W-:Y:S01]  /*1c10*/  FADD.FTZ R27, R27, -R2 ;  /* 0x800000021b1b7221 */ /* 0x001fe20000010000 */
[----:B------:R-:W-:-:S03]  /*1c20*/  ISETP.NE.U32.AND P0, PT, R10, 0x1, PT ;  /* 0x000000010a00780c */ /* 0x000fc60003f05070 */
[----:B------:R-:W-:Y:S01]  /*1c30*/  FMUL.FTZ R27, R27, 1.4426950216293334961 ;  /* 0x3fb8aa3b1b1b7820 */ /* 0x000fe20000410000 */
[----:B------:R-:W-:-:S05]  /*1c40*/  ISETP.NE.AND.EX P0, PT, RZ, RZ, PT, P0 ;  /* 0x000000ffff00720c */ /* 0x000fca0003f05300 */
[----:B------:R-:W0:Y:S02]  /*1c50*/  MUFU.EX2 R27, R27 ;  /* 0x0000001b001b7308 */ /* 0x000e240000000800 */
[----:B0-----:R-:W-:-:S06]  /*1c60*/  FADD.FTZ R0, R0, R27 ;  /* 0x0000001b00007221 */ /* 0x001fcc0000010000 */
[----:B------:R-:W-:Y:S05]  /*1c70*/  @!P0 BRA `(.L_x_192) ;  /* 0x0000000000288947 */ /* 0x000fea0003800000 */
[----:B------:R-:W-:Y:S01]  /*1c80*/  FADD.FTZ R27, R27, -R2 ;  /* 0x800000021b1b7221 */ /* 0x000fe20000010000 */
[----:B------:R-:W-:-:S03]  /*1c90*/  ISETP.NE.U32.AND P0, PT, R10, 0x2, PT ;  /* 0x000000020a00780c */ /* 0x000fc60003f05070 */
[----:B------:R-:W-:Y:S01]  /*1ca0*/  FMUL.FTZ R11, R27, 1.4426950216293334961 ;  /* 0x3fb8aa3b1b0b7820 */ /* 0x000fe20000410000 */
[----:B------:R-:W-:-:S03]  /*1cb0*/  ISETP.NE.AND.EX P0, PT, RZ, RZ, PT, P0 ;  /* 0x000000ffff00720c */ /* 0x000fc60003f05300 */
[----:B------:R-:W0:Y:S10]  /*1cc0*/  MUFU.EX2 R27, R11 ;  /* 0x0000000b001b7308 */ /* 0x000e340000000800 */
[----:B0-----:R-:W-:Y:S01]  /*1cd0*/  @P0 FADD.FTZ R2, R27, -R2 ;  /* 0x800000021b020221 */ /* 0x001fe20000010000 */
[----:B------:R-:W-:-:S03]  /*1ce0*/  FADD.FTZ R0, R0, R27 ;  /* 0x0000001b00007221 */ /* 0x000fc60000010000 */
[----:B------:R-:W-:-:S04]  /*1cf0*/  @P0 FMUL.FTZ R2, R2, 1.4426950216293334961 ;  /* 0x3fb8aa3b02020820 */ /* 0x000fc80000410000 */
[----:B------:R-:W0:Y:S02]  /*1d00*/  @P0 MUFU.EX2 R27, R2 ;  /* 0x00000002001b0308 */ /* 0x000e240000000800 */
[----:B0-----:R-:W-:-:S07]  /*1d10*/  @P0 FADD.FTZ R0, R0, R27 ;  /* 0x0000001b00000221 */ /* 0x001fce0000010000 */
.L_x_192:
[----:B------:R-:W-:Y:S05]  /*1d20*/  BSYNC.RECONVERGENT B0 ;  /* 0x0000000000007941 */ /* 0x000fea0003800200 */
.L_x_191:
[----:B------:R-:W-:Y:S05]  /*1d30*/  BRA.U UP0, `(.L_x_196) ;  /* 0x00000001002c7547 */ /* 0x000fea000b800000 */
        /* <DEDUP_REMOVED lines=11> */
.L_x_196:
[----:B------:R-:W1:Y:S01]  /*1df0*/  SHFL.BFLY PT, R11, R0, 0x10, 0x1f ;  /* 0x0e001f00000b7f89 */ /* 0x000e6200000e0000 */
[----:B------:R-:W-:Y:S01]  /*1e00*/  ISETP.NE.AND P0, PT, R3, RZ, PT ;  /* 0x000000ff0300720c */ /* 0x000fe20003f05270 */
[----:B------:R-:W-:-:S05]  /*1e10*/  FMUL.FTZ R14, R6, 0.03125 ;  /* 0x3d000000060e7820 */ /* 0x000fca0000410000 */
[----:B------:R-:W-:-:S07]  /*1e20*/  FSETP.GT.FTZ.AND P2, PT, R14, R5, PT ;  /* 0x000000050e00720b */ /* 0x000fce0003f54000 */
[----:B0-----:R-:W0:Y:S06]  /*1e30*/  @!P0 S2R R15, SR_CgaCtaId ;  /* 0x00000000000f8919 */ /* 0x001e2c0000008800 */
[----:B------:R-:W2:Y:S01]  /*1e40*/  @P2 S2R R17, SR_CgaCtaId ;  /* 0x0000000000112919 */ /* 0x000ea20000008800 */
[----:B-1----:R-:W-:Y:S01]  /*1e50*/  FADD.FTZ R11, R11, R0 ;  /* 0x000000000b0b7221 */ /* 0x002fe20000010000 */
[----:B------:R-:W-:-:S04]  /*1e60*/  @!P0 MOV R0, 0x400 ;  /* 0x0000040000008802 */ /* 0x000fc80000000f00 */
[----:B------:R-:W1:Y:S01]  /*1e70*/  SHFL.BFLY PT, R2, R11, 0x8, 0x1f ;  /* 0x0d001f000b027f89 */ /* 0x000e6200000e0000 */
[----:B------:R-:W-:Y:S02]  /*1e80*/  @!P0 VIADD R0, R0, 0x88 ;  /* 0x0000008800008836 */ /* 0x000fe40000000000 */
[----:B-1----:R-:W-:-:S05]  /*1e90*/  FADD.FTZ R2, R11, R2 ;  /* 0x000000020b027221 */ /* 0x002fca0000010000 */
[----:B------:R-:W1:Y:S02]  /*1ea0*/  SHFL.BFLY PT, R13, R2, 0x4, 0x1f ;  /* 0x0c801f00020d7f89 */ /* 0x000e6400000e0000 */
[----:B-1----:R-:W-:Y:S01]  /*1eb0*/  FADD.FTZ R13, R2, R13 ;  /* 0x0000000d020d7221 */ /* 0x002fe20000010000 */
[----:B------:R-:W-:-:S04]  /*1ec0*/  @P2 MOV R2, 0x400 ;  /* 0x0000040000022802 */ /* 0x000fc80000000f00 */
[----:B------:R-:W1:Y:S01]  /*1ed0*/  SHFL.BFLY PT, R12, R13, 0x2, 0x1f ;  /* 0x0c401f000d0c7f89 */ /* 0x000e6200000e0000 */
[----:B------:R-:W-:-:S05]  /*1ee0*/  @P2 VIADD R2, R2, 0x88 ;  /* 0x0000008802022836 */ /* 0x000fca0000000000 */
[----:B--2---:R-:W-:-:S05]  /*1ef0*/  @P2 LEA R2, R17, R2, 0x18 ;  /* 0x0000000211022211 */ /* 0x004fca00078ec0ff */
[----:B------:R-:W-:Y:S02]  /*1f00*/  @P2 IMAD R2, R3, 0x4, R2 ;  /* 0x0000000403022824 */ /* 0x000fe400078e0202 */
[----:B-1----:R-:W-:Y:S01]  /*1f10*/  FADD.FTZ R12, R13, R12 ;  /* 0x0000000c0d0c7221 */ /* 0x002fe20000010000 */
[----:B0-----:R-:W-:Y:S01]  /*1f20*/  @!P0 LEA R13, R15, R0, 0x18 ;  /* 0x000000000f0d8211 */ /* 0x001fe200078ec0ff */
[----:B------:R-:W-:-:S03]  /*1f30*/  IMAD.MOV.U32 R0, RZ, RZ, RZ ;  /* 0x000000ffff007224 */ /* 0x000fc600078e00ff */
[----:B------:R-:W0:Y:S01]  /*1f40*/  SHFL.BFLY PT, R11, R12, 0x1, 0x1f ;  /* 0x0c201f000c0b7f89 */ /* 0x000e2200000e0000 */
[----:B------:R-:W-:Y:S01]  /*1f50*/  @!P0 LEA.HI R13, R4, R13, RZ, 0x1d ;  /* 0x0000000d040d8211 */ /* 0x000fe200078fe8ff */
[----:B0-----:R-:W-:-:S05]  /*1f60*/  FADD.FTZ R18, R12, R11 ;  /* 0x0000000b0c127221 */ /* 0x001fca0000010000 */
        /* <DEDUP_REMOVED lines=13> */
.L_x_197:
[----:B------:R-:W0:Y:S01]  /*2040*/  @!P3 S2R R11, SR_CgaCtaId ;  /* 0x00000000000bb919 */ /* 0x000e220000008800 */
[----:B------:R-:W-:Y:S01]  /*2050*/  @!P3 FADD.FTZ R15, R15, 9.9999999747524270788e-07 ;  /* 0x358637bd0f0fb421 */ /* 0x000fe20000010000 */
[----:B------:R-:W-:Y:S01]  /*2060*/  @!P3 MOV R2, 0x400 ;  /* 0x000004000002b802 */ /* 0x000fe20000000f00 */
[----:B------:R-:W1:Y:S01]  /*2070*/  LDCU.64 UR20, c[0x0][0x380] ;  /* 0x00007000ff1477ac */ /* 0x000e620008000a00 */
[----:B------:R-:W-:Y:S01]  /*2080*/  BSSY.RECONVERGENT B0, `(.L_x_198) ;  /* 0x0000066000007945 */ /* 0x000fe20003800200 */
[----:B------:R-:W2:Y:S02]  /*2090*/  @!P3 MUFU.RCP R0, R15 ;  /* 0x0000000f0000b308 */ /* 0x000ea40000001000 */
[----:B--2---:R-:W-:Y:S01]  /*20a0*/  @!P3 FADD.FTZ R0, R0, -RZ ;  /* 0x800000ff0000b221 */ /* 0x004fe20000010000 */
[----:B0-----:R-:W-:-:S05]  /*20b0*/  @!P3 LEA R11, R11, R2, 0x18 ;  /* 0x000000020b0bb211 */ /* 0x001fca00078ec0ff */
[----:B------:R0:W-:Y:S01]  /*20c0*/  @!P3 STS [R11], R0 ;  /* 0x000000000b00b388 */ /* 0x0001e20000000800 */
[----:B------:R-:W-:Y:S06]  /*20d0*/  BAR.SYNC.DEFER_BLOCKING 0x0 ;  /* 0x0000000000007b1d */ /* 0x000fec0000010000 */
[----:B-1----:R-:W-:Y:S05]  /*20e0*/  @P1 BRA `(.L_x_199) ;  /* 0x00000004007c1947 */ /* 0x002fea0003800000 */
[----:B------:R-:W1:Y:S01]  /*20f0*/  S2UR UR7, SR_CgaCtaId ;  /* 0x00000000000779c3 */ /* 0x000e620000008800 */
[----:B------:R-:W-:Y:S01]  /*2100*/  UMOV UR6, 0x400 ;  /* 0x0000040000067882 */ /* 0x000fe20000000000 */
[----:B------:R-:W-:Y:S01]  /*2110*/  ISETP.GE.U32.AND P0, PT, R7, 0x3, PT ;  /* 0x000000030700780c */ /* 0x000fe20003f06070 */
[----:B------:R-:W-:Y:S01]  /*2120*/  IMAD.MOV.U32 R13, RZ, RZ, RZ ;  /* 0x000000ffff0d7224 */ /* 0x000fe200078e00ff */
[----:B------:R-:W-:Y:S01]  /*2130*/  MOV R12, R4 ;  /* 0x00000004000c7202 */ /* 0x000fe20000000f00 */
[----:B------:R-:W-:Y:S01]  /*2140*/  BSSY.RECONVERGENT B1, `(.L_x_200) ;  /* 0x000003c000017945 */ /* 0x000fe20003800200 */
[----:B------:R-:W-:Y:S02]  /*2150*/  IMAD.MOV.U32 R23, RZ, RZ, RZ ;  /* 0x000000ffff177224 */ /* 0x000fe400078e00ff */
[----:B------:R-:W-:Y:S02]  /*2160*/  IMAD.MOV.U32 R20, RZ, RZ, RZ ;  /* 0x000000ffff147224 */ /* 0x000fe400078e00ff */
[----:B------:R-:W-:-:S02]  /*2170*/  IMAD.MOV.U32 R24, RZ, RZ, RZ ;  /* 0x000000ffff187224 */ /* 0x000fc400078e00ff */
[----:B------:R-:W-:Y:S01]  /*2180*/  IMAD.MOV.U32 R18, RZ, RZ, RZ ;  /* 0x000000ffff127224 */ /* 0x000fe200078e00ff */
[----:B-1----:R-:W-:-:S09]  /*2190*/  ULEA UR6, UR7, UR6, 0x18 ;  /* 0x0000000607067291 */ /* 0x002fd2000f8ec0ff */
[----:B0-----:R-:W0:Y:S01]  /*21a0*/  LDS R0, [UR6] ;  /* 0x00000006ff007984 */ /* 0x001e220008000800 */
[----:B------:R-:W-:-:S04]  /*21b0*/  UIADD3 UR6, UP0, UPT, UR10, UR8, URZ ;  /* 0x000000080a067290 */ /* 0x000fc8000ff1e0ff */
[----:B------:R-:W-:Y:S02]  /*21c0*/  UIADD3.X UR7, UPT, UPT, UR5, UR12, URZ, UP0, !UPT ;  /* 0x0000000c05077290 */ /* 0x000fe400087fe4ff */
[----:B------:R-:W-:Y:S02]  /*21d0*/  IMAD.U32 R11, RZ, RZ, UR6 ;  /* 0x00000006ff0b7e24 */ /* 0x000fe4000f8e00ff */
[----:B------:R-:W-:Y:S02]  /*21e0*/  UIMAD UR7, UR7, UR24, URZ ;  /* 0x00000018070772a4 */ /* 0x000fe4000f8e02ff */
[----:B------:R-:W-:Y:S02]  /*21f0*/  IMAD.WIDE.U32 R12, R11, UR24, R12 ;  /* 0x000000180b0c7c25 */ /* 0x000fe4000f8e000c */
[----:B------:R-:W-:-:S06]  /*2200*/  UIMAD UR7, UR18, UR6, UR7 ;  /* 0x00000006120772a4 */ /* 0x000fcc000f8e0207 */
[----:B------:R-:W-:Y:S01]  /*2210*/  IADD3 R11, PT, PT, R13, UR7, RZ ;  /* 0x000000070d0b7c10 */ /* 0x000fe2000fffe0ff */
[----:B0-----:R-:W-:-:S05]  /*2220*/  FMUL.FTZ R0, R27, R0 ;  /* 0x000000001b007220 */ /* 0x001fca0000410000 */
[----:B------:R-:W-:Y:S01]  /*2230*/  F2FP.F16.F32.PACK_AB R0, RZ, R0 ;  /* 0x00000000ff00723e */ /* 0x000fe200000000ff */
[----:B------:R-:W-:Y:S06]  /*2240*/  @!P0 BRA `(.L_x_201) ;  /* 0x0000000000ac8947 */ /* 0x000fec0003800000 */
[----:B------:R-:W-:Y:S01]  /*2250*/  IADD3 R24, P0, PT, R7, 0x1, RZ ;  /* 0x0000000107187810 */ /* 0x000fe20007f1e0ff */
[----:B------:R-:W-:Y:S02]  /*2260*/  IMAD.U32 R25, RZ, RZ, UR11 ;  /* 0x0000000bff197e24 */ /* 0x000fe4000f8e00ff */
[----:B------:R-:W-:Y:S02]  /*2270*/  HFMA2 R33, -RZ, RZ, 0, 0 ;  /* 0x00000000ff217431 */ /* 0x000fe400000001ff */
[----:B------:R-:W-:Y:S01]  /*2280*/  IMAD.U32 R29, RZ, RZ, UR11 ;  /* 0x0000000bff1d7e24 */ /* 0x000fe2000f8e00ff */
[----:B------:R-:W-:Y:S01]  /*2290*/  BSSY.RECONVERGENT B2, `(.L_x_202) ;  /* 0x0000025000027945 */ /* 0x000fe20003800200 */
[----:B------:R-:W-:Y:S01]  /*22a0*/  IMAD.X R2, RZ, RZ, RZ, P0 ;  /* 0x000000ffff027224 */ /* 0x000fe200000e06ff */
[----:B------:R-:W-:Y:S01]  /*22b0*/  SHF.R.U32.HI R25, RZ, 0x1f, R25 ;  /* 0x0000001fff197819 */ /* 0x000fe20000011619 */
[----:B------:R-:W-:Y:S01]  /*22c0*/  IMAD.MOV.U32 R23, RZ, RZ, RZ ;  /* 0x000000ffff177224 */ /* 0x000fe200078e00ff */
[----:B------:R-:W-:Y:S01]  /*22d0*/  LOP3.LUT R24, R24, 0xfffffffc, RZ, 0xc0, !PT ;  /* 0xfffffffc18187812 */ /* 0x000fe200078ec0ff */
[----:B------:R-:W-:Y:S01]  /*22e0*/  IMAD.MOV.U32 R20, RZ, RZ, RZ ;  /* 0x000000ffff147224 */ /* 0x000fe200078e00ff */
[----:B------:R-:W-:Y:S01]  /*22f0*/  LOP3.LUT R2, R2, 0x1, RZ, 0xc0, !PT ;  /* 0x0000000102027812 */ /* 0x000fe200078ec0ff */
[----:B------:R-:W-:-:S02]  /*2300*/  IMAD.MOV.U32 R31, RZ, RZ, RZ ;  /* 0x000000ffff1f7224 */ /* 0x000fc400078e00ff */
[----:B------:R-:W-:-:S07]  /*2310*/  IMAD.SHL.U32 R29, R29, 0x2, RZ ;  /* 0x000000021d1d7824 */ /* 0x000fce00078e00ff */
.L_x_203:
[----:B------:R-:W-:Y:S01]  /*2320*/  IADD3 R14, P0, PT, R23, R12, RZ ;  /* 0x0000000c170e7210 */ /* 0x000fe20007f1e0ff */
[----:B------:R-:W-:Y:S01]  /*2330*/  IMAD.MOV.U32 R23, RZ, RZ, RZ ;  /* 0x000000ffff177224 */ /* 0x000fe200078e00ff */
[----:B------:R-:W-:Y:S02]  /*2340*/  PRMT R19, R0, 0x7610, R19 ;  /* 0x0000761000137816 */ /* 0x000fe40000000013 */
[----:B------:R-:W-:Y:S01]  /*2350*/  MOV R22, UR11 ;  /* 0x0000000b00167c02 */ /* 0x000fe20008000f00 */
[----:B------:R-:W-:Y:S01]  /*2360*/  IMAD.X R15, R20, 0x1, R11, P0 ;  /* 0x00000001140f7824 */ /* 0x000fe200000e060b */
[----:B------:R-:W-:-:S03]  /*2370*/  LEA R20, P0, R14, UR20, 0x1 ;  /* 0x000000140e147c11 */ /* 0x000fc6000f8008ff */
[----:B------:R-:W-:Y:S01]  /*2380*/  IMAD.WIDE.U32 R22, R31, UR11, R22 ;  /* 0x0000000b1f167c25 */ /* 0x000fe2000f8e0016 */
[----:B------:R-:W-:Y:S02]  /*2390*/  LEA.HI.X R21, R14, UR21, R15, 0x1, P0 ;  /* 0x000000150e157c11 */ /* 0x000fe400080f0c0f */
[----:B------:R-:W-:-:S03]  /*23a0*/  IADD3 R16, P0, PT, R29, R20, RZ ;  /* 0x000000141d107210 */ /* 0x000fc60007f1e0ff */
[----:B------:R0:W-:Y:S02]  /*23b0*/  STG.E.U16 desc[UR14][R20.64], R0 ;  /* 0x0000000014007986 */ /* 0x0001e4000c10150e */
[----:B------:R-:W-:Y:S01]  /*23c0*/  IMAD.X R17, R25, 0x1, R21, P0 ;  /* 0x0000000119117824 */ /* 0x000fe200000e0615 */
[----:B------:R-:W-:-:S04]  /*23d0*/  IADD3 R14, P0, PT, R29, R16, RZ ;  /* 0x000000101d0e7210 */ /* 0x000fc80007f1e0ff */
[----:B------:R1:W-:Y:S01]  /*23e0*/  STG.E.U16 desc[UR14][R16.64], R19 ;  /* 0x0000001310007986 */ /* 0x0003e2000c10150e */
[----:B------:R-:W-:Y:S01]  /*23f0*/  IMAD.X R15, R25, 0x1, R17, P0 ;  /* 0x00000001190f7824 */ /* 0x000fe200000e0611 */
[----:B------:R-:W-:Y:S02]  /*2400*/  IADD3 R18, P0, PT, R29, R14, RZ ;  /* 0x0000000e1d127210 */ /* 0x000fe40007f1e0ff */
[----:B0-----:R-:W-:Y:S01]  /*2410*/  PRMT R21, R0, 0x7610, R21 ;  /* 0x0000761000157816 */ /* 0x001fe20000000015 */
[----:B------:R-:W-:Y:S01]  /*2420*/  IMAD R20, R33, UR11, R23 ;  /* 0x0000000b21147c24 */ /* 0x000fe2000f8e0217 */
[----:B------:R-:W-:-:S04]  /*2430*/  IADD3 R23, P1, P2, R22, UR11, R29 ;  /* 0x0000000b16177c10 */ /* 0x000fc8000fa3e01d */
[----:B------:R-:W-:Y:S01]  /*2440*/  IADD3.X R20, PT, PT, RZ, R20, R25, P1, P2 ;  /* 0x00000014ff147210 */ /* 0x000fe20000fe4419 */
[----:B-1----:R-:W-:Y:S01]  /*2450*/  IMAD.X R19, R25, 0x1, R15, P0 ;  /* 0x0000000119137824 */ /* 0x002fe200000e060f */
[----:B------:R-:W-:Y:S02]  /*2460*/  PRMT R17, R0, 0x7610, R17 ;  /* 0x0000761000117816 */ /* 0x000fe40000000011 */
[----:B------:R-:W-:-:S03]  /*2470*/  IADD3 R31, P0, PT, R31, 0x4, RZ ;  /* 0x000000041f1f7810 */ /* 0x000fc60007f1e0ff */
[----:B------:R0:W-:Y:S02]  /*2480*/  STG.E.U16 desc[UR14][R14.64], R17 ;  /* 0x000000110e007986 */ /* 0x0001e4000c10150e */
[----:B------:R-:W-:Y:S01]  /*2490*/  IMAD.X R33, RZ, RZ, R33, P0 ;  /* 0x000000ffff217224 */ /* 0x000fe200000e0621 */
[----:B------:R-:W-:Y:S01]  /*24a0*/  ISETP.NE.U32.AND P0, PT, R31, R24, PT ;  /* 0x000000181f00720c */ /* 0x000fe20003f05070 */
[----:B------:R0:W-:Y:S03]  /*24b0*/  STG.E.U16 desc[UR14][R18.64], R21 ;  /* 0x0000001512007986 */ /* 0x0001e6000c10150e */
[----:B------:R-:W-:-:S13]  /*24c0*/  ISETP.NE.AND.EX P0, PT, R33, R2, PT, P0 ;  /* 0x000000022100720c */ /* 0x000fda0003f05300 */
[----:B0-----:R-:W-:Y:S05]  /*24d0*/  @P0 BRA `(.L_x_203) ;  /* 0xfffffffc00900947 */ /* 0x001fea000383ffff */
[----:B------:R-:W-:Y:S05]  /*24e0*/  BSYNC.RECONVERGENT B2 ;  /* 0x0000000000027941 */ /* 0x000fea0003800200 */
.L_x_202:
[----:B------:R-:W-:-:S07]  /*24f0*/  IMAD.MOV.U32 R18, RZ, RZ, R2 ;  /* 0x000000ffff127224 */ /* 0x000fce00078e0002 */
.L_x_201:
[----:B------:R-:W-:Y:S05]  /*2500*/  BSYNC.RECONVERGENT B1 ;  /* 0x0000000000017941 */ /* 0x000fea0003800200 */
.L_x_200:
[----:B------:R-:W-:-:S04]  /*2510*/  ISETP.NE.U32.AND P0, PT, R10, RZ, PT ;  /* 0x000000ff0a00720c */ /* 0x000fc80003f05070 */
[----:B------:R-:W-:-:S13]  /*2520*/  ISETP.NE.AND.EX P0, PT, RZ, RZ, PT, P0 ;  /* 0x000000ffff00720c */ /* 0x000fda0003f05300 */
[----:B------:R-:W-:Y:S05]  /*2530*/  @!P0 BRA `(.L_x_199) ;  /* 0x0000000000688947 */ /* 0x000fea0003800000 */
[----:B------:R-:W0:Y:S01]  /*2540*/  LDC.64 R14, c[0x0][0x380] ;  /* 0x0000e000ff0e7b82 */ /* 0x000e220000000a00 */
[----:B------:R-:W-:Y:S02]  /*2550*/  IADD3 R2, P0, PT, R23, R12, RZ ;  /* 0x0000000c17027210 */ /* 0x000fe40007f1e0ff */
[----:B------:R-:W-:-:S03]  /*2560*/  IADD3 R19, P1, PT, R24, 0x1, RZ ;  /* 0x0000000118137810 */ /* 0x000fc60007f3e0ff */
[----:B------:R-:W-:Y:S01]  /*2570*/  IMAD.X R17, R20, 0x1, R11, P0 ;  /* 0x0000000114117824 */ /* 0x000fe200000e060b */
[----:B------:R-:W-:Y:S02]  /*2580*/  IADD3.X R18, PT, PT, RZ, R18, RZ, P1, !PT ;  /* 0x00000012ff127210 */ /* 0x000fe40000ffe4ff */
[----:B0-----:R-:W-:-:S04]  /*2590*/  LEA R16, P0, R2, R14, 0x1 ;  /* 0x0000000e02107211 */ /* 0x001fc800078008ff */
[----:B------:R-:W-:Y:S02]  /*25a0*/  LEA.HI.X R17, R2, R15, R17, 0x1, P0 ;  /* 0x0000000f02117211 */ /* 0x000fe400000f0c11 */
[----:B------:R-:W-:-:S03]  /*25b0*/  ISETP.NE.U32.AND P0, PT, R10, 0x1, PT ;  /* 0x000000010a00780c */ /* 0x000fc60003f05070 */
[----:B------:R1:W-:Y:S01]  /*25c0*/  STG.E.U16 desc[UR14][R16.64], R0 ;  /* 0x0000000010007986 */ /* 0x0003e2000c10150e */
[----:B------:R-:W-:-:S13]  /*25d0*/  ISETP.NE.AND.EX P0, PT, RZ, RZ, PT, P0 ;  /* 0x000000ffff00720c */ /* 0x000fda0003f05300 */
[----:B-1----:R-:W-:Y:S05]  /*25e0*/  @!P0 BRA `(.L_x_199) ;  /* 0x00000000003c8947 */ /* 0x002fea0003800000 */
[----:B------:R-:W-:Y:S01]  /*25f0*/  ISETP.NE.U32.AND P0, PT, R10, 0x2, PT ;  /* 0x000000020a00780c */ /* 0x000fe20003f05070 */
[----:B------:R-:W-:Y:S02]  /*2600*/  IMAD.MOV.U32 R13, RZ, RZ, R11 ;  /* 0x000000ffff0d7224 */ /* 0x000fe400078e000b */
[----:B------:R-:W-:Y:S01]  /*2610*/  IMAD R11, R18, UR11, RZ ;  /* 0x0000000b120b7c24 */ /* 0x000fe2000f8e02ff */
[----:B------:R-:W-:Y:S01]  /*2620*/  ISETP.NE.AND.EX P0, PT, RZ, RZ, PT, P0 ;  /* 0x000000ffff00720c */ /* 0x000fe20003f05300 */
[----:B------:R-:W-:-:S04]  /*2630*/  IMAD.WIDE.U32 R12, R19, UR11, R12 ;  /* 0x0000000b130c7c25 */ /* 0x000fc8000f8e000c */
[----:B------:R-:W-:Y:S01]  /*2640*/  IMAD.IADD R2, R13, 0x1, R11 ;  /* 0x000000010d027824 */ /* 0x000fe200078e020b */
[C---:B------:R-:W-:Y:S01]  /*2650*/  LEA R14, P1, R12.reuse, R14, 0x1 ;  /* 0x0000000e0c0e7211 */ /* 0x040fe200078208ff */
[----:B------:R-:W-:Y:S02]  /*2660*/  IMAD.U32 R13, RZ, RZ, UR11 ;  /* 0x0000000bff0d7e24 */ /* 0x000fe4000f8e00ff */
[----:B------:R-:W-:Y:S01]  /*2670*/  IMAD.U32 R11, RZ, RZ, UR11 ;  /* 0x0000000bff0b7e24 */ /* 0x000fe2000f8e00ff */
[--C-:B------:R-:W-:Y:S02]  /*2680*/  LEA.HI.X R15, R12, R15, R2.reuse, 0x1, P1 ;  /* 0x0000000f0c0f7211 */ /* 0x100fe400008f0c02 */
[----:B------:R-:W-:Y:S02]  /*2690*/  PRMT R2, R0, 0x7610, R2 ;  /* 0x0000761000027816 */ /* 0x000fe40000000002 */
[----:B------:R-:W-:Y:S01]  /*26a0*/  @P0 LEA R12, P1, R13, R14, 0x1 ;  /* 0x0000000e0d0c0211 */ /* 0x000fe200078208ff */
[----:B------:R1:W-:Y:S03]  /*26b0*/  STG.E.U16 desc[UR14][R14.64], R0 ;  /* 0x000000000e007986 */ /* 0x0003e6000c10150e */
[----:B------:R-:W-:-:S05]  /*26c0*/  @P0 LEA.HI.X R13, R11, R15, RZ, 0x1, P1 ;  /* 0x0000000f0b0d0211 */ /* 0x000fca00008f0cff */
[----:B------:R1:W-:Y:S04]  /*26d0*/  @P0 STG.E.U16 desc[UR14][R12.64], R2 ;  /* 0x000000020c000986 */ /* 0x0003e8000c10150e */
.L_x_199:
[----:B------:R-:W-:Y:S05]  /*26e0*/  BSYNC.RECONVERGENT B0 ;  /* 0x0000000000007941 */ /* 0x000fea0003800200 */
.L_x_198:
[----:B------:R-:W2:Y:S01]  /*26f0*/  LDCU UR6, c[0x0][0x3a8] ;  /* 0x00007500ff0677ac */ /* 0x000ea20008000800 */
[----:B------:R-:W-:-:S04]  /*2700*/  UIADD3 UR10, UP0, UPT, UR16, UR10, URZ ;  /* 0x0000000a100a7290 */ /* 0x000fc8000ff1e0ff */
[----:B------:R-:W-:Y:S02]  /*2710*/  UIADD3.X UR5, UPT, UPT, URZ, UR5, URZ, UP0, !UPT ;  /* 0x00000005ff057290 */ /* 0x000fe400087fe4ff */
[----:B--2---:R-:W-:-:S04]  /*2720*/  UISETP.GE.U32.AND UP0, UPT, UR10, UR6, UPT ;  /* 0x000000060a00728c */ /* 0x004fc8000bf06070 */
[----:B------:R-:W-:-:S09]  /*2730*/  UISETP.GE.AND.EX UP0, UPT, UR5, UR17, UPT, UP0 ;  /* 0x000000110500728c */ /* 0x000fd2000bf06300 */
[----:B------:R-:W-:Y:S05]  /*2740*/  BRA.U !UP0, `(.L_x_204) ;  /* 0xffffffdd08ec7547 */ /* 0x000fea000b83ffff */
[----:B------:R-:W-:Y:S05]  /*2750*/  EXIT ;  /* 0x000000000000794d */ /* 0x000fea0003800000 */
        .weak           $__internal_0_$__cuda_sm20_div_u64
        .type           $__internal_0_$__cuda_sm20_div_u64,@function
        .size           $__internal_0_$__cuda_sm20_div_u64,(.L_x_681 - $__internal_0_$__cuda_sm20_div_u64)
$__internal_0_$__cuda_sm20_div_u64:
[----:B------:R-:W-:Y:S01]  /*2760*/  UMOV UR6, UR11 ;  /* 0x0000000b00067c82 */ /* 0x000fe20008000000 */
[----:B------:R-:W-:Y:S02]  /*2770*/  UMOV UR7, URZ ;  /* 0x000000ff00077c82 */ /* 0x000fe40008000000 */
[----:B------:R-:W0:Y:S02]  /*2780*/  I2F.U64.RP R9, UR6 ;  /* 0x0000000600097d12 */ /* 0x000e240008309000 */
[----:B0-----:R-:W0:Y:S02]  /*2790*/  MUFU.RCP R9, R9 ;  /* 0x0000000900097308 */ /* 0x001e240000001000 */
[----:B0-----:R-:W-:-:S15]  /*27a0*/  IADD3 R10, PT, PT, R9, 0x1ffffffe, RZ ;  /* 0x1ffffffe090a7810 */ /* 0x001fde0007ffe0ff */
[----:B------:R-:W-:-:S15]  /*27b0*/  NOP ;  /* 0x0000000000007918 */ /* 0x000fde0000000000 */
[----:B------:R-:W-:-:S15]  /*27c0*/  NOP ;  /* 0x0000000000007918 */ /* 0x000fde0000000000 */
[----:B------:R-:W-:-:S15]  /*27d0*/  NOP ;  /* 0x0000000000007918 */ /* 0x000fde0000000000 */
[----:B------:R-:W0:Y:S02]  /*27e0*/  F2I.U64.TRUNC R10, R10 ;  /* 0x0000000a000a7311 */ /* 0x000e24000020d800 */
[----:B0-----:R-:W-:-:S04]  /*27f0*/  IMAD.WIDE.U32 R12, R10, UR11, RZ ;  /* 0x0000000b0a0c7c25 */ /* 0x001fc8000f8e00ff */
[----:B------:R-:W-:Y:S01]  /*2800*/  IMAD R13, R11, UR11, R13 ;  /* 0x0000000b0b0d7c24 */ /* 0x000fe2000f8e020d */
[----:B------:R-:W-:-:S05]  /*2810*/  IADD3 R15, P0, PT, RZ, -R12, RZ ;  /* 0x8000000cff0f7210 */ /* 0x000fca0007f1e0ff */
[----:B------:R-:W-:-:S04]  /*2820*/  IMAD.HI.U32 R12, R10, R15, RZ ;  /* 0x0000000f0a0c7227 */ /* 0x000fc800078e00ff */
[----:B------:R-:W-:Y:S02]  /*2830*/  IMAD.X R17, RZ, RZ, ~R13, P0 ;  /* 0x000000ffff117224 */ /* 0x000fe400000e0e0d */
[----:B------:R-:W-:Y:S02]  /*2840*/  IMAD.MOV.U32 R13, RZ, RZ, R10 ;  /* 0x000000ffff0d7224 */ /* 0x000fe400078e000a */
[-C--:B------:R-:W-:Y:S02]  /*2850*/  IMAD R19, R11, R17.reuse, RZ ;  /* 0x000000110b137224 */ /* 0x080fe400078e02ff */
[----:B------:R-:W-:-:S04]  /*2860*/  IMAD.WIDE.U32 R12, P0, R10, R17, R12 ;  /* 0x000000110a0c7225 */ /* 0x000fc8000780000c */
[----:B------:R-:W-:-:S04]  /*2870*/  IMAD.HI.U32 R9, R11, R17, RZ ;  /* 0x000000110b097227 */ /* 0x000fc800078e00ff */
[----:B------:R-:W-:-:S04]  /*2880*/  IMAD.HI.U32 R12, P1, R11, R15, R12 ;  /* 0x0000000f0b0c7227 */ /* 0x000fc8000782000c */
[----:B------:R-:W-:Y:S01]  /*2890*/  IMAD.X R9, R9, 0x1, R11, P0 ;  /* 0x0000000109097824 */ /* 0x000fe200000e060b */
[----:B------:R-:W-:-:S04]  /*28a0*/  IADD3 R13, P2, PT, R19, R12, RZ ;  /* 0x0000000c130d7210 */ /* 0x000fc80007f5e0ff */
[----:B------:R-:W-:Y:S01]  /*28b0*/  IADD3.X R9, PT, PT, RZ, RZ, R9, P2, P1 ;  /* 0x000000ffff097210 */ /* 0x000fe200017e2409 */
[----:B------:R-:W-:-:S03]  /*28c0*/  IMAD.WIDE.U32 R10, R13, UR11, RZ ;  /* 0x0000000b0d0a7c25 */ /* 0x000fc6000f8e00ff */
[----:B------:R-:W-:Y:S01]  /*28d0*/  IADD3 R15, P0, PT, RZ, -R10, RZ ;  /* 0x8000000aff0f7210 */ /* 0x000fe20007f1e0ff */
[----:B------:R-:W-:Y:S02]  /*28e0*/  IMAD R10, R9, UR11, R11 ;  /* 0x0000000b090a7c24 */ /* 0x000fe4000f8e020b */
[----:B------:R-:W-:Y:S02]  /*28f0*/  IMAD.MOV.U32 R11, RZ, RZ, RZ ;  /* 0x000000ffff0b7224 */ /* 0x000fe400078e00ff */
[----:B------:R-:W-:-:S04]  /*2900*/  IMAD.HI.U32 R12, R13, R15, RZ ;  /* 0x0000000f0d0c7227 */ /* 0x000fc800078e00ff */
[----:B------:R-:W-:-:S04]  /*2910*/  IMAD.X R10, RZ, RZ, ~R10, P0 ;  /* 0x000000ffff0a7224 */ /* 0x000fc800000e0e0a */
[----:B------:R-:W-:-:S04]  /*2920*/  IMAD.WIDE.U32 R12, P0, R13, R10, R12 ;  /* 0x0000000a0d0c7225 */ /* 0x000fc8000780000c */
[C---:B------:R-:W-:Y:S02]  /*2930*/  IMAD R14, R9.reuse, R10, RZ ;  /* 0x0000000a090e7224 */ /* 0x040fe400078e02ff */
[----:B------:R-:W-:-:S04]  /*2940*/  IMAD.HI.U32 R13, P1, R9, R15, R12 ;  /* 0x0000000f090d7227 */ /* 0x000fc8000782000c */
[----:B------:R-:W-:Y:S01]  /*2950*/  IMAD.HI.U32 R10, R9, R10, RZ ;  /* 0x0000000a090a7227 */ /* 0x000fe200078e00ff */
[----:B------:R-:W-:-:S04]  /*2960*/  IADD3 R13, P2, PT, R14, R13, RZ ;  /* 0x0000000d0e0d7210 */ /* 0x000fc80007f5e0ff */
[----:B------:R-:W-:Y:S01]  /*2970*/  IADD3.X R9, PT, PT, R10, R9, RZ, P0, !PT ;  /* 0x000000090a097210 */ /* 0x000fe200007fe4ff */
[----:B------:R-:W-:-:S03]  /*2980*/  IMAD.HI.U32 R10, R13, R0, RZ ;  /* 0x000000000d0a7227 */ /* 0x000fc600078e00ff */
[----:B------:R-:W-:Y:S01]  /*2990*/  IADD3.X R9, PT, PT, RZ, RZ, R9, P2, P1 ;  /* 0x000000ffff097210 */ /* 0x000fe200017e2409 */
[----:B------:R-:W-:-:S04]  /*29a0*/  IMAD.WIDE.U32 R10, R13, R7, R10 ;  /* 0x000000070d0a7225 */ /* 0x000fc800078e000a */
[C---:B------:R-:W-:Y:S02]  /*29b0*/  IMAD R13, R9.reuse, R7, RZ ;  /* 0x00000007090d7224 */ /* 0x040fe400078e02ff */
[----:B------:R-:W-:-:S04]  /*29c0*/  IMAD.HI.U32 R10, P0, R9, R0, R10 ;  /* 0x00000000090a7227 */ /* 0x000fc8000780000a */
[----:B------:R-:W-:Y:S01]  /*29d0*/  IMAD.HI.U32 R9, R9, R7, RZ ;  /* 0x0000000709097227 */ /* 0x000fe200078e00ff */
[----:B------:R-:W-:-:S03]  /*29e0*/  IADD3 R12, P1, PT, R13, R10, RZ ;  /* 0x0000000a0d0c7210 */ /* 0x000fc60007f3e0ff */
[----:B------:R-:W-:Y:S02]  /*29f0*/  IMAD.X R9, RZ, RZ, R9, P0 ;  /* 0x000000ffff097224 */ /* 0x000fe400000e0609 */
[----:B------:R-:W-:-:S04]  /*2a00*/  IMAD.WIDE.U32 R10, R12, UR11, RZ ;  /* 0x0000000b0c0a7c25 */ /* 0x000fc8000f8e00ff */
[----:B------:R-:W-:Y:S01]  /*2a10*/  IMAD.X R9, RZ, RZ, R9, P1 ;  /* 0x000000ffff097224 */ /* 0x000fe200008e0609 */
[----:B------:R-:W-:-:S03]  /*2a20*/  IADD3 R13, P0, PT, -R10, R0, RZ ;  /* 0x000000000a0d7210 */ /* 0x000fc60007f1e1ff */
[----:B------:R-:W-:Y:S01]  /*2a30*/  IMAD R14, R9, UR11, R11 ;  /* 0x0000000b090e7c24 */ /* 0x000fe2000f8e020b */
[----:B------:R-:W-:Y:S02]  /*2a40*/  IADD3 R0, P1, PT, R13, -UR11, RZ ;  /* 0x8000000b0d007c10 */ /* 0x000fe4000ff3e0ff */
[----:B------:R-:W-:Y:S01]  /*2a50*/  IADD3 R11, P2, PT, R12, 0x1, RZ ;  /* 0x000000010c0b7810 */ /* 0x000fe20007f5e0ff */
[----:B------:R-:W-:Y:S01]  /*2a60*/  IMAD.X R14, R7, 0x1, ~R14, P0 ;  /* 0x00000001070e7824 */ /* 0x000fe200000e0e0e */
[----:B------:R-:W-:Y:S02]  /*2a70*/  ISETP.GE.U32.AND P0, PT, R13, UR11, PT ;  /* 0x0000000b0d007c0c */ /* 0x000fe4000bf06070 */
[----:B------:R-:W-:Y:S02]  /*2a80*/  IADD3.X R10, PT, PT, RZ, R9, RZ, P2, !PT ;  /* 0x00000009ff0a7210 */ /* 0x000fe400017fe4ff */
[C---:B------:R-:W-:Y:S02]  /*2a90*/  ISETP.GE.U32.AND.EX P0, PT, R14.reuse, RZ, PT, P0 ;  /* 0x000000ff0e00720c */ /* 0x040fe40003f06100 */
[----:B------:R-:W-:-:S02]  /*2aa0*/  IADD3.X R7, PT, PT, R14, -0x1, RZ, P1, !PT ;  /* 0xffffffff0e077810 */ /* 0x000fc40000ffe4ff */
[----:B------:R-:W-:Y:S02]  /*2ab0*/  SEL R0, R0, R13, P0 ;  /* 0x0000000d00007207 */ /* 0x000fe40000000000 */
[----:B------:R-:W-:Y:S02]  /*2ac0*/  SEL R11, R11, R12, P0 ;  /* 0x0000000c0b0b7207 */ /* 0x000fe40000000000 */
[----:B------:R-:W-:Y:S02]  /*2ad0*/  SEL R7, R7, R14, P0 ;  /* 0x0000000e07077207 */ /* 0x000fe40000000000 */
[----:B------:R-:W-:Y:S02]  /*2ae0*/  SEL R10, R10, R9, P0 ;  /* 0x000000090a0a7207 */ /* 0x000fe40000000000 */
[----:B------:R-:W-:Y:S02]  /*2af0*/  ISETP.GE.U32.AND P0, PT, R0, UR11, PT ;  /* 0x0000000b00007c0c */ /* 0x000fe4000bf06070 */
[----:B------:R-:W-:-:S02]  /*2b00*/  IADD3 R0, P2, PT, R11, 0x1, RZ ;  /* 0x000000010b007810 */ /* 0x000fc40007f5e0ff */
[----:B------:R-:W-:Y:S02]  /*2b10*/  ISETP.GE.U32.AND.EX P0, PT, R7, RZ, PT, P0 ;  /* 0x000000ff0700720c */ /* 0x000fe40003f06100 */
[----:B------:R-:W-:Y:S01]  /*2b20*/  ISETP.NE.U32.AND P1, PT, RZ, UR11, PT ;  /* 0x0000000bff007c0c */ /* 0x000fe2000bf25070 */
[----:B------:R-:W-:Y:S01]  /*2b30*/  IMAD.X R7, RZ, RZ, R10, P2 ;  /* 0x000000ffff077224 */ /* 0x000fe200010e060a */
[----:B------:R-:W-:Y:S01]  /*2b40*/  SEL R0, R0, R11, P0 ;  /* 0x0000000b00007207 */ /* 0x000fe20000000000 */
[----:B------:R-:W-:Y:S01]  /*2b50*/  IMAD.MOV.U32 R11, RZ, RZ, 0x0 ;  /* 0x00000000ff0b7424 */ /* 0x000fe200078e00ff */
[----:B------:R-:W-:Y:S02]  /*2b60*/  ISETP.NE.AND.EX P1, PT, RZ, RZ, PT, P1 ;  /* 0x000000ffff00720c */ /* 0x000fe40003f25310 */
[----:B------:R-:W-:Y:S01]  /*2b70*/  SEL R7, R7, R10, P0 ;  /* 0x0000000a07077207 */ /* 0x000fe20000000000 */
[----:B------:R-:W-:Y:S01]  /*2b80*/  IMAD.MOV.U32 R10, RZ, RZ, R2 ;  /* 0x000000ffff0a7224 */ /* 0x000fe200078e0002 */
[----:B------:R-:W-:-:S02]  /*2b90*/  SEL R0, R0, 0xffffffff, P1 ;  /* 0xffffffff00007807 */ /* 0x000fc40000800000 */
[----:B------:R-:W-:Y:S01]  /*2ba0*/  SEL R7, R7, 0xffffffff, P1 ;  /* 0xffffffff07077807 */ /* 0x000fe20000800000 */
[----:B------:R-:W-:Y:S06]  /*2bb0*/  RET.REL.NODEC R10 `(_ZN17fastertransformer14softmax_kernelI6__halfS1_Li1EEEvPT_PKT0_PKS2_S8_iiiif) ;  /* 0xffffffd40a107950 */ /* 0x000fec0003c3ffff */
.L_x_205:
        /* <DEDUP_REMOVED lines=12> */
.L_x_681:


//--------------------- .text._ZN17fastertransformer14softmax_kernelI6__halfS1_Li2EEEvPT_PKT0_PKS2_S8_iiiif --------------------------
	.section	.text._ZN17fastertransformer14softmax_kernelI6__halfS1_Li2EEEvPT_PKT0_PKS2_S8_iiiif,"ax",@progbits
	.align	128
        .global         _ZN17fastertransformer14softmax_kernelI6__halfS1_Li2EEEvPT_PKT0_PKS2_S8_iiiif
        .type           _ZN17fastertransformer14softmax_kernelI6__halfS1_Li2EEEvPT_PKT0_PKS2_S8_iiiif,@function
        .size           _ZN17fastertransformer14softmax_kernelI6__halfS1_Li2EEEvPT_PKT0_PKS2_S8_iiiif,(.L_x_682 - _ZN17fastertransformer14softmax_kernelI6__halfS1_Li2EEEvPT_PKT0_PKS2_S8_iiiif)
        .other          _ZN17fastertransformer14softmax_kernelI6__halfS1_Li2EEEvPT_PKT0_PKS2_S8_iiiif,@"STO_CUDA_ENTRY STV_DEFAULT"
_ZN17fastertransformer14softmax_kernelI6__halfS1_Li2EEEvPT_PKT0_PKS2_S8_iiiif:
.text._ZN17fastertransformer14softmax_kernelI6__halfS1_Li2EEEvPT_PKT0_PKS2_S8_iiiif:
[----:B------:R-:W0:Y:S01]  /*0000*/  LDC R1, c[0x0][0x37c] ;  /* 0x0000df00ff017b82 */ /* 0x000e220000000800 */
[----:B------:R-:W1:Y:S07]  /*0010*/  LDCU.64 UR4, c[0x0][0x398] ;  /* 0x00007300ff0477ac */ /* 0x000e6e0008000a00 */
[----:B------:R-:W2:Y:S01]  /*0020*/  S2UR UR7, SR_CTAID.Z ;  /* 0x00000000000779c3 */ /* 0x000ea20000002700 */
[----:B0-----:R-:W-:Y:S01]  /*0030*/  VIADD R1, R1, 0xfffffff8 ;  /* 0xfffffff801017836 */ /* 0x001fe20000000000 */
[----:B------:R-:W0:Y:S01]  /*0040*/  LDCU.64 UR16, c[0x0][0x358] ;  /* 0x00006b00ff1077ac */ /* 0x000e220008000a00 */
[----:B------:R-:W3:Y:S01]  /*0050*/  LDCU UR9, c[0x0][0x3a8] ;  /* 0x00007500ff0977ac */ /* 0x000ee20008000800 */
[----:B-1----:R-:W-:-:S04]  /*0060*/  UISETP.NE.U32.AND UP0, UPT, UR4, URZ, UPT ;  /* 0x000000ff0400728c */ /* 0x002fc8000bf05070 */
[----:B------:R-:W-:-:S06]  /*0070*/  UISETP.NE.AND.EX UP0, UPT, UR5, URZ, UPT, UP0 ;  /* 0x000000ff0500728c */ /* 0x000fcc000bf05300 */
[----:B------:R-:W-:-:S05]  /*0080*/  PLOP3.LUT P2, PT, PT, PT, UP0, 0x80, 0x8 ;  /* 0x000000000008781c */ /* 0x000fca0003f4f008 */
[----:B--2---:R-:W-:-:S04]  /*0090*/  @UP0 ULEA UR4, UP1, UR7, UR4, 0x1 ;  /* 0x0000000407040291 */ /* 0x004fc8000f8208ff */
[----:B------:R-:W-:Y:S02]  /*00a0*/  @UP0 ULEA.HI.X UR5, UR7, UR5, URZ, 0x1, UP1 ;  /* 0x0000000507050291 */ /* 0x000fe400088f0cff */
[----:B------:R-:W-:-:S04]  /*00b0*/  IMAD.U32 R2, RZ, RZ, UR4 ;  /* 0x00000004ff027e24 */ /* 0x000fc8000f8e00ff */
[----:B------:R-:W-:-:S05]  /*00c0*/  IMAD.U32 R3, RZ, RZ, UR5 ;  /* 0x00000005ff037e24 */ /* 0x000fca000f8e00ff */
[----:B0-----:R0:W5:Y:S01]  /*00d0*/  @P2 LDG.E.U16 R2, desc[UR16][R2.64] ;  /* 0x0000001002022981 */ /* 0x001162000c1e1500 */
[----:B------:R-:W3:Y:S02]  /*00e0*/  S2UR UR11, SR_CTAID.X ;  /* 0x00000000000b79c3 */ /* 0x000ee40000002500 */
[----:B---3--:R-:W-:-:S06]  /*00f0*/  UISETP.GE.AND UP1, UPT, UR11, UR9, UPT ;  /* 0x000000090b00728c */ /* 0x008fcc000bf26270 */
[----:B------:R-:W-:-:S13]  /*0100*/  PLOP3.LUT P0, PT, PT, PT, UP1, 0x80, 0x8 ;  /* 0x000000000008781c */ /* 0x000fda0003f0f018 */
[----:B0-----:R-:W-:Y:S05]  /*0110*/  @P0 EXIT ;  /* 0x000000000000094d */ /* 0x001fea0003800000 */
[----:B------:R-:W0:Y:S01]  /*0120*/  S2R R16, SR_TID.X ;  /* 0x0000000000107919 */ /* 0x000e220000002100 */
[----:B------:R-:W1:Y:S01]  /*0130*/  LDC R3, c[0x0][0x3ac] ;  /* 0x0000eb00ff037b82 */ /* 0x000e620000000800 */
[----:B------:R-:W0:Y:S01]  /*0140*/  LDCU UR6, c[0x0][0x360] ;  /* 0x00006c00ff0677ac */ /* 0x000e220008000800 */
[----:B-----5:R-:W-:Y:S01]  /*0150*/  @P2 HADD2.F32 R6, -RZ, R2.H0_H0 ;  /* 0x20000002ff062230 */ /* 0x020fe20000004100 */
[----:B------:R-:W-:Y:S01]  /*0160*/  BSSY.RECONVERGENT B0, `(.L_x_206) ;  /* 0x0000036000007945 */ /* 0x000fe20003800200 */
[----:B------:R-:W2:Y:S03]  /*0170*/  LDCU UR10, c[0x0][0x3a4] ;  /* 0x00007480ff0a77ac */ /* 0x000ea60008000800 */
[----:B------:R-:W-:Y:S01]  /*0180*/  @P2 R2UR UR12, R6 ;  /* 0x00000000060c22ca */ /* 0x000fe200000e0000 */
[----:B------:R-:W3:Y:S01]  /*0190*/  S2UR UR18, SR_CTAID.Y ;  /* 0x00000000001279c3 */ /* 0x000ee20000002600 */
[----:B------:R-:W-:Y:S01]  /*01a0*/  UMOV UR4, UR7 ;  /* 0x0000000700047c82 */ /* 0x000fe20008000000 */
[----:B------:R-:W-:Y:S01]  /*01b0*/  UMOV UR5, URZ ;  /* 0x000000ff00057c82 */ /* 0x000fe20008000000 */
[----:B--2---:R-:W-:Y:S01]  /*01c0*/  USHF.R.S32.HI UR8, URZ, 0x1f, UR10 ;  /* 0x0000001fff087899 */ /* 0x004fe2000801140a */
[----:B-1----:R-:W-:-:S02]  /*01d0*/  SHF.R.S32.HI R0, RZ, 0x1f, R3 ;  /* 0x0000001fff007819 */ /* 0x002fc40000011403 */
[----:B0-----:R-:W-:Y:S01]  /*01e0*/  IADD3 R4, P0, PT, R16, UR6, RZ ;  /* 0x0000000610047c10 */ /* 0x001fe2000ff1e0ff */
[----:B---3--:R-:W-:Y:S02]  /*01f0*/  UIMAD.WIDE.U32 UR4, UR18, UR10, UR4 ;  /* 0x0000000a120472a5 */ /* 0x008fe4000f8e0004 */
[----:B------:R-:W-:Y:S01]  /*0200*/  UIMAD UR7, UR8, UR18, URZ ;  /* 0x00000012080772a4 */ /* 0x000fe2000f8e02ff */
[CC--:B------:R-:W-:Y:S01]  /*0210*/  ISETP.GE.U32.AND P1, PT, R4.reuse, R3.reuse, PT ;  /* 0x000000030400720c */ /* 0x0c0fe20003f26070 */
[----:B------:R-:W-:Y:S01]  /*0220*/  IMAD.X R5, RZ, RZ, RZ, P0 ;  /* 0x000000ffff057224 */ /* 0x000fe200000e06ff */
[CC--:B------:R-:W-:Y:S01]  /*0230*/  ISETP.GT.U32.AND P0, PT, R4.reuse, R3.reuse, PT ;  /* 0x000000030400720c */ /* 0x0c0fe20003f04070 */
[----:B------:R-:W-:Y:S02]  /*0240*/  UIADD3 UR7, UPT, UPT, UR5, UR7, URZ ;  /* 0x0000000705077290 */ /* 0x000fe4000fffe0ff */
[----:B------:R-:W-:Y:S01]  /*0250*/  USHF.R.S32.HI UR5, URZ, 0x1f, UR9 ;  /* 0x0000001fff057899 */ /* 0x000fe20008011409 */
[CC--:B------:R-:W-:Y:S01]  /*0260*/  ISETP.GT.AND.EX P0, PT, R5.reuse, R0.reuse, PT, P0 ;  /* 0x000000000500720c */ /* 0x0c0fe20003f04300 */
[----:B------:R-:W-:Y:S01]  /*0270*/  UIMAD UR7, UR7, UR9, URZ ;  /* 0x00000009070772a4 */ /* 0x000fe2000f8e02ff */
[----:B------:R-:W-:Y:S01]  /*0280*/  ISETP.GE.AND.EX P1, PT, R5, R0, PT, P1 ;  /* 0x000000000500720c */ /* 0x000fe20003f26310 */
[----:B------:R-:W-:Y:S01]  /*0290*/  UIMAD.WIDE.U32 UR8, UR4, UR9, URZ ;  /* 0x00000009040872a5 */ /* 0x000fe2000f8e00ff */
[----:B------:R-:W-:Y:S01]  /*02a0*/  SEL R3, R4, R3, P0 ;  /* 0x0000000304037207 */ /* 0x000fe20000000000 */
[----:B------:R-:W-:Y:S01]  /*02b0*/  UIMAD UR7, UR5, UR4, UR7 ;  /* 0x00000004050772a4 */ /* 0x000fe2000f8e0207 */
[----:B------:R-:W-:-:S02]  /*02c0*/  SEL R18, RZ, 0x1, P1 ;  /* 0x00000001ff127807 */ /* 0x000fc40000800000 */
[----:B------:R-:W-:Y:S01]  /*02d0*/  UMOV UR4, URZ ;  /* 0x000000ff00047c82 */ /* 0x000fe20008000000 */
[----:B------:R-:W-:Y:S01]  /*02e0*/  UIADD3 UR10, UPT, UPT, UR9, UR7, URZ ;  /* 0x00000007090a7290 */ /* 0x000fe2000fffe0ff */
[----:B------:R-:W-:Y:S01]  /*02f0*/  IADD3 R2, P1, P3, R3, -R4, -R18 ;  /* 0x8000000403027210 */ /* 0x000fe20007b3e812 */
[----:B------:R-:W-:Y:S01]  /*0300*/  @UP0 UMOV UR4, UR12 ;  /* 0x0000000c00040c82 */ /* 0x000fe20008000000 */
[----:B------:R-:W-:-:S04]  /*0310*/  SEL R3, R5, R0, P0 ;  /* 0x0000000005037207 */ /* 0x000fc80000000000 */
[----:B------:R-:W-:-:S04]  /*0320*/  IADD3.X R3, PT, PT, R3, -0x1, ~R5, P1, P3 ;  /* 0xffffffff03037810 */ /* 0x000fc80000fe6c05 */
[----:B------:R-:W-:-:S13]  /*0330*/  ISETP.NE.U32.AND P0, PT, R3, RZ, PT ;  /* 0x000000ff0300720c */ /* 0x000fda0003f05070 */
[----:B------:R-:W-:Y:S05]  /*0340*/  @P0 BRA `(.L_x_207) ;  /* 0x0000000000540947 */ /* 0x000fea0003800000 */
[----:B------:R-:W0:Y:S01]  /*0350*/  I2F.U32.RP R3, UR6 ;  /* 0x0000000600037d06 */ /* 0x000e220008209000 */
[----:B------:R-:W-:-:S07]  /*0360*/  ISETP.NE.U32.AND P2, PT, RZ, UR6, PT ;  /* 0x00000006ff007c0c */ /* 0x000fce000bf45070 */
[----:B0-----:R-:W0:Y:S02]  /*0370*/  MUFU.RCP R3, R3 ;  /* 0x0000000300037308 */ /* 0x001e240000001000 */
[----:B0-----:R-:W-:Y:S02]  /*0380*/  VIADD R4, R3, 0xffffffe ;  /* 0x0ffffffe03047836 */ /* 0x001fe40000000000 */
[----:B------:R-:W-:-:S04]  /*0390*/  IMAD.MOV.U32 R3, RZ, RZ, RZ ;  /* 0x000000ffff037224 */ /* 0x000fc800078e00ff */
[----:B------:R0:W1:Y:S02]  /*03a0*/  F2I.FTZ.U32.TRUNC.NTZ R5, R4 ;  /* 0x0000000400057305 */ /* 0x000064000021f000 */
[----:B0-----:R-:W-:Y:S02]  /*03b0*/  IMAD.MOV.U32 R4, RZ, RZ, RZ ;  /* 0x000000ffff047224 */ /* 0x001fe400078e00ff */
[----:B-1----:R-:W-:-:S04]  /*03c0*/  IMAD.MOV R7, RZ, RZ, -R5 ;  /* 0x000000ffff077224 */ /* 0x002fc800078e0a05 */
[----:B------:R-:W-:-:S04]  /*03d0*/  IMAD R7, R7, UR6, RZ ;  /* 0x0000000607077c24 */ /* 0x000fc8000f8e02ff */
[----:B------:R-:W-:-:S06]  /*03e0*/  IMAD.HI.U32 R5, R5, R7, R4 ;  /* 0x0000000705057227 */ /* 0x000fcc00078e0004 */
[----:B------:R-:W-:-:S04]  /*03f0*/  IMAD.HI.U32 R5, R5, R2, RZ ;  /* 0x0000000205057227 */ /* 0x000fc800078e00ff */
[----:B------:R-:W-:-:S04]  /*0400*/  IMAD.MOV R7, RZ, RZ, -R5 ;  /* 0x000000ffff077224 */ /* 0x000fc800078e0a05 */
[----:B------:R-:W-:-:S05]  /*0410*/  IMAD R2, R7, UR6, R2 ;  /* 0x0000000607027c24 */ /* 0x000fca000f8e0202 */
[----:B------:R-:W-:-:S13]  /*0420*/  ISETP.GE.U32.AND P0, PT, R2, UR6, PT ;  /* 0x0000000602007c0c */ /* 0x000fda000bf06070 */
[----:B------:R-:W-:Y:S02]  /*0430*/  @P0 VIADD R2, R2, -UR6 ;  /* 0x8000000602020c36 */ /* 0x000fe40008000000 */
[----:B------:R-:W-:-:S03]  /*0440*/  @P0 VIADD R5, R5, 0x1 ;  /* 0x0000000105050836 */ /* 0x000fc60000000000 */
[----:B------:R-:W-:-:S13]  /*0450*/  ISETP.GE.U32.AND P1, PT, R2, UR6, PT ;  /* 0x0000000602007c0c */ /* 0x000fda000bf26070 */
[----:B------:R-:W-:Y:S01]  /*0460*/  @P1 VIADD R5, R5, 0x1 ;  /* 0x0000000105051836 */ /* 0x000fe20000000000 */
[----:B------:R-:W-:-:S05]  /*0470*/  @!P2 LOP3.LUT R5, RZ, UR6, RZ, 0x33, !PT ;  /* 0x00000006ff05ac12 */ /* 0x000fca000f8e33ff */
[----:B------:R-:W-:Y:S01]  /*0480*/  IMAD.MOV.U32 R2, RZ, RZ, R5 ;  /* 0x000000ffff027224 */ /* 0x000fe200078e0005 */
[----:B------:R-:W-:Y:S06]  /*0490*/  BRA `(.L_x_208) ;  /* 0x0000000000087947 */ /* 0x000fec0003800000 */
.L_x_207:
[----:B------:R-:W-:-:S07]  /*04a0*/  MOV R4, 0x4c0 ;  /* 0x000004c000047802 */ /* 0x000fce0000000f00 */
[----:B------:R-:W-:Y:S05]  /*04b0*/  CALL.REL.NOINC `($__internal_1_$__cuda_sm20_div_u64) ;  /* 0x0000003400287944 */ /* 0x000fea0003c00000 */
.L_x_208:
[----:B------:R-:W-:Y:S05]  /*04c0*/  BSYNC.RECONVERGENT B0 ;  /* 0x0000000000007941 */ /* 0x000fea0003800200 */
.L_x_206:
[----:B------:R-:W0:Y:S01]  /*04d0*/  I2F.U32.RP R6, UR6 ;  /* 0x0000000600067d06 */ /* 0x000e220008209000 */
[----:B------:R-:W1:Y:S01]  /*04e0*/  LDCU.64 UR12, c[0x0][0x3a8] ;  /* 0x00007500ff0c77ac */ /* 0x000e620008000a00 */
[----:B------:R-:W-:Y:S01]  /*04f0*/  ISETP.NE.U32.AND P2, PT, RZ, UR6, PT ;  /* 0x00000006ff007c0c */ /* 0x000fe2000bf45070 */
[----:B------:R-:W-:Y:S01]  /*0500*/  UIMAD UR7, UR5, UR18, URZ ;  /* 0x00000012050772a4 */ /* 0x000fe2000f8e02ff */
[----:B------:R-:W2:Y:S02]  /*0510*/  LDCU UR19, c[0x0][0x370] ;  /* 0x00006e00ff1377ac */ /* 0x000ea40008000800 */
[----:B------:R-:W-:Y:S02]  /*0520*/  UMOV UR5, URZ ;  /* 0x000000ff00057c82 */ /* 0x000fe40008000000 */
[----:B0-----:R-:W0:Y:S01]  /*0530*/  MUFU.RCP R6, R6 ;  /* 0x0000000600067308 */ /* 0x001e220000001000 */
[----:B-1----:R-:W-:Y:S01]  /*0540*/  IADD3 R4, P0, PT, -R16, UR13, RZ ;  /* 0x0000000d10047c10 */ /* 0x002fe2000ff1e1ff */
[----:B------:R-:W-:-:S03]  /*0550*/  UIMAD.WIDE.U32 UR12, UR18, UR12, URZ ;  /* 0x0000000c120c72a5 */ /* 0x000fc6000f8e00ff */
[----:B------:R-:W-:Y:S01]  /*0560*/  IADD3.X R0, PT, PT, R0, -0x1, RZ, P0, !PT ;  /* 0xffffffff00007810 */ /* 0x000fe200007fe4ff */
[----:B------:R-:W-:Y:S01]  /*0570*/  UIADD3 UR7, UPT, UPT, UR13, UR7, URZ ;  /* 0x000000070d077290 */ /* 0x000fe2000fffe0ff */
[----:B------:R-:W-:-:S04]  /*0580*/  ISETP.GT.U32.AND P0, PT, R4, UR6, PT ;  /* 0x0000000604007c0c */ /* 0x000fc8000bf04070 */
[----:B------:R-:W-:Y:S01]  /*0590*/  ISETP.GT.AND.EX P0, PT, R0, RZ, PT, P0 ;  /* 0x000000ff0000720c */ /* 0x000fe20003f04300 */
[----:B0-----:R-:W-:-:S03]  /*05a0*/  VIADD R5, R6, 0xffffffe ;  /* 0x0ffffffe06057836 */ /* 0x001fc60000000000 */
[----:B------:R-:W-:Y:S01]  /*05b0*/  SEL R0, R4, UR6, P0 ;  /* 0x0000000604007c07 */ /* 0x000fe20008000000 */
[----:B------:R-:W-:Y:S02]  /*05c0*/  IMAD.MOV.U32 R4, RZ, RZ, RZ ;  /* 0x000000ffff047224 */ /* 0x000fe400078e00ff */
[----:B------:R-:W0:Y:S02]  /*05d0*/  F2I.FTZ.U32.TRUNC.NTZ R5, R5 ;  /* 0x0000000500057305 */ /* 0x000e24000021f000 */
[----:B------:R-:W-:Y:S02]  /*05e0*/  VIADD R0, R0, 0xffffffff ;  /* 0xffffffff00007836 */ /* 0x000fe40000000000 */
[----:B0-----:R-:W-:-:S04]  /*05f0*/  IMAD.MOV R7, RZ, RZ, -R5 ;  /* 0x000000ffff077224 */ /* 0x001fc800078e0a05 */
[----:B------:R-:W-:-:S04]  /*0600*/  IMAD R7, R7, UR6, RZ ;  /* 0x0000000607077c24 */ /* 0x000fc8000f8e02ff */
[----:B------:R-:W-:-:S06]  /*0610*/  IMAD.HI.U32 R7, R5, R7, R4 ;  /* 0x0000000705077227 */ /* 0x000fcc00078e0004 */
[----:B------:R-:W-:-:S04]  /*0620*/  IMAD.HI.U32 R17, R7, R0, RZ ;  /* 0x0000000007117227 */ /* 0x000fc800078e00ff */
[----:B------:R-:W-:-:S04]  /*0630*/  IMAD.MOV R5, RZ, RZ, -R17 ;  /* 0x000000ffff057224 */ /* 0x000fc800078e0a11 */
[----:B------:R-:W-:-:S05]  /*0640*/  IMAD R0, R5, UR6, R0 ;  /* 0x0000000605007c24 */ /* 0x000fca000f8e0200 */
[----:B------:R-:W-:-:S13]  /*0650*/  ISETP.GE.U32.AND P0, PT, R0, UR6, PT ;  /* 0x0000000600007c0c */ /* 0x000fda000bf06070 */
[----:B------:R-:W-:Y:S02]  /*0660*/  @P0 VIADD R0, R0, -UR6 ;  /* 0x8000000600000c36 */ /* 0x000fe40008000000 */
[----:B------:R-:W-:Y:S01]  /*0670*/  @P0 VIADD R17, R17, 0x1 ;  /* 0x0000000111110836 */ /* 0x000fe20000000000 */
[----:B------:R-:W-:Y:S02]  /*0680*/  IADD3 R18, P0, PT, R2, R18, RZ ;  /* 0x0000001202127210 */ /* 0x000fe40007f1e0ff */
[----:B------:R-:W-:-:S03]  /*0690*/  ISETP.GE.U32.AND P1, PT, R0, UR6, PT ;  /* 0x0000000600007c0c */ /* 0x000fc6000bf26070 */
[----:B------:R-:W-:Y:S02]  /*06a0*/  VIADD R20, R18, 0x1 ;  /* 0x0000000112147836 */ /* 0x000fe40000000000 */
[----:B------:R-:W-:-:S03]  /*06b0*/  IMAD.X R19, RZ, RZ, R3, P0 ;  /* 0x000000ffff137224 */ /* 0x000fc600000e0603 */
[----:B------:R-:W-:-:S05]  /*06c0*/  LOP3.LUT R20, R20, 0x3, RZ, 0xc0, !PT ;  /* 0x0000000314147812 */ /* 0x000fca00078ec0ff */
[----:B------:R-:W-:Y:S01]  /*06d0*/  @P1 VIADD R17, R17, 0x1 ;  /* 0x0000000111111836 */ /* 0x000fe20000000000 */
[----:B------:R-:W-:-:S04]  /*06e0*/  @!P2 LOP3.LUT R17, RZ, UR6, RZ, 0x33, !PT ;  /* 0x00000006ff11ac12 */ /* 0x000fc8000f8e33ff */
[----:B------:R-:W-:-:S04]  /*06f0*/  IADD3 R22, P1, PT, R17, 0x1, RZ ;  /* 0x0000000111167810 */ /* 0x000fc80007f3e0ff */
[C---:B------:R-:W-:Y:S01]  /*0700*/  LOP3.LUT R21, R22.reuse, 0x3, RZ, 0xc0, !PT ;  /* 0x0000000316157812 */ /* 0x040fe200078ec0ff */
[----:B------:R-:W-:Y:S01]  /*0710*/  IMAD.X R23, RZ, RZ, RZ, P1 ;  /* 0x000000ffff177224 */ /* 0x000fe200008e06ff */
[----:B------:R-:W-:-:S04]  /*0720*/  LOP3.LUT R22, R22, 0xfffffffc, RZ, 0xc0, !PT ;  /* 0xfffffffc16167812 */ /* 0x000fc800078ec0ff */
[----:B--2---:R-:W-:-:S07]  /*0730*/  LOP3.LUT R23, R23, 0x1, RZ, 0xc0, !PT ;  /* 0x0000000117177812 */ /* 0x004fce00078ec0ff */
.L_x_239:
[----:B0-----:R-:W0:Y:S01]  /*0740*/  LDCU UR26, c[0x0][0x3ac] ;  /* 0x00007580ff1a77ac */ /* 0x001e220008000800 */
[----:B------:R-:W-:Y:S01]  /*0750*/  BSSY.RECONVERGENT B0, `(.L_x_209) ;  /* 0x00000e9000007945 */ /* 0x000fe20003800200 */
[----:B------:R-:W-:Y:S01]  /*0760*/  IMAD.MOV.U32 R28, RZ, RZ, -0x1f528714 ;  /* 0xe0ad78ecff1c7424 */ /* 0x000fe200078e00ff */
[----:B------:R-:W1:Y:S01]  /*0770*/  LDCU UR21, c[0x0][0x3b0] ;  /* 0x00007600ff1577ac */ /* 0x000e620008000800 */
[----:B--2---:R-:W2:Y:S01]  /*0780*/  LDCU.64 UR22, c[0x0][0x388] ;  /* 0x00007100ff1677ac */ /* 0x004ea20008000a00 */
[----:B---3--:R-:W3:Y:S01]  /*0790*/  LDCU.64 UR24, c[0x0][0x390] ;  /* 0x00007200ff1877ac */ /* 0x008ee20008000a00 */
[----:B0-----:R-:W-:-:S13]  /*07a0*/  ISETP.GE.AND P1, PT, R16, UR26, PT ;  /* 0x0000001a10007c0c */ /* 0x001fda000bf26270 */
[----:B-1234-:R-:W-:Y:S05]  /*07b0*/  @P1 BRA `(.L_x_210) ;  /* 0x0000000c00881947 */ /* 0x01efea0003800000 */
[----:B------:R-:W0:Y:S01]  /*07c0*/  LDCU UR13, c[0x0][0x3a8] ;  /* 0x00007500ff0d77ac */ /* 0x000e220008000800 */
[----:B------:R-:W-:Y:S01]  /*07d0*/  ISETP.GE.U32.AND P0, PT, R18, 0x3, PT ;  /* 0x000000031200780c */ /* 0x000fe20003f06070 */
[----:B------:R-:W-:Y:S01]  /*07e0*/  IMAD.U32 R6, RZ, RZ, UR26 ;  /* 0x0000001aff067e24 */ /* 0x000fe2000f8e00ff */
[----:B------:R-:W-:Y:S01]  /*07f0*/  BSSY.RECONVERGENT B1, `(.L_x_211) ;  /* 0x0000087000017945 */ /* 0x000fe20003800200 */
[----:B------:R-:W1:Y:S01]  /*0800*/  LDCU UR12, c[0x0][0x3ac] ;  /* 0x00007580ff0c77ac */ /* 0x000e620008000800 */
[----:B------:R-:W-:Y:S01]  /*0810*/  ISETP.GE.U32.AND.EX P0, PT, R19, RZ, PT, P0 ;  /* 0x000000ff1300720c */ /* 0x000fe20003f06100 */
[----:B------:R-:W-:Y:S01]  /*0820*/  IMAD.MOV.U32 R28, RZ, RZ, -0x1f528714 ;  /* 0xe0ad78ecff1c7424 */ /* 0x000fe200078e00ff */
[----:B------:R-:W-:Y:S01]  /*0830*/  UIADD3 UR20, UP0, UPT, UR11, UR8, URZ ;  /* 0x000000080b147290 */ /* 0x000fe2000ff1e0ff */
[----:B------:R-:W-:Y:S02]  /*0840*/  IMAD.MOV.U32 R0, RZ, RZ, RZ ;  /* 0x000000ffff007224 */ /* 0x000fe400078e00ff */
[----:B------:R-:W-:Y:S01]  /*0850*/  IMAD.MOV.U32 R24, RZ, RZ, RZ ;  /* 0x000000ffff187224 */ /* 0x000fe200078e00ff */
[----:B------:R-:W-:Y:S01]  /*0860*/  UIADD3.X UR14, UPT, UPT, UR5, UR10, URZ, UP0, !UPT ;  /* 0x0000000a050e7290 */ /* 0x000fe200087fe4ff */
[----:B------:R-:W-:-:S02]  /*0870*/  IMAD.MOV.U32 R15, RZ, RZ, R16 ;  /* 0x000000ffff0f7224 */ /* 0x000fc400078e0010 */
[----:B------:R-:W-:Y:S01]  /*0880*/  IMAD.WIDE.U32 R4, R6, UR20, RZ ;  /* 0x0000001406047c25 */ /* 0x000fe2000f8e00ff */
[----:B------:R-:W-:Y:S02]  /*0890*/  UIMAD UR14, UR14, UR26, URZ ;  /* 0x0000001a0e0e72a4 */ /* 0x000fe4000f8e02ff */
[----:B0-----:R-:W-:Y:S01]  /*08a0*/  UIMAD UR13, UR18, UR13, URZ ;  /* 0x0000000d120d72a4 */ /* 0x001fe2000f8e02ff */
[----:B------:R-:W-:Y:S01]  /*08b0*/  IMAD.MOV.U32 R14, RZ, RZ, RZ ;  /* 0x000000ffff0e7224 */ /* 0x000fe200078e00ff */
[----:B-1----:R-:W-:Y:S02]  /*08c0*/  USHF.R.S32.HI UR15, URZ, 0x1f, UR12 ;  /* 0x0000001fff0f7899 */ /* 0x002fe4000801140c */
[----:B------:R-:W-:Y:S02]  /*08d0*/  UIADD3 UR12, UP1, UPT, UR11, UR13, URZ ;  /* 0x0000000d0b0c7290 */ /* 0x000fe4000ff3e0ff */
[----:B------:R-:W-:Y:S02]  /*08e0*/  UIMAD UR14, UR15, UR20, UR14 ;  /* 0x000000140f0e72a4 */ /* 0x000fe4000f8e020e */
[----:B------:R-:W-:-:S02]  /*08f0*/  UIADD3.X UR13, UPT, UPT, UR5, UR7, URZ, UP1, !UPT ;  /* 0x00000007050d7290 */ /* 0x000fc40008ffe4ff */
[----:B------:R-:W-:Y:S02]  /*0900*/  IMAD.WIDE.U32 R6, R6, UR12, RZ ;  /* 0x0000000c06067c25 */ /* 0x000fe4000f8e00ff */
[----:B------:R-:W-:Y:S02]  /*0910*/  UIMAD UR13, UR13, UR26, URZ ;  /* 0x0000001a0d0d72a4 */ /* 0x000fe4000f8e02ff */
[----:B------:R-:W-:Y:S02]  /*0920*/  VIADD R25, R5, UR14 ;  /* 0x0000000e05197c36 */ /* 0x000fe40008000000 */
[----:B------:R-:W-:-:S06]  /*0930*/  UIMAD UR13, UR15, UR12, UR13 ;  /* 0x0000000c0f0d72a4 */ /* 0x000fcc000f8e020d */
[----:B------:R-:W-:Y:S01]  /*0940*/  VIADD R26, R7, UR13 ;  /* 0x0000000d071a7c36 */ /* 0x000fe20008000000 */
[----:B------:R-:W-:Y:S06]  /*0950*/  @!P0 BRA `(.L_x_212) ;  /* 0x0000000400c08947 */ /* 0x000fec0003800000 */
[----:B------:R-:W0:Y:S01]  /*0960*/  LDCU.64 UR12, c[0x0][0x398] ;  /* 0x00007300ff0c77ac */ /* 0x000e220008000a00 */
[----:B------:R-:W-:Y:S01]  /*0970*/  IMAD.U32 R31, RZ, RZ, UR6 ;  /* 0x00000006ff1f7e24 */ /* 0x000fe2000f8e00ff */
[----:B------:R-:W-:Y:S01]  /*0980*/  IADD3 R33, P2, PT, R18, 0x1, RZ ;  /* 0x0000000112217810 */ /* 0x000fe20007f5e0ff */
[----:B------:R-:W-:Y:S01]  /*0990*/  IMAD.U32 R29, RZ, RZ, UR6 ;  /* 0x00000006ff1d7e24 */ /* 0x000fe2000f8e00ff */
[----:B------:R-:W-:Y:S01]  /*09a0*/  BSSY.RECONVERGENT B2, `(.L_x_213) ;  /* 0x000006a000027945 */ /* 0x000fe20003800200 */
[----:B------:R-:W-:Y:S01]  /*09b0*/  IMAD.MOV.U32 R28, RZ, RZ, -0x1f528714 ;  /* 0xe0ad78ecff1c7424 */ /* 0x000fe200078e00ff */
[----:B------:R-:W-:Y:S01]  /*09c0*/  SHF.R.U32.HI R31, RZ, 0x1f, R31 ;  /* 0x0000001fff1f7819 */ /* 0x000fe2000001161f */
[----:B------:R-:W-:Y:S01]  /*09d0*/  IMAD.MOV.U32 R0, RZ, RZ, RZ ;  /* 0x000000ffff007224 */ /* 0x000fe200078e00ff */
[----:B------:R-:W-:Y:S01]  /*09e0*/  LOP3.LUT R33, R33, 0xfffffffc, RZ, 0xc0, !PT ;  /* 0xfffffffc21217812 */ /* 0x000fe200078ec0ff */
[----:B------:R-:W-:Y:S02]  /*09f0*/  IMAD.MOV.U32 R27, RZ, RZ, RZ ;  /* 0x000000ffff1b7224 */ /* 0x000fe400078e00ff */
[----:B------:R-:W-:-:S02]  /*0a00*/  IMAD.MOV.U32 R15, RZ, RZ, R16 ;  /* 0x000000ffff0f7224 */ /* 0x000fc400078e0010 */
[----:B------:R-:W-:Y:S02]  /*0a10*/  IMAD.MOV.U32 R14, RZ, RZ, RZ ;  /* 0x000000ffff0e7224 */ /* 0x000fe400078e00ff */
[----:B------:R-:W-:Y:S02]  /*0a20*/  IMAD.SHL.U32 R29, R29, 0x2, RZ ;  /* 0x000000021d1d7824 */ /* 0x000fe400078e00ff */
[----:B------:R-:W-:Y:S01]  /*0a30*/  IMAD.X R24, RZ, RZ, R19, P2 ;  /* 0x000000ffff187224 */ /* 0x000fe200010e0613 */
[----:B0-----:R-:W-:-:S04]  /*0a40*/  ISETP.NE.U32.AND P0, PT, RZ, UR12, PT ;  /* 0x0000000cff007c0c */ /* 0x001fc8000bf05070 */
[----:B------:R-:W-:-:S13]  /*0a50*/  ISETP.NE.AND.EX P0, PT, RZ, UR13, PT, P0 ;  /* 0x0000000dff007c0c */ /* 0x000fda000bf05300 */
.L_x_214:
[----:B0-----:R-:W-:-:S05]  /*0a60*/  IADD3 R2, P2, PT, R15, R6, RZ ;  /* 0x000000060f027210 */ /* 0x001fca0007f5e0ff */
[----:B------:R-:W-:Y:S01]  /*0a70*/  IMAD.X R3, R14, 0x1, R26, P2 ;  /* 0x000000010e037824 */ /* 0x000fe200010e061a */
[----:B------:R-:W-:-:S04]  /*0a80*/  LEA R34, P2, R2, UR24, 0x1 ;  /* 0x0000001802227c11 */ /* 0x000fc8000f8408ff */
[----:B------:R-:W-:Y:S02]  /*0a90*/  LEA.HI.X R35, R2, UR25, R3, 0x1, P2 ;  /* 0x0000001902237c11 */ /* 0x000fe400090f0c03 */
[----:B------:R-:W-:-:S03]  /*0aa0*/  IADD3 R8, P2, PT, R29, R34, RZ ;  /* 0x000000221d087210 */ /* 0x000fc60007f5e0ff */
[----:B------:R0:W2:Y:S02]  /*0ab0*/  LDG.E.U16.CONSTANT R32, desc[UR16][R34.64] ;  /* 0x0000001022207981 */ /* 0x0000a4000c1e9500 */
[----:B------:R-:W-:-:S05]  /*0ac0*/  IMAD.X R9, R31, 0x1, R35, P2 ;  /* 0x000000011f097824 */ /* 0x000fca00010e0623 */
[----:B------:R1:W3:Y:S01]  /*0ad0*/  LDG.E.U16.CONSTANT R30, desc[UR16][R8.64] ;  /* 0x00000010081e7981 */ /* 0x0002e2000c1e9500 */
[----:B------:R-:W-:Y:S01]  /*0ae0*/  IMAD.U32 R10, RZ, RZ, UR6 ;  /* 0x00000006ff0a7e24 */ /* 0x000fe2000f8e00ff */
[----:B------:R-:W-:Y:S01]  /*0af0*/  IADD3 R12, P2, PT, R15, -UR11, RZ ;  /* 0x8000000b0f0c7c10 */ /* 0x000fe2000ff5e0ff */
[----:B------:R-:W-:-:S03]  /*0b00*/  IMAD.MOV.U32 R11, RZ, RZ, RZ ;  /* 0x000000ffff0b7224 */ /* 0x000fc600078e00ff */
[----:B------:R-:W-:Y:S01]  /*0b10*/  IADD3.X R13, PT, PT, R14, ~UR5, RZ, P2, !PT ;  /* 0x800000050e0d7c10 */ /* 0x000fe200097fe4ff */
[----:B------:R-:W-:-:S03]  /*0b20*/  IMAD.WIDE.U32 R10, R0, UR6, R10 ;  /* 0x00000006000a7c25 */ /* 0x000fc6000f8e000a */
[----:B------:R4:W5:Y:S01]  /*0b30*/  I2F.S64 R2, R12 ;  /* 0x0000000c00027312 */ /* 0x0009620000301400 */
[----:B------:R-:W-:Y:S01]  /*0b40*/  IMAD R11, R27, UR6, R11 ;  /* 0x000000061b0b7c24 */ /* 0x000fe2000f8e020b */
[----:B------:R-:W-:-:S05]  /*0b50*/  IADD3 R3, P2, PT, R16, R10, RZ ;  /* 0x0000000a10037210 */ /* 0x000fca0007f5e0ff */
[----:B0-----:R-:W-:Y:S01]  /*0b60*/  IMAD.X R34, RZ, RZ, R11, P2 ;  /* 0x000000ffff227224 */ /* 0x001fe200010e060b */
[----:B------:R-:W-:-:S04]  /*0b70*/  IADD3 R10, P2, PT, R3, -UR11, RZ ;  /* 0x8000000b030a7c10 */ /* 0x000fc8000ff5e0ff */
[----:B------:R-:W-:Y:S02]  /*0b80*/  IADD3.X R11, PT, PT, R34, ~UR5, RZ, P2, !PT ;  /* 0x80000005220b7c10 */ /* 0x000fe400097fe4ff */
[----:B-1----:R-:W-:-:S05]  /*0b90*/  IADD3 R8, P2, PT, R29, R8, RZ ;  /* 0x000000081d087210 */ /* 0x002fca0007f5e0ff */
[----:B------:R-:W-:Y:S01]  /*0ba0*/  IMAD.X R9, R31, 0x1, R9, P2 ;  /* 0x000000011f097824 */ /* 0x000fe200010e0609 */
[----:B----4-:R-:W-:Y:S01]  /*0bb0*/  IADD3 R12, P2, PT, R29, R8, RZ ;  /* 0x000000081d0c7210 */ /* 0x010fe20007f5e0ff */
[----:B-----5:R-:W-:Y:S01]  /*0bc0*/  FFMA.FTZ R2, R2, UR4, RZ ;  /* 0x0000000402027c23 */ /* 0x020fe200080100ff */
[----:B------:R-:W-:Y:S02]  /*0bd0*/  IADD3 R36, P3, PT, R3, UR6, RZ ;  /* 0x0000000603247c10 */ /* 0x000fe4000ff7e0ff */
[----:B------:R0:W4:Y:S01]  /*0be0*/  LDG.E.U16.CONSTANT R8, desc[UR16][R8.64] ;  /* 0x0000001008087981 */ /* 0x000122000c1e9500 */
[----:B------:R-:W-:Y:S01]  /*0bf0*/  IMAD.X R13, R31, 0x1, R9, P2 ;  /* 0x000000011f0d7824 */ /* 0x000fe200010e0609 */
[----:B------:R-:W-:Y:S01]  /*0c00*/  IADD3 R15, P2, PT, R15, R4, RZ ;  /* 0x000000040f0f7210 */ /* 0x000fe20007f5e0ff */
[----:B------:R-:W-:Y:S01]  /*0c10*/  IMAD.X R37, RZ, RZ, R34, P3 ;  /* 0x000000ffff257224 */ /* 0x000fe200018e0622 */
[----:B------:R-:W-:Y:S02]  /*0c20*/  FSEL R2, R2, RZ, P0 ;  /* 0x000000ff02027208 */ /* 0x000fe40000000000 */
[----:B------:R-:W5:Y:S01]  /*0c30*/  LDG.E.U16.CONSTANT R12, desc[UR16][R12.64] ;  /* 0x000000100c0c7981 */ /* 0x000f62000c1e9500 */
[----:B------:R-:W-:Y:S01]  /*0c40*/  IMAD.X R35, R14, 0x1, R25, P2 ;  /* 0x000000010e237824 */ /* 0x000fe200010e0619 */
[----:B------:R-:W-:-:S04]  /*0c50*/  LEA R14, P2, R15, UR22, 0x1 ;  /* 0x000000160f0e7c11 */ /* 0x000fc8000f8408ff */
[----:B------:R-:W-:Y:S02]  /*0c60*/  LEA.HI.X R15, R15, UR23, R35, 0x1, P2 ;  /* 0x000000170f0f7c11 */ /* 0x000fe400090f0c23 */
[----:B------:R-:W-:-:S03]  /*0c70*/  IADD3 R34, P2, PT, R36, -UR11, RZ ;  /* 0x8000000b24227c10 */ /* 0x000fc6000ff5e0ff */
[----:B------:R-:W5:Y:S01]  /*0c80*/  LDG.E.U16 R13, desc[UR16][R14.64] ;  /* 0x000000100e0d7981 */ /* 0x000f62000c1e1500 */
[----:B------:R-:W-:-:S15]  /*0c90*/  IADD3.X R35, PT, PT, R37, ~UR5, RZ, P2, !PT ;  /* 0x8000000525237c10 */ /* 0x000fde00097fe4ff */
[----:B------:R-:W-:-:S07]  /*0ca0*/  NOP ;  /* 0x0000000000007918 */ /* 0x000fce0000000000 */
[----:B------:R-:W1:Y:S02]  /*0cb0*/  I2F.S64 R10, R10 ;  /* 0x0000000a000a7312 */ /* 0x000e640000301400 */
[----:B-1----:R-:W-:-:S05]  /*0cc0*/  FFMA.FTZ R10, R10, UR4, RZ ;  /* 0x000000040a0a7c23 */ /* 0x002fca00080100ff */
[----:B------:R-:W-:-:S15]  /*0cd0*/  FSEL R10, R10, RZ, P0 ;  /* 0x000000ff0a0a7208 */ /* 0x000fde0000000000 */
[----:B------:R-:W-:-:S15]  /*0ce0*/  NOP ;  /* 0x0000000000007918 */ /* 0x000fde0000000000 */
[----:B------:R-:W-:-:S15]  /*0cf0*/  NOP ;  /* 0x0000000000007918 */ /* 0x000fde0000000000 */
[----:B------:R-:W-:-:S12]  /*0d00*/  NOP ;  /* 0x0000000000007918 */ /* 0x000fd80000000000 */
[----:B------:R1:W1:Y:S01]  /*0d10*/  I2F.S64 R34, R34 ;  /* 0x0000002200227312 */ /* 0x0002620000301400 */
[----:B--2---:R-:W-:-:S05]  /*0d20*/  HADD2.F32 R32, -RZ, R32.H0_H0 ;  /* 0x20000020ff207230 */ /* 0x004fca0000004100 */
[----:B0-----:R-:W-:Y:S01]  /*0d30*/  FADD.FTZ R9, -R32, 1 ;  /* 0x3f80000020097421 */ /* 0x001fe20000010100 */
[----:B---3--:R-:W-:-:S03]  /*0d40*/  HADD2.F32 R30, -RZ, R30.H0_H0 ;  /* 0x2000001eff1e7230 */ /* 0x008fc60000004100 */
[----:B------:R-:W-:Y:S01]  /*0d50*/  FFMA.FTZ R9, R9, -10000, R2 ;  /* 0xc61c400009097823 */ /* 0x000fe20000010002 */
[----:B------:R-:W-:Y:S01]  /*0d60*/  IADD3 R2, P2, PT, R29, R14, RZ ;  /* 0x0000000e1d027210 */ /* 0x000fe20007f5e0ff */
[----:B------:R-:W-:-:S04]  /*0d70*/  FADD.FTZ R11, -R30, 1 ;  /* 0x3f8000001e0b7421 */ /* 0x000fc80000010100 */
[----:B------:R-:W-:Y:S02]  /*0d80*/  IMAD.X R3, R31, 0x1, R15, P2 ;  /* 0x000000011f037824 */ /* 0x000fe400010e060f */
[----:B------:R-:W-:Y:S01]  /*0d90*/  FFMA.FTZ R30, R11, -10000, R10 ;  /* 0xc61c40000b1e7823 */ /* 0x000fe2000001000a */
[----:B------:R-:W-:Y:S02]  /*0da0*/  IADD3 R10, P2, PT, R29, R2, RZ ;  /* 0x000000021d0a7210 */ /* 0x000fe40007f5e0ff */
[----:B------:R0:W2:Y:S03]  /*0db0*/  LDG.E.U16 R32, desc[UR16][R2.64] ;  /* 0x0000001002207981 */ /* 0x0000a6000c1e1500 */
[----:B------:R-:W-:Y:S01]  /*0dc0*/  IMAD.X R11, R31, 0x1, R3, P2 ;  /* 0x000000011f0b7824 */ /* 0x000fe200010e0603 */
[----:B0-----:R-:W-:-:S04]  /*0dd0*/  IADD3 R2, P2, PT, R29, R10, RZ ;  /* 0x0000000a1d027210 */ /* 0x001fc80007f5e0ff */
[----:B------:R-:W3:Y:S01]  /*0de0*/  LDG.E.U16 R10, desc[UR16][R10.64] ;  /* 0x000000100a0a7981 */ /* 0x000ee2000c1e1500 */
[----:B------:R-:W-:-:S05]  /*0df0*/  IMAD.X R3, R31, 0x1, R11, P2 ;  /* 0x000000011f037824 */ /* 0x000fca00010e060b */
[----:B-1----:R0:W3:Y:S01]  /*0e00*/  LDG.E.U16 R35, desc[UR16][R2.64] ;  /* 0x0000001002237981 */ /* 0x0020e2000c1e1500 */
[----:B------:R-:W-:Y:S01]  /*0e10*/  FFMA.FTZ R34, R34, UR4, RZ ;  /* 0x0000000422227c23 */ /* 0x000fe200080100ff */
[----:B----4-:R-:W-:Y:S01]  /*0e20*/  HADD2.F32 R14, -RZ, R8.H0_H0 ;  /* 0x20000008ff0e7230 */ /* 0x010fe20000004100 */
[----:B------:R-:W-:-:S03]  /*0e30*/  IADD3 R36, P2, PT, R36, UR6, RZ ;  /* 0x0000000624247c10 */ /* 0x000fc6000ff5e0ff */
[----:B------:R-:W-:Y:S01]  /*0e40*/  FSEL R8, R34, RZ, P0 ;  /* 0x000000ff22087208 */ /* 0x000fe20000000000 */
[----:B------:R-:W-:Y:S01]  /*0e50*/  FADD.FTZ R15, -R14, 1 ;  /* 0x3f8000000e0f7421 */ /* 0x000fe20000010100 */
[----:B------:R-:W-:Y:S01]  /*0e60*/  IMAD.X R37, RZ, RZ, R37, P2 ;  /* 0x000000ffff257224 */ /* 0x000fe200010e0625 */
[----:B------:R-:W-:Y:S02]  /*0e70*/  IADD3 R14, P2, PT, R36, -UR11, RZ ;  /* 0x8000000b240e7c10 */ /* 0x000fe4000ff5e0ff */
[----:B------:R-:W-:Y:S02]  /*0e80*/  FFMA.FTZ R8, R15, -10000, R8 ;  /* 0xc61c40000f087823 */ /* 0x000fe40000010008 */
[----:B------:R-:W-:Y:S01]  /*0e90*/  IADD3.X R15, PT, PT, R37, ~UR5, RZ, P2, !PT ;  /* 0x80000005250f7c10 */ /* 0x000fe200097fe4ff */
[----:B-----5:R-:W-:-:S15]  /*0ea0*/  HADD2.F32 R12, -RZ, R12.H0_H0 ;  /* 0x2000000cff0c7230 */ /* 0x020fde0000004100 */
[----:B------:R-:W0:Y:S02]  /*0eb0*/  I2F.S64 R14, R14 ;  /* 0x0000000e000e7312 */ /* 0x000e240000301400 */
[----:B0-----:R-:W-:Y:S01]  /*0ec0*/  FFMA.FTZ R2, R14, UR4, RZ ;  /* 0x000000040e027c23 */ /* 0x001fe200080100ff */
[----:B------:R-:W-:-:S04]  /*0ed0*/  FADD.FTZ R11, -R12, 1 ;  /* 0x3f8000000c0b7421 */ /* 0x000fc80000010100 */
[----:B------:R-:W-:-:S05]  /*0ee0*/  FSEL R2, R2, RZ, P0 ;  /* 0x000000ff02027208 */ /* 0x000fca0000000000 */
[----:B------:R-:W-:Y:S01]  /*0ef0*/  FFMA.FTZ R11, R11, -10000, R2 ;  /* 0xc61c40000b0b7823 */ /* 0x000fe20000010002 */
[----:B------:R-:W-:Y:S02]  /*0f00*/  HADD2.F32 R2, -RZ, R13.H0_H0 ;  /* 0x2000000dff027230 */ /* 0x000fe40000004100 */
[C---:B------:R-:W-:Y:S01]  /*0f10*/  IMAD.U32 R12, R0.reuse, 0x4, R1 ;  /* 0x00000004000c7824 */ /* 0x040fe200078e0001 */
[----:B------:R-:W-:Y:S02]  /*0f20*/  IADD3 R0, P2, PT, R0, 0x4, RZ ;  /* 0x0000000400007810 */ /* 0x000fe40007f5e0ff */
[----:B------:R-:W-:-:S03]  /*0f30*/  FFMA.FTZ R2, R2, UR21, R9 ;  /* 0x0000001502027c23 */ /* 0x000fc60008010009 */
[----:B------:R-:W-:Y:S01]  /*0f40*/  IMAD.X R27, RZ, RZ, R27, P2 ;  /* 0x000000ffff1b7224 */ /* 0x000fe200010e061b */
[----:B------:R-:W-:-:S04]  /*0f50*/  ISETP.NE.U32.AND P2, PT, R0, R33, PT ;  /* 0x000000210000720c */ /* 0x000fc80003f45070 */
[----:B------:R-:W-:Y:S02]  /*0f60*/  ISETP.NE.AND.EX P2, PT, R27, R24, PT, P2 ;  /* 0x000000181b00720c */ /* 0x000fe40003f45320 */
[----:B------:R-:W-:-:S05]  /*0f70*/  IADD3 R15, P3, PT, R36, UR6, RZ ;  /* 0x00000006240f7c10 */ /* 0x000fca000ff7e0ff */
[----:B------:R-:W-:Y:S02]  /*0f80*/  IMAD.X R14, RZ, RZ, R37, P3 ;  /* 0x000000ffff0e7224 */ /* 0x000fe400018e0625 */
[----:B--2---:R-:W-:-:S05]  /*0f90*/  HADD2.F32 R3, -RZ, R32.H0_H0 ;  /* 0x20000020ff037230 */ /* 0x004fca0000004100 */
[----:B------:R-:W-:Y:S01]  /*0fa0*/  FFMA.FTZ R3, R3, UR21, R30 ;  /* 0x0000001503037c23 */ /* 0x000fe2000801001e */
[----:B---3--:R-:W-:Y:S02]  /*0fb0*/  HADD2.F32 R13, -RZ, R10.H0_H0 ;  /* 0x2000000aff0d7230 */ /* 0x008fe40000004100 */
[----:B------:R-:W-:-:S03]  /*0fc0*/  HADD2.F32 R10, -RZ, R35.H0_H0 ;  /* 0x20000023ff0a7230 */ /* 0x000fc60000004100 */
[----:B------:R-:W-:Y:S02]  /*0fd0*/  FFMA.FTZ R8, R13, UR21, R8 ;  /* 0x000000150d087c23 */ /* 0x000fe40008010008 */
[----:B------:R-:W-:Y:S01]  /*0fe0*/  FFMA.FTZ R9, R10, UR21, R11 ;  /* 0x000000150a097c23 */ /* 0x000fe2000801000b */
[----:B------:R0:W-:Y:S04]  /*0ff0*/  STL.64 [R12], R2 ;  /* 0x000000020c007387 */ /* 0x0001e80000100a00 */
[----:B------:R0:W-:Y:S01]  /*1000*/  STL.64 [R12+0x8], R8 ;  /* 0x000008080c007387 */ /* 0x0001e20000100a00 */
[----:B------:R-:W-:-:S04]  /*1010*/  FMNMX3.FTZ R28, R28, R2, R3, !PT ;  /* 0x000000021c1c7276 */ /* 0x000fc80007810003 */
[----:B------:R-:W-:Y:S01]  /*1020*/  FMNMX3.FTZ R28, R28, R8, R9, !PT ;  /* 0x000000081c1c7276 */ /* 0x000fe20007810009 */
[----:B------:R-:W-:Y:S06]  /*1030*/  @P2 BRA `(.L_x_214) ;  /* 0xfffffff800882947 */ /* 0x000fec000383ffff */
[----:B------:R-:W-:Y:S05]  /*1040*/  BSYNC.RECONVERGENT B2 ;  /* 0x0000000000027941 */ /* 0x000fea0003800200 */
.L_x_213:
[----:B------:R-:W-:-:S07]  /*1050*/  IMAD.MOV.U32 R0, RZ, RZ, R33 ;  /* 0x000000ffff007224 */ /* 0x000fce00078e0021 */
.L_x_212:
[----:B------:R-:W-:Y:S05]  /*1060*/  BSYNC.RECONVERGENT B1 ;  /* 0x0000000000017941 */ /* 0x000fea0003800200 */
.L_x_211:
[----:B------:R-:W-:-:S04]  /*1070*/  ISETP.NE.U32.AND P0, PT, R20, RZ, PT ;  /* 0x000000ff1400720c */ /* 0x000fc80003f05070 */
[----:B------:R-:W-:-:S13]  /*1080*/  ISETP.NE.AND.EX P0, PT, RZ, RZ, PT, P0 ;  /* 0x000000ffff00720c */ /* 0x000fda0003f05300 */
[----:B------:R-:W-:Y:S05]  /*1090*/  @!P0 BRA `(.L_x_210) ;  /* 0x0000000400508947 */ /* 0x000fea0003800000 */
[----:B0-----:R-:W0:Y:S01]  /*10a0*/  LDC.64 R2, c[0x0][0x390] ;  /* 0x0000e400ff027b82 */ /* 0x001e220000000a00 */
[----:B------:R-:W-:-:S05]  /*10b0*/  IADD3 R11, P0, PT, R15, R6, RZ ;  /* 0x000000060f0b7210 */ /* 0x000fca0007f1e0ff */
[C---:B------:R-:W-:Y:S01]  /*10c0*/  IMAD.X R12, R14.reuse, 0x1, R26, P0 ;  /* 0x000000010e0c7824 */ /* 0x040fe200000e061a */
[----:B------:R-:W-:Y:S01]  /*10d0*/  IADD3 R13, P0, PT, R15, R4, RZ ;  /* 0x000000040f0d7210 */ /* 0x000fe20007f1e0ff */
[----:B------:R-:W1:Y:S04]  /*10e0*/  LDC.64 R8, c[0x0][0x388] ;  /* 0x0000e200ff087b82 */ /* 0x000e680000000a00 */
[----:B------:R-:W-:Y:S01]  /*10f0*/  IMAD.X R30, R14, 0x1, R25, P0 ;  /* 0x000000010e1e7824 */ /* 0x000fe200000e0619 */
[----:B0-----:R-:W-:-:S04]  /*1100*/  LEA R10, P2, R11, R2, 0x1 ;  /* 0x000000020b0a7211 */ /* 0x001fc800078408ff */
[----:B------:R-:W-:Y:S02]  /*1110*/  LEA.HI.X R11, R11, R3, R12, 0x1, P2 ;  /* 0x000000030b0b7211 */ /* 0x000fe400010f0c0c */
[----:B-1----:R-:W-:-:S03]  /*1120*/  LEA R12, P0, R13, R8, 0x1 ;  /* 0x000000080d0c7211 */ /* 0x002fc600078008ff */
[----:B------:R-:W2:Y:S01]  /*1130*/  LDG.E.U16.CONSTANT R10, desc[UR16][R10.64] ;  /* 0x000000100a0a7981 */ /* 0x000ea2000c1e9500 */
[----:B------:R-:W-:Y:S02]  /*1140*/  LEA.HI.X R13, R13, R9, R30, 0x1, P0 ;  /* 0x000000090d0d7211 */ /* 0x000fe400000f0c1e */
[----:B------:R-:W0:Y:S03]  /*1150*/  LDC.64 R30, c[0x0][0x398] ;  /* 0x0000e600ff1e7b82 */ /* 0x000e260000000a00 */
[----:B------:R-:W3:Y:S01]  /*1160*/  LDG.E.U16 R12, desc[UR16][R12.64] ;  /* 0x000000100c0c7981 */ /* 0x000ee2000c1e1500 */
[----:B------:R-:W-:Y:S02]  /*1170*/  IADD3 R32, P0, PT, R15, -UR11, RZ ;  /* 0x8000000b0f207c10 */ /* 0x000fe4000ff1e0ff */
[----:B------:R-:W-:Y:S02]  /*1180*/  ISETP.NE.U32.AND P2, PT, R20, 0x1, PT ;  /* 0x000000011400780c */ /* 0x000fe40003f45070 */
[----:B------:R-:W1:Y:S01]  /*1190*/  LDC R15, c[0x0][0x3b0] ;  /* 0x0000ec00ff0f7b82 */ /* 0x000e620000000800 */
[----:B------:R-:W-:-:S02]  /*11a0*/  IADD3.X R33, PT, PT, R14, ~UR5, RZ, P0, !PT ;  /* 0x800000050e217c10 */ /* 0x000fc400087fe4ff */
[----:B------:R-:W-:Y:S02]  /*11b0*/  ISETP.NE.AND.EX P2, PT, RZ, RZ, PT, P2 ;  /* 0x000000ffff00720c */ /* 0x000fe40003f45320 */
[----:B------:R-:W4:Y:S02]  /*11c0*/  I2F.S64 R32, R32 ;  /* 0x0000002000207312 */ /* 0x000f240000301400 */
[----:B----4-:R-:W-:Y:S01]  /*11d0*/  FFMA.FTZ R14, R32, UR4, RZ ;  /* 0x00000004200e7c23 */ /* 0x010fe200080100ff */
[----:B0-----:R-:W-:-:S04]  /*11e0*/  ISETP.NE.U32.AND P0, PT, R30, RZ, PT ;  /* 0x000000ff1e00720c */ /* 0x001fc80003f05070 */
[----:B------:R-:W-:-:S04]  /*11f0*/  ISETP.NE.AND.EX P0, PT, R31, RZ, PT, P0 ;  /* 0x000000ff1f00720c */ /* 0x000fc80003f05300 */
[----:B------:R-:W-:Y:S01]  /*1200*/  FSEL R14, R14, RZ, P0 ;  /* 0x000000ff0e0e7208 */ /* 0x000fe20000000000 */
[----:B--2---:R-:W-:-:S05]  /*1210*/  HADD2.F32 R10, -RZ, R10.H0_H0 ;  /* 0x2000000aff0a7230 */ /* 0x004fca0000004100 */
[----:B------:R-:W-:Y:S01]  /*1220*/  FADD.FTZ R11, -R10, 1 ;  /* 0x3f8000000a0b7421 */ /* 0x000fe20000010100 */
[----:B---3--:R-:W-:-:S03]  /*1230*/  HADD2.F32 R10, -RZ, R12.H0_H0 ;  /* 0x2000000cff0a7230 */ /* 0x008fc60000004100 */
[----:B------:R-:W-:Y:S01]  /*1240*/  FFMA.FTZ R11, R11, -10000, R14 ;  /* 0xc61c40000b0b7823 */ /* 0x000fe2000001000e */
[----:B------:R-:W-:-:S03]  /*1250*/  IMAD.U32 R12, R0, 0x4, R1 ;  /* 0x00000004000c7824 */ /* 0x000fc600078e0001 */
[----:B-1----:R-:W-:Y:S01]  /*1260*/  FFMA.FTZ R13, R10, R15, R11 ;  /* 0x0000000f0a0d7223 */ /* 0x002fe2000001000b */
[----:B------:R-:W-:Y:S02]  /*1270*/  IMAD.U32 R10, RZ, RZ, UR6 ;  /* 0x00000006ff0a7e24 */ /* 0x000fe4000f8e00ff */
[----:B------:R-:W-:Y:S02]  /*1280*/  IMAD.MOV.U32 R11, RZ, RZ, RZ ;  /* 0x000000ffff0b7224 */ /* 0x000fe400078e00ff */
[----:B------:R1:W-:Y:S01]  /*1290*/  STL [R12], R13 ;  /* 0x0000000d0c007387 */ /* 0x0003e20000100800 */
[----:B------:R-:W-:Y:S01]  /*12a0*/  FMNMX.FTZ R28, R28, R13, !PT ;  /* 0x0000000d1c1c7209 */ /* 0x000fe20007810000 */
[----:B------:R-:W-:Y:S01]  /*12b0*/  IMAD.WIDE.U32 R10, R0, UR6, R10 ;  /* 0x00000006000a7c25 */ /* 0x000fe2000f8e000a */
[----:B------:R-:W-:Y:S06]  /*12c0*/  @!P2 BRA `(.L_x_210) ;  /* 0x0000000000c4a947 */ /* 0x000fec0003800000 */
[----:B------:R-:W-:Y:S01]  /*12d0*/  IMAD R5, R24, UR6, R11 ;  /* 0x0000000618057c24 */ /* 0x000fe2000f8e020b */
[----:B------:R-:W-:-:S04]  /*12e0*/  IADD3 R11, P2, PT, R16, R10, RZ ;  /* 0x0000000a100b7210 */ /* 0x000fc80007f5e0ff */
[C---:B------:R-:W-:Y:S01]  /*12f0*/  IADD3 R6, P3, PT, R11.reuse, R6, RZ ;  /* 0x000000060b067210 */ /* 0x040fe20007f7e0ff */
[----:B------:R-:W-:Y:S01]  /*1300*/  IMAD.X R5, RZ, RZ, R5, P2 ;  /* 0x000000ffff057224 */ /* 0x000fe200010e0605 */
[----:B------:R-:W-:-:S03]  /*1310*/  IADD3 R4, P2, PT, R11, R4, RZ ;  /* 0x000000040b047210 */ /* 0x000fc60007f5e0ff */
[C---:B------:R-:W-:Y:S01]  /*1320*/  IMAD.X R26, R5.reuse, 0x1, R26, P3 ;  /* 0x00000001051a7824 */ /* 0x040fe200018e061a */
[----:B------:R-:W-:Y:S01]  /*1330*/  LEA R2, P3, R6, R2, 0x1 ;  /* 0x0000000206027211 */ /* 0x000fe200078608ff */
[----:B------:R-:W-:Y:S01]  /*1340*/  IMAD.X R25, R5, 0x1, R25, P2 ;  /* 0x0000000105197824 */ /* 0x000fe200010e0619 */
[----:B------:R-:W-:Y:S02]  /*1350*/  LEA R8, P2, R4, R8, 0x1 ;  /* 0x0000000804087211 */ /* 0x000fe400078408ff */
[----:B------:R-:W-:Y:S02]  /*1360*/  LEA.HI.X R3, R6, R3, R26, 0x1, P3 ;  /* 0x0000000306037211 */ /* 0x000fe400018f0c1a */
[----:B------:R-:W-:-:S03]  /*1370*/  LEA.HI.X R9, R4, R9, R25, 0x1, P2 ;  /* 0x0000000904097211 */ /* 0x000fc600010f0c19 */
[----:B------:R-:W2:Y:S04]  /*1380*/  LDG.E.U16.CONSTANT R10, desc[UR16][R2.64] ;  /* 0x00000010020a7981 */ /* 0x000ea8000c1e9500 */
        /* <DEDUP_REMOVED lines=8> */
[----:B--2---:R-:W-:Y:S02]  /*1410*/  HADD2.F32 R10, -RZ, R10.H0_H0 ;  /* 0x2000000aff0a7230 */ /* 0x004fe40000004100 */
[----:B---3--:R-:W-:-:S03]  /*1420*/  HADD2.F32 R4, -RZ, R4.H0_H0 ;  /* 0x20000004ff047230 */ /* 0x008fc60000004100 */
[----:B-1----:R-:W-:-:S04]  /*1430*/  FADD.FTZ R13, -R10, 1 ;  /* 0x3f8000000a0d7421 */ /* 0x002fc80000010100 */
[----:B------:R-:W-:-:S04]  /*1440*/  FFMA.FTZ R13, R13, -10000, R0 ;  /* 0xc61c40000d0d7823 */ /* 0x000fc80000010000 */
[----:B------:R-:W-:-:S05]  /*1450*/  FFMA.FTZ R13, R4, R15, R13 ;  /* 0x0000000f040d7223 */ /* 0x000fca000001000d */
[----:B------:R2:W-:Y:S01]  /*1460*/  STL [R12+0x4], R13 ;  /* 0x0000040d0c007387 */ /* 0x0005e20000100800 */
[----:B------:R-:W-:Y:S01]  /*1470*/  FMNMX.FTZ R28, R28, R13, !PT ;  /* 0x0000000d1c1c7209 */ /* 0x000fe20007810000 */
[----:B------:R-:W-:Y:S06]  /*1480*/  @!P2 BRA `(.L_x_210) ;  /* 0x000000000054a947 */ /* 0x000fec0003800000 */
[----:B------:R-:W-:Y:S02]  /*1490*/  USHF.L.U32 UR12, UR6, 0x1, URZ ;  /* 0x00000001060c7899 */ /* 0x000fe400080006ff */
[----:B------:R-:W-:-:S04]  /*14a0*/  USHF.R.U32.HI UR13, URZ, 0x1f, UR6 ;  /* 0x0000001fff0d7899 */ /* 0x000fc80008011606 */
[----:B------:R-:W-:-:S04]  /*14b0*/  IADD3 R6, P2, PT, R2, UR12, RZ ;  /* 0x0000000c02067c10 */ /* 0x000fc8000ff5e0ff */
[----:B------:R-:W-:Y:S02]  /*14c0*/  IADD3.X R7, PT, PT, R3, UR13, RZ, P2, !PT ;  /* 0x0000000d03077c10 */ /* 0x000fe400097fe4ff */
[----:B------:R-:W-:-:S03]  /*14d0*/  IADD3 R2, P2, PT, R8, UR12, RZ ;  /* 0x0000000c08027c10 */ /* 0x000fc6000ff5e0ff */
[----:B------:R-:W3:Y:S01]  /*14e0*/  LDG.E.U16.CONSTANT R6, desc[UR16][R6.64] ;  /* 0x0000001006067981 */ /* 0x000ee2000c1e9500 */
[----:B------:R-:W-:-:S05]  /*14f0*/  IADD3.X R3, PT, PT, R9, UR13, RZ, P2, !PT ;  /* 0x0000000d09037c10 */ /* 0x000fca00097fe4ff */
[----:B------:R-:W4:Y:S01]  /*1500*/  LDG.E.U16 R2, desc[UR16][R2.64] ;  /* 0x0000001002027981 */ /* 0x000f22000c1e1500 */
[----:B------:R-:W-:-:S05]  /*1510*/  IMAD.U32 R4, RZ, RZ, UR11 ;  /* 0x0000000bff047e24 */ /* 0x000fca000f8e00ff */
[----:B------:R-:W-:-:S04]  /*1520*/  IADD3 R4, P2, P3, -R4, UR6, R11 ;  /* 0x0000000604047c10 */ /* 0x000fc8000fb5e10b */
[----:B------:R-:W-:-:S04]  /*1530*/  IADD3.X R5, PT, PT, R5, ~UR5, RZ, P2, P3 ;  /* 0x8000000505057c10 */ /* 0x000fc800097e64ff */
[----:B------:R-:W0:Y:S02]  /*1540*/  I2F.S64 R0, R4 ;  /* 0x0000000400007312 */ /* 0x000e240000301400 */
[----:B0-----:R-:W-:-:S05]  /*1550*/  FFMA.FTZ R0, R0, UR4, RZ ;  /* 0x0000000400007c23 */ /* 0x001fca00080100ff */
[----:B------:R-:W-:Y:S01]  /*1560*/  FSEL R8, R0, RZ, P0 ;  /* 0x000000ff00087208 */ /* 0x000fe20000000000 */
[----:B---3--:R-:W-:-:S05]  /*1570*/  HADD2.F32 R9, -RZ, R6.H0_H0 ;  /* 0x20000006ff097230 */ /* 0x008fca0000004100 */
[----:B------:R-:W-:Y:S01]  /*1580*/  FADD.FTZ R9, -R9, 1 ;  /* 0x3f80000009097421 */ /* 0x000fe20000010100 */
[----:B----4-:R-:W-:-:S03]  /*1590*/  HADD2.F32 R0, -RZ, R2.H0_H0 ;  /* 0x20000002ff007230 */ /* 0x010fc60000004100 */
[----:B------:R-:W-:-:S04]  /*15a0*/  FFMA.FTZ R9, R9, -10000, R8 ;  /* 0xc61c400009097823 */ /* 0x000fc80000010008 */
[----:B------:R-:W-:-:S05]  /*15b0*/  FFMA.FTZ R9, R0, R15, R9 ;  /* 0x0000000f00097223 */ /* 0x000fca0000010009 */
[----:B------:R3:W-:Y:S01]  /*15c0*/  STL [R12+0x8], R9 ;  /* 0x000008090c007387 */ /* 0x0007e20000100800 */
[----:B------:R-:W-:-:S07]  /*15d0*/  FMNMX.FTZ R28, R28, R9, !PT ;  /* 0x000000091c1c7209 */ /* 0x000fce0007810000 */
.L_x_210:
[----:B------:R-:W-:Y:S05]  /*15e0*/  BSYNC.RECONVERGENT B0 ;  /* 0x0000000000007941 */ /* 0x000fea0003800200 */
.L_x_209:
[----:B------:R-:W-:-:S09]  /*15f0*/  UISETP.GT.U32.AND UP0, UPT, UR6, 0x20, UPT ;  /* 0x000000200600788c */ /* 0x000fd2000bf04070 */
[----:B------:R-:W-:Y:S05]  /*1600*/  BRA.U UP0, `(.L_x_215) ;  /* 0x00000001002c7547 */ /* 0x000fea000b800000 */
        /* <DEDUP_REMOVED lines=11> */
.L_x_215:
[----:B0-----:R-:W0:Y:S01]  /*16c0*/  SHFL.BFLY PT, R3, R28, 0x10, 0x1f ;  /* 0x0e001f001c037f89 */ /* 0x001e2200000e0000 */
[----:B------:R-:W4:Y:S01]  /*16d0*/  S2UR UR13, SR_CgaCtaId ;  /* 0x00000000000d79c3 */ /* 0x000f220000008800 */
[----:B------:R-:W-:Y:S01]  /*16e0*/  UMOV UR12, 0x400 ;  /* 0x00000400000c7882 */ /* 0x000fe20000000000 */
[----:B------:R-:W-:Y:S01]  /*16f0*/  I2FP.F32.U32 R4, UR6 ;  /* 0x0000000600047c45 */ /* 0x000fe20008201000 */
[----:B------:R-:W-:Y:S01]  /*1700*/  UIADD3 UR12, UPT, UPT, UR12, 0x8, URZ ;  /* 0x000000080c0c7890 */ /* 0x000fe2000fffe0ff */
[----:B---3--:R-:W-:Y:S01]  /*1710*/  I2FP.F32.U32 R9, R16 ;  /* 0x0000001000097245 */ /* 0x008fe20000201000 */
[----:B------:R-:W-:Y:S02]  /*1720*/  UMOV UR14, 0x400 ;  /* 0x00000400000e7882 */ /* 0x000fe40000000000 */
[----:B------:R-:W-:Y:S01]  /*1730*/  UIADD3 UR14, UPT, UPT, UR14, 0x8, URZ ;  /* 0x000000080e0e7890 */ /* 0x000fe2000fffe0ff */
[----:B------:R-:W3:Y:S01]  /*1740*/  S2UR UR15, SR_CgaCtaId ;  /* 0x00000000000f79c3 */ /* 0x000ee20000008800 */
[----:B0-----:R-:W-:Y:S01]  /*1750*/  FMNMX.FTZ R3, R3, R28, !PT ;  /* 0x0000001c03037209 */ /* 0x001fe20007810000 */
[----:B----4-:R-:W-:-:S04]  /*1760*/  ULEA UR12, UR13, UR12, 0x18 ;  /* 0x0000000c0d0c7291 */ /* 0x010fc8000f8ec0ff */
[----:B------:R-:W0:Y:S02]  /*1770*/  SHFL.BFLY PT, R0, R3, 0x8, 0x1f ;  /* 0x0d001f0003007f89 */ /* 0x000e2400000e0000 */
[C---:B------:R-:W-:Y:S01]  /*1780*/  LEA.HI R6, R16.reuse, UR12, RZ, 0x1d ;  /* 0x0000000c10067c11 */ /* 0x040fe2000f8fe8ff */
[----:B---3--:R-:W-:Y:S01]  /*1790*/  ULEA UR14, UR15, UR14, 0x18 ;  /* 0x0000000e0f0e7291 */ /* 0x008fe2000f8ec0ff */
[----:B0-----:R-:W-:Y:S02]  /*17a0*/  FMNMX.FTZ R0, R3, R0, !PT ;  /* 0x0000000003007209 */ /* 0x001fe40007810000 */
[----:B------:R-:W-:-:S03]  /*17b0*/  LOP3.LUT R3, R16, 0x1f, RZ, 0xc0, !PT ;  /* 0x0000001f10037812 */ /* 0x000fc600078ec0ff */
[----:B------:R-:W0:Y:S01]  /*17c0*/  SHFL.BFLY PT, R5, R0, 0x4, 0x1f ;  /* 0x0c801f0000057f89 */ /* 0x000e2200000e0000 */
[C---:B------:R-:W-:Y:S02]  /*17d0*/  ISETP.NE.AND P0, PT, R3.reuse, RZ, PT ;  /* 0x000000ff0300720c */ /* 0x040fe40003f05270 */
[----:B------:R-:W-:Y:S02]  /*17e0*/  LEA R8, R3, UR14, 0x2 ;  /* 0x0000000e03087c11 */ /* 0x000fe4000f8e10ff */
[----:B0-----:R-:W-:Y:S01]  /*17f0*/  FMNMX.FTZ R5, R0, R5, !PT ;  /* 0x0000000500057209 */ /* 0x001fe20007810000 */
[----:B------:R-:W-:-:S04]  /*1800*/  FMUL.FTZ R0, R4, 0.03125 ;  /* 0x3d00000004007820 */ /* 0x000fc80000410000 */
[----:B------:R-:W0:Y:S01]  /*1810*/  SHFL.BFLY PT, R2, R5, 0x2, 0x1f ;  /* 0x0c401f0005027f89 */ /* 0x000e2200000e0000 */
[----:B------:R-:W-:Y:S01]  /*1820*/  FSETP.GT.FTZ.AND P2, PT, R0, R9, PT ;  /* 0x000000090000720b */ /* 0x000fe20003f54000 */
[----:B------:R-:W-:Y:S01]  /*1830*/  IMAD.MOV.U32 R0, RZ, RZ, -0x1f528714 ;  /* 0xe0ad78ecff007424 */ /* 0x000fe200078e00ff */
        /* <DEDUP_REMOVED lines=16> */
.L_x_216:
[----:B------:R-:W-:Y:S01]  /*1940*/  ISETP.NE.AND P2, PT, R16, RZ, PT ;  /* 0x000000ff1000720c */ /* 0x000fe20003f45270 */
[----:B------:R-:W-:Y:S01]  /*1950*/  BSSY.RECONVERGENT B0, `(.L_x_217) ;  /* 0x000004e000007945 */ /* 0x000fe20003800200 */
[----:B------:R-:W-:-:S11]  /*1960*/  IMAD.MOV.U32 R5, RZ, RZ, RZ ;  /* 0x000000ffff057224 */ /* 0x000fd600078e00ff */
[----:B------:R-:W0:Y:S01]  /*1970*/  @!P2 S2R R3, SR_CgaCtaId ;  /* 0x000000000003a919 */ /* 0x000e220000008800 */
[----:B------:R-:W-:-:S04]  /*1980*/  @!P2 MOV R0, 0x400 ;  /* 0x000004000000a802 */ /* 0x000fc80000000f00 */
[----:B0-----:R-:W-:-:S05]  /*1990*/  @!P2 LEA R0, R3, R0, 0x18 ;  /* 0x000000000300a211 */ /* 0x001fca00078ec0ff */
[----:B------:R0:W-:Y:S01]  /*19a0*/  @!P2 STS [R0+0x4], R7 ;  /* 0x000004070000a388 */ /* 0x0001e20000000800 */
[----:B------:R-:W-:Y:S06]  /*19b0*/  BAR.SYNC.DEFER_BLOCKING 0x0 ;  /* 0x0000000000007b1d */ /* 0x000fec0000010000 */
[----:B------:R-:W-:Y:S05]  /*19c0*/  @P1 BRA `(.L_x_218) ;  /* 0x0000000400181947 */ /* 0x000fea0003800000 */
[----:B------:R-:W4:Y:S01]  /*19d0*/  S2UR UR13, SR_CgaCtaId ;  /* 0x00000000000d79c3 */ /* 0x000f220000008800 */
[----:B------:R-:W-:Y:S01]  /*19e0*/  ISETP.GE.U32.AND P0, PT, R17, 0x3, PT ;  /* 0x000000031100780c */ /* 0x000fe20003f06070 */
[----:B------:R-:W-:Y:S01]  /*19f0*/  UMOV UR12, 0x400 ;  /* 0x00000400000c7882 */ /* 0x000fe20000000000 */
[----:B------:R-:W-:Y:S01]  /*1a00*/  BSSY.RECONVERGENT B1, `(.L_x_219) ;  /* 0x0000026000017945 */ /* 0x000fe20003800200 */
[----:B------:R-:W-:Y:S02]  /*1a10*/  IMAD.MOV.U32 R5, RZ, RZ, RZ ;  /* 0x000000ffff057224 */ /* 0x000fe400078e00ff */
[----:B0-----:R-:W-:Y:S01]  /*1a20*/  IMAD.MOV.U32 R0, RZ, RZ, RZ ;  /* 0x000000ffff007224 */ /* 0x001fe200078e00ff */
[----:B----4-:R-:W-:-:S09]  /*1a30*/  ULEA UR12, UR13, UR12, 0x18 ;  /* 0x0000000c0d0c7291 */ /* 0x010fd2000f8ec0ff */
[----:B------:R-:W0:Y:S01]  /*1a40*/  LDS R4, [UR12+0x4] ;  /* 0x0000040cff047984 */ /* 0x000e220008000800 */
[----:B------:R-:W-:Y:S05]  /*1a50*/  @!P0 BRA `(.L_x_220) ;  /* 0x0000000000808947 */ /* 0x000fea0003800000 */
[----:B------:R-:W-:Y:S01]  /*1a60*/  BSSY.RECONVERGENT B2, `(.L_x_221) ;  /* 0x000001e000027945 */ /* 0x000fe20003800200 */
[----:B------:R-:W-:Y:S02]  /*1a70*/  IMAD.MOV.U32 R5, RZ, RZ, RZ ;  /* 0x000000ffff057224 */ /* 0x000fe400078e00ff */
[----:B------:R-:W-:Y:S02]  /*1a80*/  IMAD.MOV.U32 R0, RZ, RZ, RZ ;  /* 0x000000ffff007224 */ /* 0x000fe400078e00ff */
[----:B-123--:R-:W-:-:S07]  /*1a90*/  IMAD.MOV.U32 R12, RZ, RZ, RZ ;  /* 0x000000ffff0c7224 */ /* 0x00efce00078e00ff */
.L_x_222:
[----:B-1----:R-:W-:-:S05]  /*1aa0*/  IMAD.U32 R11, R0, 0x4, R1 ;  /* 0x00000004000b7824 */ /* 0x002fca00078e0001 */
[----:B------:R-:W0:Y:S04]  /*1ab0*/  LDL.64 R6, [R11] ;  /* 0x000000000b067983 */ /* 0x000e280000100a00 */
[----:B------:R-:W2:Y:S01]  /*1ac0*/  LDL.64 R2, [R11+0x8] ;  /* 0x000008000b027983 */ /* 0x000ea20000100a00 */
[----:B------:R-:W-:-:S05]  /*1ad0*/  IADD3 R0, P0, PT, R0, 0x4, RZ ;  /* 0x0000000400007810 */ /* 0x000fca0007f1e0ff */
[----:B------:R-:W-:Y:S01]  /*1ae0*/  IMAD.X R12, RZ, RZ, R12, P0 ;  /* 0x000000ffff0c7224 */ /* 0x000fe200000e060c */
[----:B------:R-:W-:-:S04]  /*1af0*/  ISETP.NE.U32.AND P0, PT, R0, R22, PT ;  /* 0x000000160000720c */ /* 0x000fc80003f05070 */
[----:B------:R-:W-:Y:S01]  /*1b00*/  ISETP.NE.AND.EX P0, PT, R12, R23, PT, P0 ;  /* 0x000000170c00720c */ /* 0x000fe20003f05300 */
[C---:B0-----:R-:W-:Y:S01]  /*1b10*/  FADD.FTZ R6, -R4.reuse, R6 ;  /* 0x0000000604067221 */ /* 0x041fe20000010100 */
[----:B------:R-:W-:-:S03]  /*1b20*/  FADD.FTZ R7, -R4, R7 ;  /* 0x0000000704077221 */ /* 0x000fc60000010100 */
[----:B------:R-:W-:Y:S01]  /*1b30*/  FMUL.FTZ R8, R6, 1.4426950216293334961 ;  /* 0x3fb8aa3b06087820 */ /* 0x000fe20000410000 */
[----:B------:R-:W-:Y:S01]  /*1b40*/  FMUL.FTZ R9, R7, 1.4426950216293334961 ;  /* 0x3fb8aa3b07097820 */ /* 0x000fe20000410000 */
[C---:B--2---:R-:W-:Y:S01]  /*1b50*/  FADD.FTZ R6, -R4.reuse, R2 ;  /* 0x0000000204067221 */ /* 0x044fe20000010100 */
[----:B------:R-:W-:Y:S01]  /*1b60*/  FADD.FTZ R7, -R4, R3 ;  /* 0x0000000304077221 */ /* 0x000fe20000010100 */
[----:B------:R-:W0:Y:S02]  /*1b70*/  MUFU.EX2 R2, R8 ;  /* 0x0000000800027308 */ /* 0x000e240000000800 */
[----:B------:R-:W-:Y:S01]  /*1b80*/  FMUL.FTZ R6, R6, 1.4426950216293334961 ;  /* 0x3fb8aa3b06067820 */ /* 0x000fe20000410000 */
[----:B------:R-:W-:Y:S01]  /*1b90*/  FMUL.FTZ R7, R7, 1.4426950216293334961 ;  /* 0x3fb8aa3b07077820 */ /* 0x000fe20000410000 */
[----:B------:R-:W1:Y:S04]  /*1ba0*/  MUFU.EX2 R3, R9 ;  /* 0x0000000900037308 */ /* 0x000e680000000800 */
[----:B------:R-:W2:Y:S04]  /*1bb0*/  MUFU.EX2 R6, R6 ;  /* 0x0000000600067308 */ /* 0x000ea80000000800 */
[----:B------:R-:W3:Y:S01]  /*1bc0*/  MUFU.EX2 R7, R7 ;  /* 0x0000000700077308 */ /* 0x000ee20000000800 */
[----:B0-----:R-:W-:Y:S01]  /*1bd0*/  FADD.FTZ R10, R2, R5 ;  /* 0x00000005020a7221 */ /* 0x001fe20000010000 */
[----:B-1----:R1:W-:Y:S03]  /*1be0*/  STL.64 [R11], R2 ;  /* 0x000000020b007387 */ /* 0x0023e60000100a00 */
[----:B------:R-:W-:-:S04]  /*1bf0*/  FADD.FTZ R5, R10, R3 ;  /* 0x000000030a057221 */ /* 0x000fc80000010000 */
[----:B--2---:R-:W-:Y:S01]  /*1c00*/  FADD.FTZ R8, R5, R6 ;  /* 0x0000000605087221 */ /* 0x004fe20000010000 */
[----:B---3--:R1:W-:Y:S03]  /*1c10*/  STL.64 [R11+0x8], R6 ;  /* 0x000008060b007387 */ /* 0x0083e60000100a00 */
[----:B------:R-:W-:Y:S01]  /*1c20*/  FADD.FTZ R5, R8, R7 ;  /* 0x0000000708057221 */ /* 0x000fe20000010000 */
[----:B------:R-:W-:Y:S06]  /*1c30*/  @P0 BRA `(.L_x_222) ;  /* 0xfffffffc00980947 */ /* 0x000fec000383ffff */
[----:B------:R-:W-:Y:S05]  /*1c40*/  BSYNC.RECONVERGENT B2 ;  /* 0x0000000000027941 */ /* 0x000fea0003800200 */
.L_x_221:
[----:B------:R-:W-:-:S07]  /*1c50*/  IMAD.MOV.U32 R0, RZ, RZ, R22 ;  /* 0x000000ffff007224 */ /* 0x000fce00078e0016 */
.L_x_220:
[----:B------:R-:W-:Y:S05]  /*1c60*/  BSYNC.RECONVERGENT B1 ;  /* 0x0000000000017941 */ /* 0x000fea0003800200 */
.L_x_219:
[----:B------:R-:W-:-:S04]  /*1c70*/  ISETP.NE.U32.AND P0, PT, R21, RZ, PT ;  /* 0x000000ff1500720c */ /* 0x000fc80003f05070 */
[----:B------:R-:W-:-:S13]  /*1c80*/  ISETP.NE.AND.EX P0, PT, RZ, RZ, PT, P0 ;  /* 0x000000ffff00720c */ /* 0x000fda0003f05300 */
[----:B------:R-:W-:Y:S05]  /*1c90*/  @!P0 BRA `(.L_x_218) ;  /* 0x0000000000648947 */ /* 0x000fea0003800000 */
[----:B-1----:R-:W-:-:S05]  /*1ca0*/  IMAD.U32 R7, R0, 0x4, R1 ;  /* 0x0000000400077824 */ /* 0x002fca00078e0001 */
[----:B------:R-:W0:Y:S01]  /*1cb0*/  LDL R3, [R7] ;  /* 0x0000000007037983 */ /* 0x000e220000100800 */
[----:B------:R-:W-:-:S04]  /*1cc0*/  ISETP.NE.U32.AND P0, PT, R21, 0x1, PT ;  /* 0x000000011500780c */ /* 0x000fc80003f05070 */
[----:B------:R-:W-:Y:S01]  /*1cd0*/  ISETP.NE.AND.EX P0, PT, RZ, RZ, PT, P0 ;  /* 0x000000ffff00720c */ /* 0x000fe20003f05300 */
[----:B0-----:R-:W-:-:S04]  /*1ce0*/  FADD.FTZ R3, -R4, R3 ;  /* 0x0000000304037221 */ /* 0x001fc80000010100 */
[----:B------:R-:W-:-:S04]  /*1cf0*/  FMUL.FTZ R3, R3, 1.4426950216293334961 ;  /* 0x3fb8aa3b03037820 */ /* 0x000fc80000410000 */
[----:B------:R-:W0:Y:S02]  /*1d00*/  MUFU.EX2 R0, R3 ;  /* 0x0000000300007308 */ /* 0x000e240000000800 */
[----:B0-----:R4:W-:Y:S01]  /*1d10*/  STL [R7], R0 ;  /* 0x0000000007007387 */ /* 0x0019e20000100800 */
[----:B------:R-:W-:Y:S01]  /*1d20*/  FADD.FTZ R5, R5, R0 ;  /* 0x0000000005057221 */ /* 0x000fe20000010000 */
[----:B------:R-:W-:Y:S06]  /*1d30*/  @!P0 BRA `(.L_x_218) ;  /* 0x00000000003c8947 */ /* 0x000fec0003800000 */
[----:B------:R-:W4:Y:S01]  /*1d40*/  LDL R3, [R7+0x4] ;  /* 0x0000040007037983 */ /* 0x000f220000100800 */
[----:B------:R-:W-:-:S04]  /*1d50*/  ISETP.NE.U32.AND P0, PT, R21, 0x2, PT ;  /* 0x000000021500780c */ /* 0x000fc80003f05070 */
[----:B------:R-:W-:Y:S01]  /*1d60*/  ISETP.NE.AND.EX P0, PT, RZ, RZ, PT, P0 ;  /* 0x000000ffff00720c */ /* 0x000fe20003f05300 */
[----:B----4-:R-:W-:-:S04]  /*1d70*/  FADD.FTZ R0, -R4, R3 ;  /* 0x0000000304007221 */ /* 0x010fc80000010100 */
[----:B------:R-:W-:-:S06]  /*1d80*/  FMUL.FTZ R0, R0, 1.4426950216293334961 ;  /* 0x3fb8aa3b00007820 */ /* 0x000fcc0000410000 */
[----:B------:R-:W0:Y:S02]  /*1d90*/  MUFU.EX2 R0, R0 ;  /* 0x0000000000007308 */ /* 0x000e240000000800 */
[----:B0-----:R0:W-:Y:S01]  /*1da0*/  STL [R7+0x4], R0 ;  /* 0x0000040007007387 */ /* 0x0011e20000100800 */
[----:B------:R-:W-:Y:S01]  /*1db0*/  FADD.FTZ R5, R5, R0 ;  /* 0x0000000005057221 */ /* 0x000fe20000010000 */
[----:B------:R-:W-:Y:S06]  /*1dc0*/  @!P0 BRA `(.L_x_218) ;  /* 0x0000000000188947 */ /* 0x000fec0003800000 */
[----:B------:R-:W4:Y:S02]  /*1dd0*/  LDL R3, [R7+0x8] ;  /* 0x0000080007037983 */ /* 0x000f240000100800 */
[----:B----4-:R-:W-:-:S04]  /*1de0*/  FADD.FTZ R3, -R4, R3 ;  /* 0x0000000304037221 */ /* 0x010fc80000010100 */
[----:B------:R-:W-:-:S04]  /*1df0*/  FMUL.FTZ R3, R3, 1.4426950216293334961 ;  /* 0x3fb8aa3b03037820 */ /* 0x000fc80000410000 */
[----:B0-----:R-:W0:Y:S02]  /*1e00*/  MUFU.EX2 R0, R3 ;  /* 0x0000000300007308 */ /* 0x001e240000000800 */
[----:B0-----:R0:W-:Y:S01]  /*1e10*/  STL [R7+0x8], R0 ;  /* 0x0000080007007387 */ /* 0x0011e20000100800 */
[----:B------:R-:W-:-:S07]  /*1e20*/  FADD.FTZ R5, R5, R0 ;  /* 0x0000000005057221 */ /* 0x000fce0000010000 */
.L_x_218:
[----:B------:R-:W-:Y:S05]  /*1e30*/  BSYNC.RECONVERGENT B0 ;  /* 0x0000000000007941 */ /* 0x000fea0003800200 */
.L_x_217:
[----:B------:R-:W-:Y:S05]  /*1e40*/  BRA.U UP0, `(.L_x_223) ;  /* 0x00000001002c7547 */ /* 0x000fea000b800000 */
[----:B0---4-:R-:W0:Y:S02]  /*1e50*/  SHFL.BFLY PT, R0, R5, 0x10, 0x1f ;  /* 0x0e001f0005007f89 */ /* 0x011e2400000e0000 */
[----:B0-----:R-:W-:-:S05]  /*1e60*/  FADD.FTZ R0, R0, R5 ;  /* 0x0000000500007221 */ /* 0x001fca0000010000 */
[----:B-1----:R-:W0:Y:S02]  /*1e70*/  SHFL.BFLY PT, R3, R0, 0x8, 0x1f ;  /* 0x0d001f0000037f89 */ /* 0x002e2400000e0000 */
        /* <DEDUP_REMOVED lines=8> */
.L_x_223:
[----:B0---4-:R-:W0:Y:S01]  /*1f00*/  SHFL.BFLY PT, R0, R5, 0x10, 0x1f ;  /* 0x0e001f0005007f89 */ /* 0x011e2200000e0000 */
[----:B------:R-:W4:Y:S01]  /*1f10*/  S2UR UR15, SR_CgaCtaId ;  /* 0x00000000000f79c3 */ /* 0x000f220000008800 */
[----:B------:R-:W-:Y:S01]  /*1f20*/  UMOV UR14, 0x400 ;  /* 0x00000400000e7882 */ /* 0x000fe20000000000 */
[----:B-1----:R-:W-:Y:S01]  /*1f30*/  I2FP.F32.U32 R6, UR6 ;  /* 0x0000000600067c45 */ /* 0x002fe20008201000 */
[----:B------:R-:W-:Y:S01]  /*1f40*/  UIADD3 UR14, UPT, UPT, UR14, 0x88, URZ ;  /* 0x000000880e0e7890 */ /* 0x000fe2000fffe0ff */
[----:B------:R-:W-:Y:S02]  /*1f50*/  UMOV UR12, 0x400 ;  /* 0x00000400000c7882 */ /* 0x000fe40000000000 */
[----:B------:R-:W-:Y:S02]  /*1f60*/  UIADD3 UR12, UPT, UPT, UR12, 0x88, URZ ;  /* 0x000000880c0c7890 */ /* 0x000fe4000fffe0ff */
[----:B------:R-:W1:Y:S01]  /*1f70*/  S2UR UR13, SR_CgaCtaId ;  /* 0x00000000000d79c3 */ /* 0x000e620000008800 */
[----:B0-----:R-:W-:Y:S01]  /*1f80*/  FADD.FTZ R0, R0, R5 ;  /* 0x0000000500007221 */ /* 0x001fe20000010000 */
[----:B------:R-:W-:Y:S01]  /*1f90*/  LOP3.LUT R5, R16, 0x1f, RZ, 0xc0, !PT ;  /* 0x0000001f10057812 */ /* 0x000fe200078ec0ff */
[----:B----4-:R-:W-:-:S03]  /*1fa0*/  ULEA UR14, UR15, UR14, 0x18 ;  /* 0x0000000e0f0e7291 */ /* 0x010fc6000f8ec0ff */
[----:B------:R-:W0:Y:S01]  /*1fb0*/  SHFL.BFLY PT, R3, R0, 0x8, 0x1f ;  /* 0x0d001f0000037f89 */ /* 0x000e2200000e0000 */
[----:B------:R-:W-:Y:S02]  /*1fc0*/  ISETP.NE.AND P0, PT, R5, RZ, PT ;  /* 0x000000ff0500720c */ /* 0x000fe40003f05270 */
[----:B------:R-:W-:Y:S01]  /*1fd0*/  LEA.HI R10, R16, UR14, RZ, 0x1d ;  /* 0x0000000e100a7c11 */ /* 0x000fe2000f8fe8ff */
[----:B-1----:R-:W-:-:S06]  /*1fe0*/  ULEA UR12, UR13, UR12, 0x18 ;  /* 0x0000000c0d0c7291 */ /* 0x002fcc000f8ec0ff */
[----:B------:R-:W-:Y:S01]  /*1ff0*/  LEA R8, R5, UR12, 0x2 ;  /* 0x0000000c05087c11 */ /* 0x000fe2000f8e10ff */
[----:B0-----:R-:W-:Y:S01]  /*2000*/  FADD.FTZ R3, R0, R3 ;  /* 0x0000000300037221 */ /* 0x001fe20000010000 */
[----:B------:R-:W-:-:S04]  /*2010*/  FMUL.FTZ R0, R6, 0.03125 ;  /* 0x3d00000006007820 */ /* 0x000fc80000410000 */
[----:B------:R-:W0:Y:S02]  /*2020*/  SHFL.BFLY PT, R2, R3, 0x4, 0x1f ;  /* 0x0c801f0003027f89 */ /* 0x000e2400000e0000 */
[----:B0-----:R-:W-:Y:S01]  /*2030*/  FADD.FTZ R2, R3, R2 ;  /* 0x0000000203027221 */ /* 0x001fe20000010000 */
[----:B------:R-:W-:-:S04]  /*2040*/  I2FP.F32.U32 R3, R16 ;  /* 0x0000001000037245 */ /* 0x000fc80000201000 */
[----:B------:R-:W0:Y:S01]  /*2050*/  SHFL.BFLY PT, R7, R2, 0x2, 0x1f ;  /* 0x0c401f0002077f89 */ /* 0x000e2200000e0000 */
[----:B------:R-:W-:Y:S01]  /*2060*/  FSETP.GT.FTZ.AND P3, PT, R0, R3, PT ;  /* 0x000000030000720b */ /* 0x000fe20003f74000 */
[----:B------:R-:W-:Y:S02]  /*2070*/  IMAD.MOV.U32 R0, RZ, RZ, RZ ;  /* 0x000000ffff007224 */ /* 0x000fe400078e00ff */
[----:B0-----:R-:W-:-:S05]  /*2080*/  FADD.FTZ R7, R2, R7 ;  /* 0x0000000702077221 */ /* 0x001fca0000010000 */
[----:B------:R-:W0:Y:S02]  /*2090*/  SHFL.BFLY PT, R4, R7, 0x1, 0x1f ;  /* 0x0c201f0007047f89 */ /* 0x000e2400000e0000 */
        /* <DEDUP_REMOVED lines=14> */
.L_x_224:
[----:B------:R-:W0:Y:S01]  /*2180*/  @!P2 S2R R3, SR_CgaCtaId ;  /* 0x000000000003a919 */ /* 0x000e220000008800 */
[----:B------:R-:W-:Y:S01]  /*2190*/  @!P2 FADD.FTZ R4, R4, 9.9999999747524270788e-07 ;  /* 0x358637bd0404a421 */ /* 0x000fe20000010000 */
[----:B------:R-:W-:Y:S01]  /*21a0*/  @!P2 MOV R2, 0x400 ;  /* 0x000004000002a802 */ /* 0x000fe20000000f00 */
[----:B------:R-:W1:Y:S01]  /*21b0*/  LDCU.64 UR20, c[0x0][0x380] ;  /* 0x00007000ff1477ac */ /* 0x000e620008000a00 */
[----:B------:R-:W-:Y:S01]  /*21c0*/  BSSY.RECONVERGENT B2, `(.L_x_225) ;  /* 0x000016f000027945 */ /* 0x000fe20003800200 */
[----:B------:R-:W4:Y:S01]  /*21d0*/  @!P2 MUFU.RCP R0, R4 ;  /* 0x000000040000a308 */ /* 0x000f220000001000 */
[----:B------:R-:W0:Y:S01]  /*21e0*/  LDCU.64 UR22, c[0x0][0x380] ;  /* 0x00007000ff1677ac */ /* 0x000e220008000a00 */
[----:B----4-:R-:W-:Y:S01]  /*21f0*/  @!P2 FADD.FTZ R0, R0, -RZ ;  /* 0x800000ff0000a221 */ /* 0x010fe20000010000 */
[----:B0-----:R-:W-:-:S05]  /*2200*/  @!P2 LEA R3, R3, R2, 0x18 ;  /* 0x000000020303a211 */ /* 0x001fca00078ec0ff */
[----:B------:R0:W-:Y:S01]  /*2210*/  @!P2 STS [R3], R0 ;  /* 0x000000000300a388 */ /* 0x0001e20000000800 */
[----:B------:R-:W-:Y:S06]  /*2220*/  BAR.SYNC.DEFER_BLOCKING 0x0 ;  /* 0x0000000000007b1d */ /* 0x000fec0000010000 */
[----:B-1----:R-:W-:Y:S05]  /*2230*/  @P1 BRA `(.L_x_226) ;  /* 0x00000014009c1947 */ /* 0x002fea0003800000 */
[----:B------:R-:W1:Y:S01]  /*2240*/  S2UR UR13, SR_CgaCtaId ;  /* 0x00000000000d79c3 */ /* 0x000e620000008800 */
[----:B------:R-:W-:Y:S01]  /*2250*/  UMOV UR12, 0x400 ;  /* 0x00000400000c7882 */ /* 0x000fe20000000000 */
[----:B------:R-:W4:Y:S01]  /*2260*/  LDCU UR14, c[0x0][0x3ac] ;  /* 0x00007580ff0e77ac */ /* 0x000f220008000800 */
[----:B------:R-:W-:Y:S01]  /*2270*/  ISETP.GE.U32.AND P0, PT, R17, 0x3, PT ;  /* 0x000000031100780c */ /* 0x000fe20003f06070 */
[----:B------:R-:W-:Y:S01]  /*2280*/  IMAD.MOV.U32 R2, RZ, RZ, R16 ;  /* 0x000000ffff027224 */ /* 0x000fe200078e0010 */
[----:B------:R-:W-:Y:S01]  /*2290*/  BSSY.RECONVERGENT B1, `(.L_x_227) ;  /* 0x000013c000017945 */ /* 0x000fe20003800200 */
[----:B------:R-:W-:Y:S01]  /*22a0*/  UIADD3 UR15, UP0, UPT, UR11, UR8, URZ ;  /* 0x000000080b0f7290 */ /* 0x000fe2000ff1e0ff */
[----:B0-----:R-:W-:Y:S01]  /*22b0*/  IMAD.MOV.U32 R3, RZ, RZ, RZ ;  /* 0x000000ffff037224 */ /* 0x001fe200078e00ff */
[----:B--23--:R-:W-:Y:S01]  /*22c0*/  CS2R R12, SRZ ;  /* 0x00000000000c7805 */ /* 0x00cfe2000001ff00 */
[----:B------:R-:W-:Y:S01]  /*22d0*/  IMAD.MOV.U32 R14, RZ, RZ, RZ ;  /* 0x000000ffff0e7224 */ /* 0x000fe200078e00ff */
[----:B----4-:R-:W-:-:S02]  /*22e0*/  USHF.R.S32.HI UR14, URZ, 0x1f, UR14 ;  /* 0x0000001fff0e7899 */ /* 0x010fc4000801140e */
[----:B-1----:R-:W-:Y:S01]  /*22f0*/  ULEA UR12, UR13, UR12, 0x18 ;  /* 0x0000000c0d0c7291 */ /* 0x002fe2000f8ec0ff */
[----:B------:R-:W0:Y:S08]  /*2300*/  LDCU UR13, c[0x0][0x3ac] ;  /* 0x00007580ff0d77ac */ /* 0x000e300008000800 */
[----:B------:R-:W1:Y:S01]  /*2310*/  LDS R0, [UR12] ;  /* 0x0000000cff007984 */ /* 0x000e620008000800 */
[----:B------:R-:W-:-:S04]  /*2320*/  UIADD3.X UR12, UPT, UPT, UR5, UR10, URZ, UP0, !UPT ;  /* 0x0000000a050c7290 */ /* 0x000fc800087fe4ff */
[----:B0-----:R-:W-:Y:S02]  /*2330*/  UIMAD UR12, UR12, UR13, URZ ;  /* 0x0000000d0c0c72a4 */ /* 0x001fe4000f8e02ff */
[----:B------:R-:W-:Y:S02]  /*2340*/  IMAD.U32 R5, RZ, RZ, UR13 ;  /* 0x0000000dff057e24 */ /* 0x000fe4000f8e00ff */
[----:B------:R-:W-:Y:S02]  /*2350*/  UIMAD UR12, UR14, UR15, UR12 ;  /* 0x0000000f0e0c72a4 */ /* 0x000fe4000f8e020c */
[----:B------:R-:W-:-:S04]  /*2360*/  IMAD.WIDE.U32 R4, R5, UR15, R2 ;  /* 0x0000000f05047c25 */ /* 0x000fc8000f8e0002 */
[----:B------:R-:W-:Y:S02]  /*2370*/  IMAD.MOV.U32 R2, RZ, RZ, RZ ;  /* 0x000000ffff027224 */ /* 0x000fe400078e00ff */
[----:B------:R-:W-:Y:S01]  /*2380*/  VIADD R31, R5, UR12 ;  /* 0x0000000c051f7c36 */ /* 0x000fe20008000000 */
[----:B------:R-:W-:Y:S06]  /*2390*/  @!P0 BRA `(.L_x_228) ;  /* 0x0000001000ac8947 */ /* 0x000fec0003800000 */
[----:B------:R-:W-:Y:S01]  /*23a0*/  ISETP.GT.U32.AND P0, PT, R22, RZ, PT ;  /* 0x000000ff1600720c */ /* 0x000fe20003f04070 */
[----:B------:R-:W-:Y:S01]  /*23b0*/  BSSY.RELIABLE B0, `(.L_x_229) ;  /* 0x00000fa000007945 */ /* 0x000fe20003800100 */
[----:B------:R-:W-:Y:S01]  /*23c0*/  CS2R R12, SRZ ;  /* 0x00000000000c7805 */ /* 0x000fe2000001ff00 */
[----:B------:R-:W-:Y:S01]  /*23d0*/  IMAD.MOV.U32 R3, RZ, RZ, RZ ;  /* 0x000000ffff037224 */ /* 0x000fe200078e00ff */
[----:B------:R-:W-:Y:S01]  /*23e0*/  ISETP.GT.AND.EX P0, PT, R23, RZ, PT, P0 ;  /* 0x000000ff1700720c */ /* 0x000fe20003f04300 */
[----:B------:R-:W-:-:S12]  /*23f0*/  IMAD.MOV.U32 R32, RZ, RZ, RZ ;  /* 0x000000ffff207224 */ /* 0x000fd800078e00ff */
[----:B------:R-:W-:Y:S05]  /*2400*/  @!P0 BRA `(.L_x_230) ;  /* 0x0000000c00d08947 */ /* 0x000fea0003800000 */
[----:B------:R-:W-:Y:S01]  /*2410*/  IADD3 R6, P0, PT, -R3, R22, RZ ;  /* 0x0000001603067210 */ /* 0x000fe20007f1e1ff */
[----:B------:R-:W-:Y:S03]  /*2420*/  BSSY.RECONVERGENT B3, `(.L_x_231) ;  /* 0x000009b000037945 */ /* 0x000fe60003800200 */
[----:B------:R-:W-:Y:S01]  /*2430*/  ISETP.GT.U32.AND P1, PT, R6, 0xc, PT ;  /* 0x0000000c0600780c */ /* 0x000fe20003f24070 */
[----:B------:R-:W-:Y:S01]  /*2440*/  IMAD.X R6, R23, 0x1, ~R32, P0 ;  /* 0x0000000117067824 */ /* 0x000fe200000e0e20 */
[----:B------:R-:W-:-:S04]  /*2450*/  PLOP3.LUT P0, PT, PT, PT, PT, 0x80, 0x8 ;  /* 0x000000000008781c */ /* 0x000fc80003f0f070 */
[----:B------:R-:W-:-:S13]  /*2460*/  ISETP.GT.AND.EX P1, PT, R6, RZ, PT, P1 ;  /* 0x000000ff0600720c */ /* 0x000fda0003f24310 */
[----:B------:R-:W-:Y:S05]  /*2470*/  @!P1 BRA `(.L_x_232) ;  /* 0x0000000800549947 */ /* 0x000fea0003800000 */
[----:B------:R-:W-:Y:S01]  /*2480*/  IADD3 R2, P1, PT, R22, -0xc, RZ ;  /* 0xfffffff416027810 */ /* 0x000fe20007f3e0ff */
[----:B------:R-:W-:Y:S01]  /*2490*/  BSSY.RECONVERGENT B4, `(.L_x_233) ;  /* 0x0000091000047945 */ /* 0x000fe20003800200 */
[----:B------:R-:W-:Y:S02]  /*24a0*/  PLOP3.LUT P0, PT, PT, PT, PT, 0x8, 0x80 ;  /* 0x000000000080781c */ /* 0x000fe40003f0e170 */
[----:B------:R-:W-:-:S11]  /*24b0*/  IADD3.X R30, PT, PT, R23, -0x1, RZ, P1, !PT ;  /* 0xffffffff171e7810 */ /* 0x000fd60000ffe4ff */
.L_x_234:
[----:B------:R-:W-:-:S05]  /*24c0*/  IMAD.U32 R33, R3, 0x4, R1 ;  /* 0x0000000403217824 */ /* 0x000fca00078e0001 */
[----:B0-----:R-:W1:Y:S04]  /*24d0*/  LDL.64 R24, [R33] ;  /* 0x0000000021187983 */ /* 0x001e680000100a00 */
[----:B------:R-:W2:Y:S04]  /*24e0*/  LDL.64 R26, [R33+0x8] ;  /* 0x00000800211a7983 */ /* 0x000ea80000100a00 */
[----:B------:R-:W3:Y:S04]  /*24f0*/  LDL.64 R6, [R33+0x10] ;  /* 0x0000100021067983 */ /* 0x000ee80000100a00 */
[----:B------:R-:W4:Y:S01]  /*2500*/  LDL.64 R8, [R33+0x18] ;  /* 0x0000180021087983 */ /* 0x000f220000100a00 */
[----:B------:R-:W-:-:S03]  /*2510*/  IADD3 R13, P1, PT, R13, R4, RZ ;  /* 0x000000040d0d7210 */ /* 0x000fc60007f3e0ff */
[----:B------:R-:W5:Y:S02]  /*2520*/  LDL.64 R10, [R33+0x20] ;  /* 0x00002000210a7983 */ /* 0x000f640000100a00 */
[----:B------:R-:W-:Y:S01]  /*2530*/  IMAD.X R12, R12, 0x1, R31, P1 ;  /* 0x000000010c0c7824 */ /* 0x000fe200008e061f */
[C---:B------:R-:W-:Y:S01]  /*2540*/  LEA R28, P1, R13.reuse, UR20, 0x1 ;  /* 0x000000140d1c7c11 */ /* 0x040fe2000f8208ff */
[----:B------:R-:W5:Y:S03]  /*2550*/  LDL.64 R14, [R33+0x30] ;  /* 0x00003000210e7983 */ /* 0x000f660000100a00 */
[----:B------:R-:W-:Y:S02]  /*2560*/  LEA.HI.X R29, R13, UR21, R12, 0x1, P1 ;  /* 0x000000150d1d7c11 */ /* 0x000fe400088f0c0c */
[----:B------:R-:W5:Y:S01]  /*2570*/  LDL.64 R12, [R33+0x28] ;  /* 0x00002800210c7983 */ /* 0x000f620000100a00 */
[----:B------:R-:W-:-:S02]  /*2580*/  USHF.L.U32 UR12, UR6, 0x1, URZ ;  /* 0x00000001060c7899 */ /* 0x000fc400080006ff */
[----:B------:R-:W-:-:S04]  /*2590*/  USHF.R.U32.HI UR13, URZ, 0x1f, UR6 ;  /* 0x0000001fff0d7899 */ /* 0x000fc80008011606 */
[----:B------:R-:W-:-:S04]  /*25a0*/  IADD3 R36, P1, PT, R28, UR12, RZ ;  /* 0x0000000c1c247c10 */ /* 0x000fc8000ff3e0ff */
[----:B------:R-:W-:Y:S01]  /*25b0*/  IADD3.X R37, PT, PT, R29, UR13, RZ, P1, !PT ;  /* 0x0000000d1d257c10 */ /* 0x000fe20008ffe4ff */
[C---:B-1----:R-:W-:Y:S01]  /*25c0*/  FMUL.FTZ R24, R0.reuse, R24 ;  /* 0x0000001800187220 */ /* 0x042fe20000410000 */
[----:B------:R-:W-:-:S04]  /*25d0*/  FMUL.FTZ R25, R0, R25 ;  /* 0x0000001900197220 */ /* 0x000fc80000410000 */
[----:B------:R-:W-:Y:S02]  /*25e0*/  F2FP.F16.F32.PACK_AB R24, RZ, R24 ;  /* 0x00000018ff18723e */ /* 0x000fe400000000ff */
[----:B------:R-:W-:Y:S02]  /*25f0*/  F2FP.F16.F32.PACK_AB R25, RZ, R25 ;  /* 0x00000019ff19723e */ /* 0x000fe400000000ff */
[----:B------:R-:W-:-:S05]  /*2600*/  PRMT R34, R24, 0x7610, R34 ;  /* 0x0000761018227816 */ /* 0x000fca0000000022 */
[----:B------:R0:W-:Y:S02]  /*2610*/  STG.E.U16 desc[UR16][R28.64], R34 ;  /* 0x000000221c007986 */ /* 0x0001e4000c101510 */
[----:B0-----:R-:W-:Y:S02]  /*2620*/  PRMT R29, R25, 0x7610, R29 ;  /* 0x00007610191d7816 */ /* 0x001fe4000000001d */
[----:B------:R0:W5:Y:S01]  /*2630*/  LDL.64 R24, [R33+0x38] ;  /* 0x0000380021187983 */ /* 0x0001620000100a00 */
[----:B--2---:R-:W-:Y:S01]  /*2640*/  FMUL.FTZ R26, R0, R26 ;  /* 0x0000001a001a7220 */ /* 0x004fe20000410000 */
[----:B------:R-:W-:Y:S01]  /*2650*/  IADD3 R34, P1, PT, R36, UR12, RZ ;  /* 0x0000000c24227c10 */ /* 0x000fe2000ff3e0ff */
[----:B------:R-:W-:-:S03]  /*2660*/  FMUL.FTZ R27, R0, R27 ;  /* 0x0000001b001b7220 */ /* 0x000fc60000410000 */
[----:B------:R-:W-:Y:S02]  /*2670*/  F2FP.F16.F32.PACK_AB R26, RZ, R26 ;  /* 0x0000001aff1a723e */ /* 0x000fe400000000ff */
[----:B------:R-:W-:Y:S02]  /*2680*/  IADD3.X R35, PT, PT, R37, UR13, RZ, P1, !PT ;  /* 0x0000000d25237c10 */ /* 0x000fe40008ffe4ff */
[----:B------:R-:W-:Y:S01]  /*2690*/  IADD3 R28, P1, PT, R34, UR12, RZ ;  /* 0x0000000c221c7c10 */ /* 0x000fe2000ff3e0ff */
[----:B------:R1:W-:Y:S01]  /*26a0*/  STG.E.U16 desc[UR16][R36.64], R29 ;  /* 0x0000001d24007986 */ /* 0x0003e2000c101510 */
[----:B------:R-:W-:Y:S02]  /*26b0*/  F2FP.F16.F32.PACK_AB R27, RZ, R27 ;  /* 0x0000001bff1b723e */ /* 0x000fe400000000ff */
[----:B-1----:R-:W-:Y:S02]  /*26c0*/  PRMT R37, R26, 0x7610, R37 ;  /* 0x000076101a257816 */ /* 0x002fe40000000025 */
[----:B------:R-:W-:Y:S01]  /*26d0*/  IADD3.X R29, PT, PT, R35, UR13, RZ, P1, !PT ;  /* 0x0000000d231d7c10 */ /* 0x000fe20008ffe4ff */
[----:B------:R-:W-:-:S02]  /*26e0*/  IMAD.U32 R26, RZ, RZ, UR6 ;  /* 0x00000006ff1a7e24 */ /* 0x000fc4000f8e00ff */
[----:B------:R-:W-:Y:S04]  /*26f0*/  STG.E.U16 desc[UR16][R34.64], R37 ;  /* 0x0000002522007986 */ /* 0x000fe8000c101510 */
[----:B------:R1:W-:Y:S01]  /*2700*/  STG.E.U16 desc[UR16][R28.64], R27 ;  /* 0x0000001b1c007986 */ /* 0x0003e2000c101510 */
[----:B0-----:R-:W-:Y:S02]  /*2710*/  IMAD.U32 R33, RZ, RZ, UR6 ;  /* 0x00000006ff217e24 */ /* 0x001fe4000f8e00ff */
[----:B-1----:R-:W-:Y:S02]  /*2720*/  IMAD.MOV.U32 R27, RZ, RZ, RZ ;  /* 0x000000ffff1b7224 */ /* 0x002fe400078e00ff */
[----:B------:R-:W-:-:S04]  /*2730*/  IMAD.WIDE.U32 R36, R3, UR6, R26 ;  /* 0x0000000603247c25 */ /* 0x000fc8000f8e001a */
[----:B------:R-:W-:Y:S01]  /*2740*/  IMAD R34, R32, UR6, R37 ;  /* 0x0000000620227c24 */ /* 0x000fe2000f8e0225 */
[----:B------:R-:W-:-:S04]  /*2750*/  IADD3 R33, P1, P2, R33, UR12, R36 ;  /* 0x0000000c21217c10 */ /* 0x000fc8000fa3e024 */
[----:B------:R-:W-:Y:S02]  /*2760*/  IADD3.X R34, PT, PT, RZ, UR13, R34, P1, P2 ;  /* 0x0000000dff227c10 */ /* 0x000fe40008fe4422 */
[----:B------:R-:W-:Y:S01]  /*2770*/  IADD3 R33, P1, PT, R33, R4, RZ ;  /* 0x0000000421217210 */ /* 0x000fe20007f3e0ff */
[----:B---3--:R-:W-:-:S04]  /*2780*/  FMUL.FTZ R6, R0, R6 ;  /* 0x0000000600067220 */ /* 0x008fc80000410000 */
[----:B------:R-:W-:Y:S01]  /*2790*/  IMAD.X R34, R34, 0x1, R31, P1 ;  /* 0x0000000122227824 */ /* 0x000fe200008e061f */
[C---:B------:R-:W-:Y:S01]  /*27a0*/  LEA R28, P1, R33.reuse, UR20, 0x1 ;  /* 0x00000014211c7c11 */ /* 0x040fe2000f8208ff */
[----:B------:R-:W-:Y:S01]  /*27b0*/  FMUL.FTZ R7, R0, R7 ;  /* 0x0000000700077220 */ /* 0x000fe20000410000 */
[----:B------:R-:W-:Y:S02]  /*27c0*/  F2FP.F16.F32.PACK_AB R6, RZ, R6 ;  /* 0x00000006ff06723e */ /* 0x000fe400000000ff */
[----:B------:R-:W-:Y:S02]  /*27d0*/  LEA.HI.X R29, R33, UR21, R34, 0x1, P1 ;  /* 0x00000015211d7c11 */ /* 0x000fe400088f0c22 */
[----:B------:R-:W-:Y:S01]  /*27e0*/  IADD3 R34, P1, PT, R28, UR12, RZ ;  /* 0x0000000c1c227c10 */ /* 0x000fe2000ff3e0ff */
[----:B----4-:R-:W-:Y:S01]  /*27f0*/  FMUL.FTZ R9, R0, R9 ;  /* 0x0000000900097220 */ /* 0x010fe20000410000 */
[----:B------:R-:W-:Y:S01]  /*2800*/  PRMT R33, R6, 0x7610, R33 ;  /* 0x0000761006217816 */ /* 0x000fe20000000021 */
[----:B------:R-:W-:Y:S01]  /*2810*/  FMUL.FTZ R6, R0, R8 ;  /* 0x0000000800067220 */ /* 0x000fe20000410000 */
[----:B------:R-:W-:-:S02]  /*2820*/  F2FP.F16.F32.PACK_AB R7, RZ, R7 ;  /* 0x00000007ff07723e */ /* 0x000fc400000000ff */
[----:B------:R-:W-:Y:S02]  /*2830*/  IADD3.X R35, PT, PT, R29, UR13, RZ, P1, !PT ;  /* 0x0000000d1d237c10 */ /* 0x000fe40008ffe4ff */
[----:B------:R-:W-:Y:S01]  /*2840*/  IADD3 R8, P1, PT, R34, UR12, RZ ;  /* 0x0000000c22087c10 */ /* 0x000fe2000ff3e0ff */
[----:B------:R0:W-:Y:S02]  /*2850*/  STG.E.U16 desc[UR16][R28.64], R33 ;  /* 0x000000211c007986 */ /* 0x0001e4000c101510 */
[----:B0-----:R-:W-:Y:S02]  /*2860*/  PRMT R29, R7, 0x7610, R29 ;  /* 0x00007610071d7816 */ /* 0x001fe4000000001d */
[----:B------:R-:W-:Y:S02]  /*2870*/  F2FP.F16.F32.PACK_AB R28, RZ, R9 ;  /* 0x00000009ff1c723e */ /* 0x000fe400000000ff */
[----:B------:R-:W-:Y:S02]  /*2880*/  F2FP.F16.F32.PACK_AB R7, RZ, R6 ;  /* 0x00000006ff07723e */ /* 0x000fe400000000ff */
[----:B------:R-:W-:-:S02]  /*2890*/  IADD3.X R9, PT, PT, R35, UR13, RZ, P1, !PT ;  /* 0x0000000d23097c10 */ /* 0x000fc40008ffe4ff */
[----:B------:R-:W-:Y:S01]  /*28a0*/  IADD3 R6, P1, PT, R8, UR12, RZ ;  /* 0x0000000c08067c10 */ /* 0x000fe2000ff3e0ff */
[----:B------:R0:W-:Y:S01]  /*28b0*/  STG.E.U16 desc[UR16][R34.64], R29 ;  /* 0x0000001d22007986 */ /* 0x0001e2000c101510 */
[----:B------:R-:W-:Y:S02]  /*28c0*/  PRMT R36, R7, 0x7610, R36 ;  /* 0x0000761007247816 */ /* 0x000fe40000000024 */
[----:B------:R-:W-:Y:S01]  /*28d0*/  IADD3.X R7, PT, PT, R9, UR13, RZ, P1, !PT ;  /* 0x0000000d09077c10 */ /* 0x000fe20008ffe4ff */
[----:B------:R-:W-:Y:S02]  /*28e0*/  IMAD.U32 R37, RZ, RZ, UR6 ;  /* 0x00000006ff257e24 */ /* 0x000fe4000f8e00ff */
[----:B------:R-:W-:Y:S01]  /*28f0*/  STG.E.U16 desc[UR16][R8.64], R36 ;  /* 0x0000002408007986 */ /* 0x000fe2000c101510 */
[----:B0-----:R-:W-:Y:S02]  /*2900*/  PRMT R35, R28, 0x7610, R35 ;  /* 0x000076101c237816 */ /* 0x001fe40000000023 */
[----:B------:R-:W-:-:S03]  /*2910*/  IADD3 R29, P1, PT, R3, 0x4, RZ ;  /* 0x00000004031d7810 */ /* 0x000fc60007f3e0ff */
[----:B------:R0:W-:Y:S02]  /*2920*/  STG.E.U16 desc[UR16][R6.64], R35 ;  /* 0x0000002306007986 */ /* 0x0001e4000c101510 */
[----:B------:R-:W-:Y:S02]  /*2930*/  IMAD.X R33, RZ, RZ, R32, P1 ;  /* 0x000000ffff217224 */ /* 0x000fe400008e0620 */
[----:B------:R-:W-:-:S04]  /*2940*/  IMAD.WIDE.U32 R28, R29, UR6, R26 ;  /* 0x000000061d1c7c25 */ /* 0x000fc8000f8e001a */
[----:B------:R-:W-:Y:S01]  /*2950*/  IMAD R34, R33, UR6, R29 ;  /* 0x0000000621227c24 */ /* 0x000fe2000f8e021d */
[----:B0-----:R-:W-:Y:S01]  /*2960*/  IADD3 R35, P1, PT, R3, 0x8, RZ ;  /* 0x0000000803237810 */ /* 0x001fe20007f3e0ff */
[----:B------:R-:W-:Y:S01]  /*2970*/  IMAD.U32 R9, RZ, RZ, UR6 ;  /* 0x00000006ff097e24 */ /* 0x000fe2000f8e00ff */
[----:B------:R-:W-:-:S03]  /*2980*/  IADD3 R33, P2, P3, R37, UR12, R28 ;  /* 0x0000000c25217c10 */ /* 0x000fc6000fb5e01c */
[----:B------:R-:W-:Y:S02]  /*2990*/  IMAD.X R37, RZ, RZ, R32, P1 ;  /* 0x000000ffff257224 */ /* 0x000fe400008e0620 */
[----:B------:R-:W-:Y:S01]  /*29a0*/  IMAD.WIDE.U32 R28, R35, UR6, R26 ;  /* 0x00000006231c7c25 */ /* 0x000fe2000f8e001a */
[----:B------:R-:W-:Y:S02]  /*29b0*/  IADD3.X R34, PT, PT, RZ, UR13, R34, P2, P3 ;  /* 0x0000000dff227c10 */ /* 0x000fe400097e6422 */
[----:B------:R-:W-:Y:S01]  /*29c0*/  IADD3 R7, P3, PT, R33, R4, RZ ;  /* 0x0000000421077210 */ /* 0x000fe20007f7e0ff */
[----:B------:R-:W-:Y:S01]  /*29d0*/  IMAD R8, R37, UR6, R29 ;  /* 0x0000000625087c24 */ /* 0x000fe2000f8e021d */
[----:B------:R-:W-:-:S03]  /*29e0*/  IADD3 R9, P1, P2, R9, UR12, R28 ;  /* 0x0000000c09097c10 */ /* 0x000fc6000fa3e01c */
[--C-:B------:R-:W-:Y:S01]  /*29f0*/  IMAD.X R34, R34, 0x1, R31.reuse, P3 ;  /* 0x0000000122227824 */ /* 0x100fe200018e061f */
[----:B------:R-:W-:Y:S02]  /*2a00*/  IADD3.X R8, PT, PT, RZ, UR13, R8, P1, P2 ;  /* 0x0000000dff087c10 */ /* 0x000fe40008fe4408 */
[----:B------:R-:W-:Y:S02]  /*2a10*/  LEA R6, P3, R7, UR20, 0x1 ;  /* 0x0000001407067c11 */ /* 0x000fe4000f8608ff */
[----:B------:R-:W-:Y:S01]  /*2a20*/  IADD3 R9, P1, PT, R9, R4, RZ ;  /* 0x0000000409097210 */ /* 0x000fe20007f3e0ff */
[C---:B-----5:R-:W-:Y:S01]  /*2a30*/  FMUL.FTZ R10, R0.reuse, R10 ;  /* 0x0000000a000a7220 */ /* 0x060fe20000410000 */
[----:B------:R-:W-:Y:S01]  /*2a40*/  FMUL.FTZ R28, R0, R11 ;  /* 0x0000000b001c7220 */ /* 0x000fe20000410000 */
[----:B------:R-:W-:Y:S02]  /*2a50*/  LEA.HI.X R7, R7, UR21, R34, 0x1, P3 ;  /* 0x0000001507077c11 */ /* 0x000fe400098f0c22 */
[----:B------:R-:W-:Y:S01]  /*2a60*/  IMAD.X R34, R8, 0x1, R31, P1 ;  /* 0x0000000108227824 */ /* 0x000fe200008e061f */
[----:B------:R-:W-:-:S02]  /*2a70*/  LEA R8, P2, R9, UR20, 0x1 ;  /* 0x0000001409087c11 */ /* 0x000fc4000f8408ff */
[----:B------:R-:W-:Y:S02]  /*2a80*/  F2FP.F16.F32.PACK_AB R11, RZ, R10 ;  /* 0x0000000aff0b723e */ /* 0x000fe400000000ff */
[----:B------:R-:W-:Y:S02]  /*2a90*/  F2FP.F16.F32.PACK_AB R28, RZ, R28 ;  /* 0x0000001cff1c723e */ /* 0x000fe400000000ff */
[----:B------:R-:W-:Y:S02]  /*2aa0*/  IADD3 R10, P1, PT, R6, UR12, RZ ;  /* 0x0000000c060a7c10 */ /* 0x000fe4000ff3e0ff */
[--C-:B------:R-:W-:Y:S02]  /*2ab0*/  LEA.HI.X R9, R9, UR21, R34.reuse, 0x1, P2 ;  /* 0x0000001509097c11 */ /* 0x100fe400090f0c22 */
[----:B------:R-:W-:Y:S02]  /*2ac0*/  PRMT R33, R11, 0x7610, R33 ;  /* 0x000076100b217816 */ /* 0x000fe40000000021 */
[----:B------:R-:W-:Y:S01]  /*2ad0*/  PRMT R34, R28, 0x7610, R34 ;  /* 0x000076101c227816 */ /* 0x000fe20000000022 */
[----:B------:R-:W-:Y:S01]  /*2ae0*/  FMUL.FTZ R28, R0, R12 ;  /* 0x0000000c001c7220 */ /* 0x000fe20000410000 */
[----:B------:R-:W-:-:S02]  /*2af0*/  IADD3.X R11, PT, PT, R7, UR13, RZ, P1, !PT ;  /* 0x0000000d070b7c10 */ /* 0x000fc40008ffe4ff */
[----:B------:R-:W-:Y:S01]  /*2b00*/  IADD3 R12, P1, PT, R10, UR12, RZ ;  /* 0x0000000c0a0c7c10 */ /* 0x000fe2000ff3e0ff */
[----:B------:R0:W-:Y:S01]  /*2b10*/  STG.E.U16 desc[UR16][R6.64], R33 ;  /* 0x0000002106007986 */ /* 0x0001e2000c101510 */
[C---:B------:R-:W-:Y:S02]  /*2b20*/  FMUL.FTZ R29, R0.reuse, R13 ;  /* 0x0000000d001d7220 */ /* 0x040fe40000410000 */
[----:B------:R-:W-:Y:S01]  /*2b30*/  IADD3.X R13, PT, PT, R11, UR13, RZ, P1, !PT ;  /* 0x0000000d0b0d7c10 */ /* 0x000fe20008ffe4ff */
[----:B------:R1:W-:Y:S01]  /*2b40*/  STG.E.U16 desc[UR16][R10.64], R34 ;  /* 0x000000220a007986 */ /* 0x0003e2000c101510 */
[C---:B------:R-:W-:Y:S01]  /*2b50*/  FMUL.FTZ R14, R0.reuse, R14 ;  /* 0x0000000e000e7220 */ /* 0x040fe20000410000 */
[----:B------:R-:W-:Y:S01]  /*2b60*/  FMUL.FTZ R15, R0, R15 ;  /* 0x0000000f000f7220 */ /* 0x000fe20000410000 */
[----:B0-----:R-:W-:Y:S02]  /*2b70*/  F2FP.F16.F32.PACK_AB R7, RZ, R28 ;  /* 0x0000001cff07723e */ /* 0x001fe400000000ff */
[----:B------:R-:W-:-:S02]  /*2b80*/  IADD3 R28, P1, PT, R12, UR12, RZ ;  /* 0x0000000c0c1c7c10 */ /* 0x000fc4000ff3e0ff */
[----:B-1----:R-:W-:Y:S02]  /*2b90*/  F2FP.F16.F32.PACK_AB R11, RZ, R29 ;  /* 0x0000001dff0b723e */ /* 0x002fe400000000ff */
[----:B------:R-:W-:Y:S02]  /*2ba0*/  IADD3.X R29, PT, PT, R13, UR13, RZ, P1, !PT ;  /* 0x0000000d0d1d7c10 */ /* 0x000fe40008ffe4ff */
[----:B------:R-:W-:Y:S01]  /*2bb0*/  IADD3 R6, P1, PT, R8, UR12, RZ ;  /* 0x0000000c08067c10 */ /* 0x000fe2000ff3e0ff */
[----:B------:R0:W-:Y:S01]  /*2bc0*/  STG.E.U16 desc[UR16][R12.64], R7 ;  /* 0x000000070c007986 */ /* 0x0001e2000c101510 */
[----:B------:R-:W-:Y:S02]  /*2bd0*/  F2FP.F16.F32.PACK_AB R14, RZ, R14 ;  /* 0x0000000eff0e723e */ /* 0x000fe400000000ff */
[----:B------:R-:W-:Y:S01]  /*2be0*/  F2FP.F16.F32.PACK_AB R15, RZ, R15 ;  /* 0x0000000fff0f723e */ /* 0x000fe200000000ff */
[----:B------:R1:W-:Y:S04]  /*2bf0*/  STG.E.U16 desc[UR16][R28.64], R11 ;  /* 0x0000000b1c007986 */ /* 0x0003e8000c101510 */
[----:B------:R2:W-:Y:S01]  /*2c00*/  STG.E.U16 desc[UR16][R8.64], R14 ;  /* 0x0000000e08007986 */ /* 0x0005e2000c101510 */
[----:B0-----:R-:W-:-:S02]  /*2c10*/  IADD3.X R7, PT, PT, R9, UR13, RZ, P1, !PT ;  /* 0x0000000d09077c10 */ /* 0x001fc40008ffe4ff */
[----:B------:R-:W-:-:S04]  /*2c20*/  IADD3 R10, P1, PT, R6, UR12, RZ ;  /* 0x0000000c060a7c10 */ /* 0x000fc8000ff3e0ff */
[----:B-1----:R-:W-:Y:S02]  /*2c30*/  IADD3.X R11, PT, PT, R7, UR13, RZ, P1, !PT ;  /* 0x0000000d070b7c10 */ /* 0x002fe40008ffe4ff */
[----:B--2---:R-:W-:Y:S02]  /*2c40*/  PRMT R9, R15, 0x7610, R9 ;  /* 0x000076100f097816 */ /* 0x004fe40000000009 */
[----:B------:R-:W-:-:S03]  /*2c50*/  IADD3 R8, P1, PT, R10, UR12, RZ ;  /* 0x0000000c0a087c10 */ /* 0x000fc6000ff3e0ff */
[----:B------:R0:W-:Y:S02]  /*2c60*/  STG.E.U16 desc[UR16][R6.64], R9 ;  /* 0x0000000906007986 */ /* 0x0001e4000c101510 */
[----:B0-----:R-:W-:Y:S02]  /*2c70*/  IADD3.X R9, PT, PT, R11, UR13, RZ, P1, !PT ;  /* 0x0000000d0b097c10 */ /* 0x001fe40008ffe4ff */
[C---:B------:R-:W-:Y:S02]  /*2c80*/  IADD3 R13, P1, PT, R3.reuse, 0xc, RZ ;  /* 0x0000000c030d7810 */ /* 0x040fe40007f3e0ff */
[----:B------:R-:W-:-:S03]  /*2c90*/  IADD3 R3, P2, PT, R3, 0x10, RZ ;  /* 0x0000001003037810 */ /* 0x000fc60007f5e0ff */
[--C-:B------:R-:W-:Y:S01]  /*2ca0*/  IMAD.X R15, RZ, RZ, R32.reuse, P1 ;  /* 0x000000ffff0f7224 */ /* 0x100fe200008e0620 */
[----:B------:R-:W-:Y:S01]  /*2cb0*/  ISETP.GE.U32.AND P1, PT, R3, R2, PT ;  /* 0x000000020300720c */ /* 0x000fe20003f26070 */
[----:B------:R-:W-:Y:S02]  /*2cc0*/  IMAD.X R32, RZ, RZ, R32, P2 ;  /* 0x000000ffff207224 */ /* 0x000fe400010e0620 */
[----:B------:R-:W-:-:S03]  /*2cd0*/  IMAD.WIDE.U32 R26, R13, UR6, R26 ;  /* 0x000000060d1a7c25 */ /* 0x000fc6000f8e001a */
[----:B------:R-:W-:Y:S01]  /*2ce0*/  ISETP.GE.AND.EX P1, PT, R32, R30, PT, P1 ;  /* 0x0000001e2000720c */ /* 0x000fe20003f26310 */
[----:B------:R-:W-:Y:S02]  /*2cf0*/  IMAD.U32 R13, RZ, RZ, UR6 ;  /* 0x00000006ff0d7e24 */ /* 0x000fe4000f8e00ff */
[----:B------:R-:W-:-:S03]  /*2d00*/  IMAD R12, R15, UR6, R27 ;  /* 0x000000060f0c7c24 */ /* 0x000fc6000f8e021b */
[----:B------:R-:W-:-:S04]  /*2d10*/  IADD3 R13, P2, P3, R13, UR12, R26 ;  /* 0x0000000c0d0d7c10 */ /* 0x000fc8000fb5e01a */
[----:B------:R-:W-:Y:S01]  /*2d20*/  IADD3.X R12, PT, PT, RZ, UR13, R12, P2, P3 ;  /* 0x0000000dff0c7c10 */ /* 0x000fe200097e640c */
[C---:B------:R-:W-:Y:S01]  /*2d30*/  FMUL.FTZ R24, R0.reuse, R24 ;  /* 0x0000001800187220 */ /* 0x040fe20000410000 */
[----:B------:R-:W-:-:S04]  /*2d40*/  FMUL.FTZ R25, R0, R25 ;  /* 0x0000001900197220 */ /* 0x000fc80000410000 */
[----:B------:R-:W-:Y:S02]  /*2d50*/  F2FP.F16.F32.PACK_AB R24, RZ, R24 ;  /* 0x00000018ff18723e */ /* 0x000fe400000000ff */
[----:B------:R-:W-:-:S03]  /*2d60*/  F2FP.F16.F32.PACK_AB R25, RZ, R25 ;  /* 0x00000019ff19723e */ /* 0x000fc600000000ff */
[----:B------:R0:W-:Y:S04]  /*2d70*/  STG.E.U16 desc[UR16][R10.64], R24 ;  /* 0x000000180a007986 */ /* 0x0001e8000c101510 */
[----:B------:R0:W-:Y:S01]  /*2d80*/  STG.E.U16 desc[UR16][R8.64], R25 ;  /* 0x0000001908007986 */ /* 0x0001e2000c101510 */
[----:B------:R-:W-:Y:S05]  /*2d90*/  @!P1 BRA `(.L_x_234) ;  /* 0xfffffff400c89947 */ /* 0x000fea000383ffff */
[----:B------:R-:W-:Y:S05]  /*2da0*/  BSYNC.RECONVERGENT B4 ;  /* 0x0000000000047941 */ /* 0x000fea0003800200 */
.L_x_233:
[----:B------:R-:W-:Y:S02]  /*2db0*/  IMAD.MOV.U32 R2, RZ, RZ, R22 ;  /* 0x000000ffff027224 */ /* 0x000fe400078e0016 */
[----:B------:R-:W-:-:S07]  /*2dc0*/  IMAD.MOV.U32 R14, RZ, RZ, R23 ;  /* 0x000000ffff0e7224 */ /* 0x000fce00078e0017 */
.L_x_232:
[----:B------:R-:W-:Y:S05]  /*2dd0*/  BSYNC.RECONVERGENT B3 ;  /* 0x0000000000037941 */ /* 0x000fea0003800200 */
.L_x_231:
[----:B------:R-:W-:Y:S01]  /*2de0*/  IADD3 R6, P2, PT, -R3, R22, RZ ;  /* 0x0000001603067210 */ /* 0x000fe20007f5e1ff */
[----:B------:R-:W-:Y:S03]  /*2df0*/  BSSY.RECONVERGENT B3, `(.L_x_235) ;  /* 0x0000051000037945 */ /* 0x000fe60003800200 */
[----:B------:R-:W-:Y:S01]  /*2e00*/  ISETP.GT.U32.AND P1, PT, R6, 0x4, PT ;  /* 0x000000040600780c */ /* 0x000fe20003f24070 */
[----:B------:R-:W-:-:S05]  /*2e10*/  IMAD.X R6, R23, 0x1, ~R32, P2 ;  /* 0x0000000117067824 */ /* 0x000fca00010e0e20 */
[----:B------:R-:W-:-:S13]  /*2e20*/  ISETP.GT.AND.EX P1, PT, R6, RZ, PT, P1 ;  /* 0x000000ff0600720c */ /* 0x000fda0003f24310 */
[----:B------:R-:W-:Y:S05]  /*2e30*/  @!P1 BRA `(.L_x_236) ;  /* 0x0000000400309947 */ /* 0x000fea0003800000 */
[----:B------:R-:W-:Y:S01]  /*2e40*/  IMAD.U32 R28, R3, 0x4, R1 ;  /* 0x00000004031c7824 */ /* 0x000fe200078e0001 */
[----:B------:R-:W2:Y:S04]  /*2e50*/  LDCU.64 UR12, c[0x0][0x380] ;  /* 0x00007000ff0c77ac */ /* 0x000ea80008000a00 */
[----:B------:R-:W1:Y:S04]  /*2e60*/  LDL.64 R6, [R28] ;  /* 0x000000001c067983 */ /* 0x000e680000100a00 */
[----:B0-----:R-:W3:Y:S04]  /*2e70*/  LDL.64 R8, [R28+0x8] ;  /* 0x000008001c087983 */ /* 0x001ee80000100a00 */
[----:B------:R-:W4:Y:S04]  /*2e80*/  LDL.64 R10, [R28+0x10] ;  /* 0x000010001c0a7983 */ /* 0x000f280000100a00 */
[----:B------:R0:W5:Y:S01]  /*2e90*/  LDL.64 R14, [R28+0x18] ;  /* 0x000018001c0e7983 */ /* 0x0001620000100a00 */
[----:B------:R-:W-:Y:S01]  /*2ea0*/  IMAD.U32 R24, RZ, RZ, UR6 ;  /* 0x00000006ff187e24 */ /* 0x000fe2000f8e00ff */
[----:B------:R-:W-:Y:S01]  /*2eb0*/  USHF.L.U32 UR14, UR6, 0x1, URZ ;  /* 0x00000001060e7899 */ /* 0x000fe200080006ff */
[----:B------:R-:W-:Y:S01]  /*2ec0*/  IMAD.MOV.U32 R25, RZ, RZ, RZ ;  /* 0x000000ffff197224 */ /* 0x000fe200078e00ff */
[----:B------:R-:W-:-:S02]  /*2ed0*/  USHF.R.U32.HI UR15, URZ, 0x1f, UR6 ;  /* 0x0000001fff0f7899 */ /* 0x000fc40008011606 */
[----:B------:R-:W-:Y:S01]  /*2ee0*/  IMAD.U32 R29, RZ, RZ, UR6 ;  /* 0x00000006ff1d7e24 */ /* 0x000fe2000f8e00ff */
[----:B------:R-:W-:Y:S01]  /*2ef0*/  IADD3 R13, P0, PT, R13, R4, RZ ;  /* 0x000000040d0d7210 */ /* 0x000fe20007f1e0ff */
[----:B------:R-:W-:-:S04]  /*2f00*/  IMAD.WIDE.U32 R26, R3, UR6, R24 ;  /* 0x00000006031a7c25 */ /* 0x000fc8000f8e0018 */
[----:B------:R-:W-:Y:S01]  /*2f10*/  IMAD R2, R32, UR6, R27 ;  /* 0x0000000620027c24 */ /* 0x000fe2000f8e021b */
[----:B------:R-:W-:Y:S01]  /*2f20*/  IADD3 R27, P1, P2, R29, UR14, R26 ;  /* 0x0000000e1d1b7c10 */ /* 0x000fe2000fa3e01a */
[----:B0-----:R-:W-:Y:S01]  /*2f30*/  IMAD.X R28, R12, 0x1, R31, P0 ;  /* 0x000000010c1c7824 */ /* 0x001fe200000e061f */
[----:B--2---:R-:W-:Y:S02]  /*2f40*/  LEA R12, P0, R13, UR12, 0x1 ;  /* 0x0000000c0d0c7c11 */ /* 0x004fe4000f8008ff */
[----:B------:R-:W-:Y:S02]  /*2f50*/  IADD3.X R26, PT, PT, RZ, UR15, R2, P1, P2 ;  /* 0x0000000fff1a7c10 */ /* 0x000fe40008fe4402 */
[----:B------:R-:W-:Y:S02]  /*2f60*/  IADD3 R2, P1, PT, R27, R4, RZ ;  /* 0x000000041b027210 */ /* 0x000fe40007f3e0ff */
[----:B------:R-:W-:-:S03]  /*2f70*/  LEA.HI.X R13, R13, UR13, R28, 0x1, P0 ;  /* 0x0000000d0d0d7c11 */ /* 0x000fc600080f0c1c */
[----:B------:R-:W-:Y:S01]  /*2f80*/  IMAD.X R29, R26, 0x1, R31, P1 ;  /* 0x000000011a1d7824 */ /* 0x000fe200008e061f */
[----:B------:R-:W-:Y:S01]  /*2f90*/  IADD3 R26, P0, PT, R12, UR14, RZ ;  /* 0x0000000e0c1a7c10 */ /* 0x000fe2000ff1e0ff */
[C---:B-1----:R-:W-:Y:S01]  /*2fa0*/  FMUL.FTZ R6, R0.reuse, R6 ;  /* 0x0000000600067220 */ /* 0x042fe20000410000 */
[----:B------:R-:W-:-:S04]  /*2fb0*/  FMUL.FTZ R27, R0, R7 ;  /* 0x00000007001b7220 */ /* 0x000fc80000410000 */
[----:B------:R-:W-:Y:S02]  /*2fc0*/  F2FP.F16.F32.PACK_AB R7, RZ, R6 ;  /* 0x00000006ff07723e */ /* 0x000fe400000000ff */
[----:B------:R-:W-:Y:S01]  /*2fd0*/  LEA R6, P1, R2, UR12, 0x1 ;  /* 0x0000000c02067c11 */ /* 0x000fe2000f8208ff */
[C---:B----4-:R-:W-:Y:S01]  /*2fe0*/  FMUL.FTZ R30, R0.reuse, R10 ;  /* 0x0000000a001e7220 */ /* 0x050fe20000410000 */
[----:B------:R-:W-:Y:S01]  /*2ff0*/  PRMT R33, R7, 0x7610, R33 ;  /* 0x0000761007217816 */ /* 0x000fe20000000021 */
[C---:B------:R-:W-:Y:S01]  /*3000*/  FMUL.FTZ R11, R0.reuse, R11 ;  /* 0x0000000b000b7220 */ /* 0x040fe20000410000 */
[----:B------:R-:W-:Y:S01]  /*3010*/  F2FP.F16.F32.PACK_AB R28, RZ, R27 ;  /* 0x0000001bff1c723e */ /* 0x000fe200000000ff */
[----:B-----5:R-:W-:Y:S01]  /*3020*/  FMUL.FTZ R15, R0, R15 ;  /* 0x0000000f000f7220 */ /* 0x020fe20000410000 */
[----:B------:R-:W-:Y:S01]  /*3030*/  LEA.HI.X R7, R2, UR13, R29, 0x1, P1 ;  /* 0x0000000d02077c11 */ /* 0x000fe200088f0c1d */
[C---:B---3--:R-:W-:Y:S01]  /*3040*/  FMUL.FTZ R2, R0.reuse, R8 ;  /* 0x0000000800027220 */ /* 0x048fe20000410000 */
[----:B------:R-:W-:Y:S01]  /*3050*/  IADD3.X R27, PT, PT, R13, UR15, RZ, P0, !PT ;  /* 0x0000000f0d1b7c10 */ /* 0x000fe200087fe4ff */
[----:B------:R-:W-:Y:S01]  /*3060*/  FMUL.FTZ R29, R0, R9 ;  /* 0x00000009001d7220 */ /* 0x000fe20000410000 */
[----:B------:R-:W-:Y:S01]  /*3070*/  IADD3 R8, P0, PT, R26, UR14, RZ ;  /* 0x0000000e1a087c10 */ /* 0x000fe2000ff1e0ff */
[----:B------:R0:W-:Y:S01]  /*3080*/  STG.E.U16 desc[UR16][R12.64], R33 ;  /* 0x000000210c007986 */ /* 0x0001e2000c101510 */
[----:B------:R-:W-:-:S02]  /*3090*/  PRMT R34, R28, 0x7610, R34 ;  /* 0x000076101c227816 */ /* 0x000fc40000000022 */
[----:B------:R-:W-:Y:S02]  /*30a0*/  IADD3.X R9, PT, PT, R27, UR15, RZ, P0, !PT ;  /* 0x0000000f1b097c10 */ /* 0x000fe400087fe4ff */
[----:B------:R-:W-:Y:S01]  /*30b0*/  IADD3 R28, P0, PT, R8, UR14, RZ ;  /* 0x0000000e081c7c10 */ /* 0x000fe2000ff1e0ff */
[----:B------:R1:W-:Y:S01]  /*30c0*/  STG.E.U16 desc[UR16][R26.64], R34 ;  /* 0x000000221a007986 */ /* 0x0003e2000c101510 */
[----:B------:R-:W-:Y:S02]  /*30d0*/  F2FP.F16.F32.PACK_AB R10, RZ, R29 ;  /* 0x0000001dff0a723e */ /* 0x000fe400000000ff */
[----:B------:R-:W-:Y:S02]  /*30e0*/  F2FP.F16.F32.PACK_AB R2, RZ, R2 ;  /* 0x00000002ff02723e */ /* 0x000fe400000000ff */
[----:B------:R-:W-:Y:S01]  /*30f0*/  IADD3.X R29, PT, PT, R9, UR15, RZ, P0, !PT ;  /* 0x0000000f091d7c10 */ /* 0x000fe200087fe4ff */
[----:B0-----:R-:W-:Y:S01]  /*3100*/  FMUL.FTZ R12, R0, R14 ;  /* 0x0000000e000c7220 */ /* 0x001fe20000410000 */
[----:B------:R-:W-:-:S02]  /*3110*/  PRMT R13, R2, 0x7610, R13 ;  /* 0x00007610020d7816 */ /* 0x000fc4000000000d */
[----:B------:R-:W-:Y:S02]  /*3120*/  F2FP.F16.F32.PACK_AB R2, RZ, R11 ;  /* 0x0000000bff02723e */ /* 0x000fe400000000ff */
[----:B------:R-:W-:Y:S01]  /*3130*/  F2FP.F16.F32.PACK_AB R30, RZ, R30 ;  /* 0x0000001eff1e723e */ /* 0x000fe200000000ff */
[----:B------:R0:W-:Y:S01]  /*3140*/  STG.E.U16 desc[UR16][R8.64], R13 ;  /* 0x0000000d08007986 */ /* 0x0001e2000c101510 */
[----:B-1----:R-:W-:Y:S02]  /*3150*/  PRMT R26, R10, 0x7610, R26 ;  /* 0x000076100a1a7816 */ /* 0x002fe4000000001a */
[----:B------:R-:W-:Y:S02]  /*3160*/  IADD3 R10, P0, PT, R6, UR14, RZ ;  /* 0x0000000e060a7c10 */ /* 0x000fe4000ff1e0ff */
[----:B------:R-:W-:Y:S01]  /*3170*/  F2FP.F16.F32.PACK_AB R12, RZ, R12 ;  /* 0x0000000cff0c723e */ /* 0x000fe200000000ff */
[----:B------:R1:W-:Y:S01]  /*3180*/  STG.E.U16 desc[UR16][R28.64], R26 ;  /* 0x0000001a1c007986 */ /* 0x0003e2000c101510 */
[----:B------:R-:W-:-:S02]  /*3190*/  IADD3.X R11, PT, PT, R7, UR15, RZ, P0, !PT ;  /* 0x0000000f070b7c10 */ /* 0x000fc400087fe4ff */
[----:B------:R-:W-:Y:S01]  /*31a0*/  IADD3 R14, P0, PT, R10, UR14, RZ ;  /* 0x0000000e0a0e7c10 */ /* 0x000fe2000ff1e0ff */
[----:B------:R2:W-:Y:S01]  /*31b0*/  STG.E.U16 desc[UR16][R6.64], R30 ;  /* 0x0000001e06007986 */ /* 0x0005e2000c101510 */
[----:B0-----:R-:W-:Y:S02]  /*31c0*/  F2FP.F16.F32.PACK_AB R8, RZ, R15 ;  /* 0x0000000fff08723e */ /* 0x001fe400000000ff */
[----:B------:R-:W-:Y:S01]  /*31d0*/  IADD3.X R15, PT, PT, R11, UR15, RZ, P0, !PT ;  /* 0x0000000f0b0f7c10 */ /* 0x000fe200087fe4ff */
[----:B------:R0:W-:Y:S01]  /*31e0*/  STG.E.U16 desc[UR16][R10.64], R2 ;  /* 0x000000020a007986 */ /* 0x0001e2000c101510 */
[----:B-1----:R-:W-:Y:S02]  /*31f0*/  PRMT R26, R12, 0x7610, R26 ;  /* 0x000076100c1a7816 */ /* 0x002fe4000000001a */
[----:B--2---:R-:W-:-:S03]  /*3200*/  IADD3 R6, P0, PT, R14, UR14, RZ ;  /* 0x0000000e0e067c10 */ /* 0x004fc6000ff1e0ff */
[----:B------:R1:W-:Y:S01]  /*3210*/  STG.E.U16 desc[UR16][R14.64], R26 ;  /* 0x0000001a0e007986 */ /* 0x0003e2000c101510 */
[----:B------:R-:W-:Y:S01]  /*3220*/  IADD3.X R7, PT, PT, R15, UR15, RZ, P0, !PT ;  /* 0x0000000f0f077c10 */ /* 0x000fe200087fe4ff */
[----:B0-----:R-:W-:Y:S01]  /*3230*/  IMAD.MOV.U32 R2, RZ, RZ, R22 ;  /* 0x000000ffff027224 */ /* 0x001fe200078e0016 */
[C---:B------:R-:W-:Y:S02]  /*3240*/  IADD3 R9, P0, PT, R3.reuse, 0x4, RZ ;  /* 0x0000000403097810 */ /* 0x040fe40007f1e0ff */
[----:B------:R-:W-:Y:S01]  /*3250*/  IADD3 R3, P1, PT, R3, 0x8, RZ ;  /* 0x0000000803037810 */ /* 0x000fe20007f3e0ff */
[----:B------:R2:W-:Y:S02]  /*3260*/  STG.E.U16 desc[UR16][R6.64], R8 ;  /* 0x0000000806007986 */ /* 0x0005e4000c101510 */
[----:B------:R-:W-:-:S04]  /*3270*/  IMAD.WIDE.U32 R24, R9, UR6, R24 ;  /* 0x0000000609187c25 */ /* 0x000fc8000f8e0018 */
[----:B------:R-:W-:Y:S01]  /*3280*/  IMAD.X R13, RZ, RZ, R32, P0 ;  /* 0x000000ffff0d7224 */ /* 0x000fe200000e0620 */
[----:B------:R-:W-:Y:S01]  /*3290*/  PLOP3.LUT P0, PT, PT, PT, PT, 0x8, 0x80 ;  /* 0x000000000080781c */ /* 0x000fe20003f0e170 */
[----:B------:R-:W-:Y:S02]  /*32a0*/  IMAD.U32 R9, RZ, RZ, UR6 ;  /* 0x00000006ff097e24 */ /* 0x000fe4000f8e00ff */
[----:B------:R-:W-:Y:S02]  /*32b0*/  IMAD R12, R13, UR6, R25 ;  /* 0x000000060d0c7c24 */ /* 0x000fe4000f8e0219 */
[----:B-1----:R-:W-:Y:S01]  /*32c0*/  IMAD.MOV.U32 R14, RZ, RZ, R23 ;  /* 0x000000ffff0e7224 */ /* 0x002fe200078e0017 */
[----:B------:R-:W-:Y:S01]  /*32d0*/  IADD3 R13, P2, P3, R9, UR14, R24 ;  /* 0x0000000e090d7c10 */ /* 0x000fe2000fb5e018 */
[----:B------:R-:W-:-:S03]  /*32e0*/  IMAD.X R32, RZ, RZ, R32, P1 ;  /* 0x000000ffff207224 */ /* 0x000fc600008e0620 */
[----:B--2---:R-:W-:-:S09]  /*32f0*/  IADD3.X R12, PT, PT, RZ, UR15, R12, P2, P3 ;  /* 0x0000000fff0c7c10 */ /* 0x004fd200097e640c */
.L_x_236:
[----:B------:R-:W-:Y:S05]  /*3300*/  BSYNC.RECONVERGENT B3 ;  /* 0x0000000000037941 */ /* 0x000fea0003800200 */
.L_x_235:
[----:B------:R-:W-:-:S04]  /*3310*/  ISETP.NE.U32.AND P1, PT, R3, R22, PT ;  /* 0x000000160300720c */ /* 0x000fc80003f25070 */
[----:B------:R-:W-:-:S13]  /*3320*/  ISETP.NE.OR.EX P0, PT, R32, R23, P0, P1 ;  /* 0x000000172000720c */ /* 0x000fda0000705710 */
[----:B------:R-:W-:Y:S05]  /*3330*/  @!P0 BREAK.RELIABLE B0 ;  /* 0x0000000000008942 */ /* 0x000fea0003800100 */
[----:B------:R-:W-:Y:S05]  /*3340*/  @!P0 BRA `(.L_x_228) ;  /* 0x0000000000c08947 */ /* 0x000fea0003800000 */
.L_x_230:
[----:B------:R-:W-:Y:S05]  /*3350*/  BSYNC.RELIABLE B0 ;  /* 0x0000000000007941 */ /* 0x000fea0003800100 */
.L_x_229:
[----:B------:R-:W-:Y:S01]  /*3360*/  IMAD.U32 R15, RZ, RZ, UR6 ;  /* 0x00000006ff0f7e24 */ /* 0x000fe2000f8e00ff */
[----:B------:R-:W-:Y:S01]  /*3370*/  BSSY.RECONVERGENT B0, `(.L_x_237) ;  /* 0x000002b000007945 */ /* 0x000fe20003800200 */
[----:B0-----:R-:W-:-:S03]  /*3380*/  IMAD.U32 R25, RZ, RZ, UR6 ;  /* 0x00000006ff197e24 */ /* 0x001fc6000f8e00ff */
[----:B------:R-:W-:Y:S01]  /*3390*/  SHF.R.U32.HI R15, RZ, 0x1f, R15 ;  /* 0x0000001fff0f7819 */ /* 0x000fe2000001160f */
[----:B------:R-:W-:-:S07]  /*33a0*/  IMAD.SHL.U32 R25, R25, 0x2, RZ ;  /* 0x0000000219197824 */ /* 0x000fce00078e00ff */
.L_x_238:
[----:B------:R-:W-:-:S05]  /*33b0*/  IMAD.U32 R14, R3, 0x4, R1 ;  /* 0x00000004030e7824 */ /* 0x000fca00078e0001 */
[----:B------:R-:W1:Y:S04]  /*33c0*/  LDL.64 R8, [R14] ;  /* 0x000000000e087983 */ /* 0x000e680000100a00 */
[----:B------:R-:W2:Y:S01]  /*33d0*/  LDL.64 R6, [R14+0x8] ;  /* 0x000008000e067983 */ /* 0x000ea20000100a00 */
[----:B------:R-:W-:-:S05]  /*33e0*/  IADD3 R13, P0, PT, R13, R4, RZ ;  /* 0x000000040d0d7210 */ /* 0x000fca0007f1e0ff */
[----:B------:R-:W-:Y:S02]  /*33f0*/  IMAD.X R12, R12, 0x1, R31, P0 ;  /* 0x000000010c0c7824 */ /* 0x000fe400000e061f */
[C---:B-1----:R-:W-:Y:S01]  /*3400*/  FMUL.FTZ R2, R0.reuse, R8 ;  /* 0x0000000800027220 */ /* 0x042fe20000410000 */
[----:B------:R-:W-:Y:S01]  /*3410*/  LEA R8, P0, R13, UR22, 0x1 ;  /* 0x000000160d087c11 */ /* 0x000fe2000f8008ff */
[----:B------:R-:W-:-:S03]  /*3420*/  FMUL.FTZ R11, R0, R9 ;  /* 0x00000009000b7220 */ /* 0x000fc60000410000 */
[----:B------:R-:W-:Y:S02]  /*3430*/  F2FP.F16.F32.PACK_AB R2, RZ, R2 ;  /* 0x00000002ff02723e */ /* 0x000fe400000000ff */
[----:B------:R-:W-:Y:S01]  /*3440*/  LEA.HI.X R9, R13, UR23, R12, 0x1, P0 ;  /* 0x000000170d097c11 */ /* 0x000fe200080f0c0c */
[----:B--2---:R-:W-:Y:S01]  /*3450*/  FMUL.FTZ R12, R0, R7 ;  /* 0x00000007000c7220 */ /* 0x004fe20000410000 */
[----:B------:R-:W-:Y:S02]  /*3460*/  PRMT R13, R2, 0x7610, R13 ;  /* 0x00007610020d7816 */ /* 0x000fe4000000000d */
[----:B------:R-:W-:Y:S02]  /*3470*/  IADD3 R10, P0, PT, R25, R8, RZ ;  /* 0x00000008190a7210 */ /* 0x000fe40007f1e0ff */
[----:B------:R-:W-:Y:S01]  /*3480*/  F2FP.F16.F32.PACK_AB R2, RZ, R11 ;  /* 0x0000000bff02723e */ /* 0x000fe200000000ff */
[----:B------:R0:W-:Y:S01]  /*3490*/  STG.E.U16 desc[UR16][R8.64], R13 ;  /* 0x0000000d08007986 */ /* 0x0001e2000c101510 */
[----:B------:R-:W-:Y:S01]  /*34a0*/  F2FP.F16.F32.PACK_AB R12, RZ, R12 ;  /* 0x0000000cff0c723e */ /* 0x000fe200000000ff */
[--C-:B------:R-:W-:Y:S01]  /*34b0*/  IMAD.X R11, R15, 0x1, R9.reuse, P0 ;  /* 0x000000010f0b7824 */ /* 0x100fe200000e0609 */
[----:B0-----:R-:W-:Y:S01]  /*34c0*/  PRMT R9, R2, 0x7610, R9 ;  /* 0x0000761002097816 */ /* 0x001fe20000000009 */
[----:B------:R-:W-:Y:S01]  /*34d0*/  FMUL.FTZ R2, R0, R6 ;  /* 0x0000000600027220 */ /* 0x000fe20000410000 */
[----:B------:R-:W-:Y:S01]  /*34e0*/  IADD3 R6, P0, PT, R25, R10, RZ ;  /* 0x0000000a19067210 */ /* 0x000fe20007f1e0ff */
[----:B------:R-:W-:-:S02]  /*34f0*/  IMAD.U32 R8, RZ, RZ, UR6 ;  /* 0x00000006ff087e24 */ /* 0x000fc4000f8e00ff */
[----:B------:R0:W-:Y:S01]  /*3500*/  STG.E.U16 desc[UR16][R10.64], R9 ;  /* 0x000000090a007986 */ /* 0x0001e2000c101510 */
[----:B------:R-:W-:Y:S01]  /*3510*/  F2FP.F16.F32.PACK_AB R2, RZ, R2 ;  /* 0x00000002ff02723e */ /* 0x000fe200000000ff */
[----:B------:R-:W-:Y:S01]  /*3520*/  IMAD.X R7, R15, 0x1, R11, P0 ;  /* 0x000000010f077824 */ /* 0x000fe200000e060b */
[----:B------:R-:W-:-:S04]  /*3530*/  IADD3 R26, P0, PT, R25, R6, RZ ;  /* 0x00000006191a7210 */ /* 0x000fc80007f1e0ff */
[----:B------:R2:W-:Y:S01]  /*3540*/  STG.E.U16 desc[UR16][R6.64], R2 ;  /* 0x0000000206007986 */ /* 0x0005e2000c101510 */
[----:B------:R-:W-:Y:S02]  /*3550*/  IMAD.X R27, R15, 0x1, R7, P0 ;  /* 0x000000010f1b7824 */ /* 0x000fe400000e0607 */
[----:B0-----:R-:W-:Y:S01]  /*3560*/  IMAD.MOV.U32 R9, RZ, RZ, RZ ;  /* 0x000000ffff097224 */ /* 0x001fe200078e00ff */
[----:B------:R-:W-:Y:S01]  /*3570*/  PRMT R11, R12, 0x7610, R11 ;  /* 0x000076100c0b7816 */ /* 0x000fe2000000000b */
[C---:B------:R-:W-:Y:S01]  /*3580*/  IMAD.WIDE.U32 R8, R3.reuse, UR6, R8 ;  /* 0x0000000603087c25 */ /* 0x040fe2000f8e0008 */
[----:B------:R-:W-:-:S03]  /*3590*/  IADD3 R3, P0, PT, R3, 0x4, RZ ;  /* 0x0000000403037810 */ /* 0x000fc60007f1e0ff */
[----:B------:R2:W-:Y:S01]  /*35a0*/  STG.E.U16 desc[UR16][R26.64], R11 ;  /* 0x0000000b1a007986 */ /* 0x0005e2000c101510 */
[----:B------:R-:W-:Y:S01]  /*35b0*/  IMAD R12, R32, UR6, R9 ;  /* 0x00000006200c7c24 */ /* 0x000fe2000f8e0209 */
[----:B------:R-:W-:Y:S01]  /*35c0*/  IADD3 R13, P1, P2, R8, UR6, R25 ;  /* 0x00000006080d7c10 */ /* 0x000fe2000fa3e019 */
[----:B------:R-:W-:Y:S01]  /*35d0*/  IMAD.X R32, RZ, RZ, R32, P0 ;  /* 0x000000ffff207224 */ /* 0x000fe200000e0620 */
[----:B------:R-:W-:Y:S02]  /*35e0*/  ISETP.NE.U32.AND P0, PT, R3, R22, PT ;  /* 0x000000160300720c */ /* 0x000fe40003f05070 */
[----:B------:R-:W-:Y:S02]  /*35f0*/  IADD3.X R12, PT, PT, RZ, R12, R15, P1, P2 ;  /* 0x0000000cff0c7210 */ /* 0x000fe40000fe440f */
[----:B------:R-:W-:-:S13]  /*3600*/  ISETP.NE.AND.EX P0, PT, R32, R23, PT, P0 ;  /* 0x000000172000720c */ /* 0x000fda0003f05300 */
[----:B--2---:R-:W-:Y:S05]  /*3610*/  @P0 BRA `(.L_x_238) ;  /* 0xfffffffc00640947 */ /* 0x004fea000383ffff */
[----:B------:R-:W-:Y:S05]  /*3620*/  BSYNC.RECONVERGENT B0 ;  /* 0x0000000000007941 */ /* 0x000fea0003800200 */
.L_x_237:
[----:B------:R-:W-:Y:S02]  /*3630*/  IMAD.MOV.U32 R2, RZ, RZ, R22 ;  /* 0x000000ffff027224 */ /* 0x000fe400078e0016 */
[----:B------:R-:W-:-:S07]  /*3640*/  IMAD.MOV.U32 R14, RZ, RZ, R23 ;  /* 0x000000ffff0e7224 */ /* 0x000fce00078e0017 */
.L_x_228:
[----:B------:R-:W-:Y:S05]  /*3650*/  BSYNC.RECONVERGENT B1 ;  /* 0x0000000000017941 */ /* 0x000fea0003800200 */
.L_x_227:
[----:B------:R-:W-:-:S04]  /*3660*/  ISETP.NE.U32.AND P0, PT, R21, RZ, PT ;  /* 0x000000ff1500720c */ /* 0x000fc80003f05070 */
[----:B------:R-:W-:-:S13]  /*3670*/  ISETP.NE.AND.EX P0, PT, RZ, RZ, PT, P0 ;  /* 0x000000ffff00720c */ /* 0x000fda0003f05300 */
[----:B------:R-:W-:Y:S05]  /*3680*/  @!P0 BRA `(.L_x_226) ;  /* 0x0000000000888947 */ /* 0x000fea0003800000 */
[C---:B------:R-:W-:Y:S01]  /*3690*/  IMAD.U32 R15, R2.reuse, 0x4, R1 ;  /* 0x00000004020f7824 */ /* 0x040fe200078e0001 */
[----:B------:R-:W2:Y:S04]  /*36a0*/  LDC.64 R6, c[0x0][0x380] ;  /* 0x0000e000ff067b82 */ /* 0x000ea80000000a00 */
[----:B0-----:R-:W1:Y:S01]  /*36b0*/  LDL.64 R8, [R15] ;  /* 0x000000000f087983 */ /* 0x001e620000100a00 */
[----:B------:R-:W-:Y:S02]  /*36c0*/  IADD3 R13, P0, PT, R13, R4, RZ ;  /* 0x000000040d0d7210 */ /* 0x000fe40007f1e0ff */
[----:B------:R-:W-:-:S03]  /*36d0*/  IADD3 R3, P1, PT, R2, 0x1, RZ ;  /* 0x0000000102037810 */ /* 0x000fc60007f3e0ff */
[----:B------:R-:W-:Y:S02]  /*36e0*/  IMAD.X R12, R12, 0x1, R31, P0 ;  /* 0x000000010c0c7824 */ /* 0x000fe400000e061f */
[----:B------:R-:W-:Y:S01]  /*36f0*/  IMAD.X R2, RZ, RZ, R14, P1 ;  /* 0x000000ffff027224 */ /* 0x000fe200008e060e */
[----:B--2---:R-:W-:-:S04]  /*3700*/  LEA R10, P0, R13, R6, 0x1 ;  /* 0x000000060d0a7211 */ /* 0x004fc800078008ff */
[----:B------:R-:W-:Y:S02]  /*3710*/  LEA.HI.X R11, R13, R7, R12, 0x1, P0 ;  /* 0x000000070d0b7211 */ /* 0x000fe400000f0c0c */
[----:B------:R-:W-:-:S04]  /*3720*/  ISETP.NE.U32.AND P0, PT, R21, 0x1, PT ;  /* 0x000000011500780c */ /* 0x000fc80003f05070 */
[----:B------:R-:W-:Y:S01]  /*3730*/  ISETP.NE.AND.EX P0, PT, RZ, RZ, PT, P0 ;  /* 0x000000ffff00720c */ /* 0x000fe20003f05300 */
[----:B-1----:R-:W-:-:S05]  /*3740*/  FMUL.FTZ R8, R0, R8 ;  /* 0x0000000800087220 */ /* 0x002fca0000410000 */
[----:B------:R-:W-:-:S05]  /*3750*/  F2FP.F16.F32.PACK_AB R8, RZ, R8 ;  /* 0x00000008ff08723e */ /* 0x000fca00000000ff */
[----:B------:R4:W-:Y:S02]  /*3760*/  STG.E.U16 desc[UR16][R10.64], R8 ;  /* 0x000000080a007986 */ /* 0x0009e4000c101510 */
[----:B------:R-:W-:Y:S05]  /*3770*/  @!P0 BRA `(.L_x_226) ;  /* 0x00000000004c8947 */ /* 0x000fea0003800000 */
[----:B------:R-:W-:-:S04]  /*3780*/  ISETP.NE.U32.AND P0, PT, R21, 0x2, PT ;  /* 0x000000021500780c */ /* 0x000fc80003f05070 */
[----:B------:R-:W-:-:S13]  /*3790*/  ISETP.NE.AND.EX P0, PT, RZ, RZ, PT, P0 ;  /* 0x000000ffff00720c */ /* 0x000fda0003f05300 */
[----:B------:R-:W2:Y:S01]  /*37a0*/  @P0 LDL R5, [R15+0x8] ;  /* 0x000008000f050983 */ /* 0x000ea20000100800 */
[----:B------:R-:W-:Y:S02]  /*37b0*/  IMAD.MOV.U32 R30, RZ, RZ, R4 ;  /* 0x000000ffff1e7224 */ /* 0x000fe400078e0004 */
[----:B------:R-:W-:Y:S01]  /*37c0*/  FMUL.FTZ R9, R0, R9 ;  /* 0x0000000900097220 */ /* 0x000fe20000410000 */
[----:B----4-:R-:W-:Y:S02]  /*37d0*/  IMAD R11, R2, UR6, RZ ;  /* 0x00000006020b7c24 */ /* 0x010fe4000f8e02ff */
[----:B------:R-:W-:Y:S02]  /*37e0*/  IMAD.WIDE.U32 R2, R3, UR6, R30 ;  /* 0x0000000603027c25 */ /* 0x000fe4000f8e001e */
[----:B------:R-:W-:Y:S02]  /*37f0*/  F2FP.F16.F32.PACK_AB R9, RZ, R9 ;  /* 0x00000009ff09723e */ /* 0x000fe400000000ff */
[----:B------:R-:W-:Y:S01]  /*3800*/  IMAD.IADD R3, R3, 0x1, R11 ;  /* 0x0000000103037824 */ /* 0x000fe200078e020b */
[----:B------:R-:W-:Y:S01]  /*3810*/  LEA R6, P1, R2, R6, 0x1 ;  /* 0x0000000602067211 */ /* 0x000fe200078208ff */
[----:B------:R-:W-:-:S03]  /*3820*/  IMAD.U32 R11, RZ, RZ, UR6 ;  /* 0x00000006ff0b7e24 */ /* 0x000fc6000f8e00ff */
[----:B------:R-:W-:Y:S01]  /*3830*/  LEA.HI.X R7, R2, R7, R3, 0x1, P1 ;  /* 0x0000000702077211 */ /* 0x000fe200008f0c03 */
[----:B------:R-:W-:Y:S01]  /*3840*/  IMAD.U32 R3, RZ, RZ, UR6 ;  /* 0x00000006ff037e24 */ /* 0x000fe2000f8e00ff */
[----:B------:R-:W-:-:S03]  /*3850*/  @P0 LEA R2, P1, R11, R6, 0x1 ;  /* 0x000000060b020211 */ /* 0x000fc600078208ff */
[----:B------:R0:W-:Y:S01]  /*3860*/  STG.E.U16 desc[UR16][R6.64], R9 ;  /* 0x0000000906007986 */ /* 0x0001e2000c101510 */
[----:B------:R-:W-:Y:S01]  /*3870*/  @P0 LEA.HI.X R3, R3, R7, RZ, 0x1, P1 ;  /* 0x0000000703030211 */ /* 0x000fe200008f0cff */
[----:B--2---:R-:W-:-:S05]  /*3880*/  @P0 FMUL.FTZ R5, R0, R5 ;  /* 0x0000000500050220 */ /* 0x004fca0000410000 */
[----:B------:R-:W-:-:S05]  /*3890*/  @P0 F2FP.F16.F32.PACK_AB R5, RZ, R5 ;  /* 0x00000005ff05023e */ /* 0x000fca00000000ff */
[----:B------:R0:W-:Y:S02]  /*38a0*/  @P0 STG.E.U16 desc[UR16][R2.64], R5 ;  /* 0x0000000502000986 */ /* 0x0001e4000c101510 */
.L_x_226:
[----:B------:R-:W-:Y:S05]  /*38b0*/  BSYNC.RECONVERGENT B2 ;  /* 0x0000000000027941 */ /* 0x000fea0003800200 */
.L_x_225:
[----:B------:R-:W-:Y:S05]  /*38c0*/  WARPSYNC.ALL ;  /* 0x0000000000007948 */ /* 0x000fea0003800000 */
[----:B------:R-:W5:Y:S01]  /*38d0*/  LDCU UR12, c[0x0][0x3a8] ;  /* 0x00007500ff0c77ac */ /* 0x000f620008000800 */
[----:B------:R-:W1:Y:S01]  /*38e0*/  LDCU UR13, c[0x0][0x3a8] ;  /* 0x00007500ff0d77ac */ /* 0x000e620008000800 */
[----:B------:R-:W-:-:S04]  /*38f0*/  UIADD3 UR11, UP0, UPT, UR19, UR11, URZ ;  /* 0x0000000b130b7290 */ /* 0x000fc8000ff1e0ff */
[----:B------:R-:W-:Y:S02]  /*3900*/  UIADD3.X UR5, UPT, UPT, URZ, UR5, URZ, UP0, !UPT ;  /* 0x00000005ff057290 */ /* 0x000fe400087fe4ff */
[----:B-----5:R-:W-:Y:S02]  /*3910*/  USHF.R.S32.HI UR12, URZ, 0x1f, UR12 ;  /* 0x0000001fff0c7899 */ /* 0x020fe4000801140c */
[----:B-1----:R-:W-:-:S04]  /*3920*/  UISETP.GE.U32.AND UP0, UPT, UR11, UR13, UPT ;  /* 0x0000000d0b00728c */ /* 0x002fc8000bf06070 */
[----:B------:R-:W-:-:S09]  /*3930*/  UISETP.GE.AND.EX UP0, UPT, UR5, UR12, UPT, UP0 ;  /* 0x0000000c0500728c */ /* 0x000fd2000bf06300 */
[----:B------:R-:W-:Y:S05]  /*3940*/  BRA.U !UP0, `(.L_x_239) ;  /* 0xffffffcd087c7547 */ /* 0x000fea000b83ffff */
[----:B------:R-:W-:Y:S05]  /*3950*/  EXIT ;  /* 0x000000000000794d */ /* 0x000fea0003800000 */
        .weak           $__internal_1_$__cuda_sm20_div_u64
        .type           $__internal_1_$__cuda_sm20_div_u64,@function
        .size           $__internal_1_$__cuda_sm20_div_u64,(.L_x_682 - $__internal_1_$__cuda_sm20_div_u64)
$__internal_1_$__cuda_sm20_div_u64:
[----:B------:R-:W-:Y:S02]  /*3960*/  UMOV UR7, URZ ;  /* 0x000000ff00077c82 */ /* 0x000fe40008000000 */
[----:B------:R-:W0:Y:S02]  /*3970*/  I2F.U64.RP R5, UR6 ;  /* 0x0000000600057d12 */ /* 0x000e240008309000 */
[----:B0-----:R-:W0:Y:S02]  /*3980*/  MUFU.RCP R5, R5 ;  /* 0x0000000500057308 */ /* 0x001e240000001000 */
[----:B0-----:R-:W-:-:S15]  /*3990*/  VIADD R6, R5, 0x1ffffffe ;  /* 0x1ffffffe05067836 */ /* 0x001fde0000000000 */
        /* <DEDUP_REMOVED lines=27> */
[----:B------:R-:W-:-:S03]  /*3b50*/  IADD3 R9, P2, PT, R10, R9, RZ ;  /* 0x000000090a097210 */ /* 0x000fc60007f5e0ff */
[----:B------:R-:W-:Y:S02]  /*3b60*/  IMAD.X R5, R6, 0x1, R5, P0 ;  /* 0x0000000106057824 */ /* 0x000fe400000e0605 */
        /* <DEDUP_REMOVED lines=12> */
[----:B------:R-:W-:Y:S02]  /*3c30*/  IADD3 R7, P2, PT, R8, 0x1, RZ ;  /* 0x0000000108077810 */ /* 0x000fe40007f5e0ff */
[----:B------:R-:W-:Y:S01]  /*3c40*/  IADD3 R2, P1, PT, R9, -UR6, RZ ;  /* 0x8000000609027c10 */ /* 0x000fe2000ff3e0ff */
[----:B------:R-:W-:Y:S01]  /*3c50*/  IMAD.X R10, R3, 0x1, ~R10, P0 ;  /* 0x00000001030a7824 */ /* 0x000fe200000e0e0a */
[----:B------:R-:W-:Y:S01]  /*3c60*/  ISETP.GE.U32.AND P0, PT, R9, UR6, PT ;  /* 0x0000000609007c0c */ /* 0x000fe2000bf06070 */
[----:B------:R-:W-:-:S03]  /*3c70*/  IMAD.X R6, RZ, RZ, R5, P2 ;  /* 0x000000ffff067224 */ /* 0x000fc600010e0605 */
[C---:B------:R-:W-:Y:S02]  /*3c80*/  ISETP.GE.U32.AND.EX P0, PT, R10.reuse, RZ, PT, P0 ;  /* 0x000000ff0a00720c */ /* 0x040fe40003f06100 */
[----:B------:R-:W-:Y:S02]  /*3c90*/  IADD3.X R3, PT, PT, R10, -0x1, RZ, P1, !PT ;  /* 0xffffffff0a037810 */ /* 0x000fe40000ffe4ff */
[----:B------:R-:W-:Y:S02]  /*3ca0*/  SEL R2, R2, R9, P0 ;  /* 0x0000000902027207 */ /* 0x000fe40000000000 */
[----:B------:R-:W-:Y:S02]  /*3cb0*/  SEL R7, R7, R8, P0 ;  /* 0x0000000807077207 */ /* 0x000fe40000000000 */
[----:B------:R-:W-:Y:S02]  /*3cc0*/  SEL R3, R3, R10, P0 ;  /* 0x0000000a03037207 */ /* 0x000fe40000000000 */
[----:B------:R-:W-:Y:S01]  /*3cd0*/  SEL R6, R6, R5, P0 ;  /* 0x0000000506067207 */ /* 0x000fe20000000000 */
[----:B------:R-:W-:Y:S01]  /*3ce0*/  IMAD.MOV.U32 R5, RZ, RZ, 0x0 ;  /* 0x00000000ff057424 */ /* 0x000fe200078e00ff */
[----:B------:R-:W-:-:S02]  /*3cf0*/  ISETP.GE.U32.AND P0, PT, R2, UR6, PT ;  /* 0x0000000602007c0c */ /* 0x000fc4000bf06070 */
[----:B------:R-:W-:Y:S02]  /*3d00*/  IADD3 R2, P2, PT, R7, 0x1, RZ ;  /* 0x0000000107027810 */ /* 0x000fe40007f5e0ff */
[----:B------:R-:W-:Y:S02]  /*3d10*/  ISETP.GE.U32.AND.EX P0, PT, R3, RZ, PT, P0 ;  /* 0x000000ff0300720c */ /* 0x000fe40003f06100 */
[----:B------:R-:W-:Y:S01]  /*3d20*/  ISETP.NE.U32.AND P1, PT, RZ, UR6, PT ;  /* 0x00000006ff007c0c */ /* 0x000fe2000bf25070 */
[----:B------:R-:W-:Y:S01]  /*3d30*/  IMAD.X R3, RZ, RZ, R6, P2 ;  /* 0x000000ffff037224 */ /* 0x000fe200010e0606 */
[----:B------:R-:W-:Y:S02]  /*3d40*/  SEL R2, R2, R7, P0 ;  /* 0x0000000702027207 */ /* 0x000fe40000000000 */
[----:B------:R-:W-:Y:S02]  /*3d50*/  ISETP.NE.AND.EX P1, PT, RZ, RZ, PT, P1 ;  /* 0x000000ffff00720c */ /* 0x000fe40003f25310 */
[----:B------:R-:W-:-:S02]  /*3d60*/  SEL R3, R3, R6, P0 ;  /* 0x0000000603037207 */ /* 0x000fc40000000000 */
[----:B------:R-:W-:Y:S02]  /*3d70*/  SEL R2, R2, 0xffffffff, P1 ;  /* 0xffffffff02027807 */ /* 0x000fe40000800000 */
[----:B------:R-:W-:Y:S01]  /*3d80*/  SEL R3, R3, 0xffffffff, P1 ;  /* 0xffffffff03037807 */ /* 0x000fe20000800000 */
[----:B------:R-:W-:Y:S06]  /*3d90*/  RET.REL.NODEC R4 `(_ZN17fastertransformer14softmax_kernelI6__halfS1_Li2EEEvPT_PKT0_PKS2_S8_iiiif) ;  /* 0xffffffc004987950 */ /* 0x000fec0003c3ffff */
.L_x_240:
        /* <DEDUP_REMOVED lines=14> */
.L_x_682:


//--------------------- .text._ZN17fastertransformer14softmax_kernelI6__halfS1_Li4EEEvPT_PKT0_PKS2_S8_iiiif --------------------------
	.section	.text._ZN17fastertransformer14softmax_kernelI6__halfS1_Li4EEEvPT_PKT0_PKS2_S8_iiiif,"ax",@progbits
	.align	128
        .global         _ZN17fastertransformer14softmax_kernelI6__halfS1_Li4EEEvPT_PKT0_PKS2_S8_iiiif
        .type           _ZN17fastertransformer14softmax_kernelI6__halfS1_Li4EEEvPT_PKT0_PKS2_S8_iiiif,@function
        .size           _ZN17fastertransformer14softmax_kernelI6__halfS1_Li4EEEvPT_PKT0_PKS2_S8_iiiif,(.L_x_683 - _ZN17fastertransformer14softmax_kernelI6__halfS1_Li4EEEvPT_PKT0_PKS2_S8_iiiif)
        .other          _ZN17fastertransformer14softmax_kernelI6__halfS1_Li4EEEvPT_PKT0_PKS2_S8_iiiif,@"STO_CUDA_ENTRY STV_DEFAULT"
_ZN17fastertransformer14softmax_kernelI6__halfS1_Li4EEEvPT_PKT0_PKS2_S8_iiiif:
.text._ZN17fastertransformer14softmax_kernelI6__halfS1_Li4EEEvPT_PKT0_PKS2_S8_iiiif:
        /* <DEDUP_REMOVED lines=33> */
[----:B0-----:R-:W-:-:S03]  /*0210*/  IADD3 R4, P1, PT, R6, UR10, RZ ;  /* 0x0000000a06047c10 */ /* 0x001fc6000ff3e0ff */
[----:B------:R-:W-:Y:S01]  /*0220*/  UIADD3 UR5, UPT, UPT, UR5, UR7, URZ ;  /* 0x0000000705057290 */ /* 0x000fe2000fffe0ff */
[C---:B------:R-:W-:Y:S01]  /*0230*/  ISETP.GT.U32.AND P0, PT, R4.reuse, UR11, PT ;  /* 0x0000000b04007c0c */ /* 0x040fe2000bf04070 */
[----:B------:R-:W-:Y:S01]  /*0240*/  IMAD.X R8, RZ, RZ, RZ, P1 ;  /* 0x000000ffff087224 */ /* 0x000fe200008e06ff */
[----:B------:R-:W-:Y:S01]  /*0250*/  ISETP.GE.U32.AND P1, PT, R4, UR11, PT ;  /* 0x0000000b04007c0c */ /* 0x000fe2000bf26070 */
[----:B------:R-:W-:Y:S02]  /*0260*/  UIMAD UR5, UR5, UR8, URZ ;  /* 0x00000008050572a4 */ /* 0x000fe4000f8e02ff */
        /* <DEDUP_REMOVED lines=8> */
[----:B------:R-:W-:-:S02]  /*02f0*/  @UP0 UMOV UR4, UR6 ;  /* 0x0000000600040c82 */ /* 0x000fc40008000000 */
[----:B------:R-:W-:Y:S02]  /*0300*/  IADD3 R2, P1, P3, R3, -R4, -R0 ;  /* 0x8000000403027210 */ /* 0x000fe40007b3e800 */
[----:B------:R-:W-:-:S04]  /*0310*/  SEL R3, R8, UR20, P0 ;  /* 0x0000001408037c07 */ /* 0x000fc80008000000 */
        /* <DEDUP_REMOVED lines=24> */
.L_x_242:
[----:B------:R-:W-:-:S07]  /*04a0*/  MOV R4, 0x4c0 ;  /* 0x000004c000047802 */ /* 0x000fce0000000f00 */
[----:B------:R-:W-:Y:S05]  /*04b0*/  CALL.REL.NOINC `($__internal_2_$__cuda_sm20_div_u64) ;  /* 0x0000003000d87944 */ /* 0x000fea0003c00000 */
.L_x_243:
[----:B------:R-:W-:Y:S05]  /*04c0*/  BSYNC.RECONVERGENT B0 ;  /* 0x0000000000007941 */ /* 0x000fea0003800200 */
.L_x_241:
[----:B------:R-:W0:Y:S01]  /*04d0*/  I2F.U32.RP R8, UR10 ;  /* 0x0000000a00087d06 */ /* 0x000e220008209000 */
[----:B------:R-:W1:Y:S01]  /*04e0*/  LDCU.64 UR6, c[0x0][0x3a8] ;  /* 0x00007500ff0677ac */ /* 0x000e620008000a00 */
[----:B------:R-:W-:Y:S01]  /*04f0*/  IMAD.U32 R4, RZ, RZ, UR20 ;  /* 0x00000014ff047e24 */ /* 0x000fe2000f8e00ff */
[----:B------:R-:W-:Y:S01]  /*0500*/  ISETP.NE.U32.AND P2, PT, RZ, UR10, PT ;  /* 0x0000000aff007c0c */ /* 0x000fe2000bf45070 */
[----:B------:R-:W-:Y:S01]  /*0510*/  UIMAD UR15, UR21, UR13, URZ ;  /* 0x0000000d150f72a4 */ /* 0x000fe2000f8e02ff */
[----:B------:R-:W2:Y:S01]  /*0520*/  LDCU UR22, c[0x0][0x370] ;  /* 0x00006e00ff1677ac */ /* 0x000ea20008000800 */
[----:B------:R-:W-:Y:S01]  /*0530*/  UMOV UR14, UR12 ;  /* 0x0000000c000e7c82 */ /* 0x000fe20008000000 */
[----:B------:R-:W-:Y:S01]  /*0540*/  UMOV UR5, URZ ;  /* 0x000000ff00057c82 */ /* 0x000fe20008000000 */
[----:B0-----:R-:W0:Y:S01]  /*0550*/  MUFU.RCP R8, R8 ;  /* 0x0000000800087308 */ /* 0x001e220000001000 */
[----:B-1----:R-:W-:Y:S01]  /*0560*/  IADD3 R7, P0, PT, -R6, UR7, RZ ;  /* 0x0000000706077c10 */ /* 0x002fe2000ff1e1ff */
[----:B------:R-:W-:-:S03]  /*0570*/  UIMAD.WIDE.U32 UR6, UR13, UR6, URZ ;  /* 0x000000060d0672a5 */ /* 0x000fc6000f8e00ff */
[----:B------:R-:W-:Y:S01]  /*0580*/  IADD3.X R4, PT, PT, R4, -0x1, RZ, P0, !PT ;  /* 0xffffffff04047810 */ /* 0x000fe200007fe4ff */
[----:B------:R-:W-:Y:S01]  /*0590*/  UIADD3 UR15, UPT, UPT, UR7, UR15, URZ ;  /* 0x0000000f070f7290 */ /* 0x000fe2000fffe0ff */
[----:B------:R-:W-:-:S04]  /*05a0*/  ISETP.GT.U32.AND P0, PT, R7, UR10, PT ;  /* 0x0000000a07007c0c */ /* 0x000fc8000bf04070 */
[----:B------:R-:W-:Y:S01]  /*05b0*/  ISETP.GT.AND.EX P0, PT, R4, RZ, PT, P0 ;  /* 0x000000ff0400720c */ /* 0x000fe20003f04300 */
[----:B------:R-:W-:Y:S02]  /*05c0*/  IMAD.MOV.U32 R4, RZ, RZ, RZ ;  /* 0x000000ffff047224 */ /* 0x000fe400078e00ff */
[----:B0-----:R-:W-:Y:S01]  /*05d0*/  VIADD R5, R8, 0xffffffe ;  /* 0x0ffffffe08057836 */ /* 0x001fe20000000000 */
[----:B------:R-:W-:-:S05]  /*05e0*/  SEL R7, R7, UR10, P0 ;  /* 0x0000000a07077c07 */ /* 0x000fca0008000000 */
[----:B------:R-:W0:Y:S02]  /*05f0*/  F2I.FTZ.U32.TRUNC.NTZ R5, R5 ;  /* 0x0000000500057305 */ /* 0x000e24000021f000 */
[----:B0-----:R-:W-:-:S04]  /*0600*/  IMAD.MOV R9, RZ, RZ, -R5 ;  /* 0x000000ffff097224 */ /* 0x001fc800078e0a05 */
[----:B------:R-:W-:-:S04]  /*0610*/  IMAD R9, R9, UR10, RZ ;  /* 0x0000000a09097c24 */ /* 0x000fc8000f8e02ff */
[----:B------:R-:W-:-:S04]  /*0620*/  IMAD.HI.U32 R9, R5, R9, R4 ;  /* 0x0000000905097227 */ /* 0x000fc800078e0004 */
[----:B------:R-:W-:-:S04]  /*0630*/  VIADD R4, R7, 0xffffffff ;  /* 0xffffffff07047836 */ /* 0x000fc80000000000 */
        /* <DEDUP_REMOVED lines=10> */
[----:B------:R-:W-:-:S04]  /*06e0*/  @!P2 LOP3.LUT R7, RZ, UR10, RZ, 0x33, !PT ;  /* 0x0000000aff07ac12 */ /* 0x000fc8000f8e33ff */
[----:B------:R-:W-:-:S04]  /*06f0*/  IADD3 R4, P1, PT, R7, 0x1, RZ ;  /* 0x0000000107047810 */ /* 0x000fc80007f3e0ff */
[C---:B------:R-:W-:Y:S01]  /*0700*/  LOP3.LUT R3, R4.reuse, 0x3, RZ, 0xc0, !PT ;  /* 0x0000000304037812 */ /* 0x040fe200078ec0ff */
[----:B------:R-:W-:Y:S01]  /*0710*/  IMAD.X R5, RZ, RZ, RZ, P1 ;  /* 0x000000ffff057224 */ /* 0x000fe200008e06ff */
[----:B------:R-:W-:-:S04]  /*0720*/  LOP3.LUT R4, R4, 0xfffffffc, RZ, 0xc0, !PT ;  /* 0xfffffffc04047812 */ /* 0x000fc800078ec0ff */
[----:B--2---:R-:W-:-:S07]  /*0730*/  LOP3.LUT R5, R5, 0x1, RZ, 0xc0, !PT ;  /* 0x0000000105057812 */ /* 0x004fce00078ec0ff */
.L_x_274:
[----:B0-----:R-:W0:Y:S01]  /*0740*/  LDCU UR28, c[0x0][0x3ac] ;  /* 0x00007580ff1c77ac */ /* 0x001e220008000800 */
[----:B------:R-:W-:Y:S01]  /*0750*/  BSSY.RECONVERGENT B0, `(.L_x_244) ;  /* 0x00000e2000007945 */ /* 0x000fe20003800200 */
[----:B---3--:R-:W-:Y:S01]  /*0760*/  IMAD.MOV.U32 R20, RZ, RZ, -0x1f528714 ;  /* 0xe0ad78ecff147424 */ /* 0x008fe200078e00ff */
[----:B-1----:R-:W1:Y:S01]  /*0770*/  LDCU UR23, c[0x0][0x3b0] ;  /* 0x00007600ff1777ac */ /* 0x002e620008000800 */
[----:B--2---:R-:W2:Y:S01]  /*0780*/  LDCU.64 UR24, c[0x0][0x388] ;  /* 0x00007100ff1877ac */ /* 0x004ea20008000a00 */
[----:B------:R-:W3:Y:S01]  /*0790*/  LDCU.64 UR26, c[0x0][0x390] ;  /* 0x00007200ff1a77ac */ /* 0x000ee20008000a00 */
[----:B0-----:R-:W-:-:S13]  /*07a0*/  ISETP.GE.AND P1, PT, R6, UR28, PT ;  /* 0x0000001c06007c0c */ /* 0x001fda000bf26270 */
[----:B-1234-:R-:W-:Y:S05]  /*07b0*/  @P1 BRA `(.L_x_245) ;  /* 0x0000000c006c1947 */ /* 0x01efea0003800000 */
[----:B------:R-:W-:Y:S01]  /*07c0*/  UIADD3 UR19, UP0, UPT, UR14, UR8, URZ ;  /* 0x000000080e137290 */ /* 0x000fe2000ff1e0ff */
[----:B------:R-:W-:Y:S01]  /*07d0*/  ISETP.GE.U32.AND P0, PT, R0, 0x3, PT ;  /* 0x000000030000780c */ /* 0x000fe20003f06070 */
[----:B------:R-:W-:Y:S01]  /*07e0*/  UIADD3 UR18, UP1, UPT, UR14, UR6, URZ ;  /* 0x000000060e127290 */ /* 0x000fe2000ff3e0ff */
[----:B------:R-:W-:Y:S01]  /*07f0*/  IMAD.U32 R14, RZ, RZ, UR28 ;  /* 0x0000001cff0e7e24 */ /* 0x000fe2000f8e00ff */
[----:B------:R-:W-:Y:S01]  /*0800*/  UIADD3.X UR13, UPT, UPT, UR5, UR11, URZ, UP0, !UPT ;  /* 0x0000000b050d7290 */ /* 0x000fe200087fe4ff */
[----:B------:R-:W-:Y:S01]  /*0810*/  ISETP.GE.U32.AND.EX P0, PT, R2, RZ, PT, P0 ;  /* 0x000000ff0200720c */ /* 0x000fe20003f06100 */
[----:B------:R-:W-:Y:S01]  /*0820*/  UIADD3.X UR12, UPT, UPT, UR5, UR15, URZ, UP1, !UPT ;  /* 0x0000000f050c7290 */ /* 0x000fe20008ffe4ff */
[C---:B------:R-:W-:Y:S01]  /*0830*/  IMAD.WIDE.U32 R12, R14.reuse, UR19, RZ ;  /* 0x000000130e0c7c25 */ /* 0x040fe2000f8e00ff */
[----:B------:R-:W-:Y:S01]  /*0840*/  UIMAD UR13, UR13, UR28, URZ ;  /* 0x0000001c0d0d72a4 */ /* 0x000fe2000f8e02ff */
[----:B------:R-:W-:Y:S01]  /*0850*/  BSSY.RECONVERGENT B1, `(.L_x_246) ;  /* 0x0000078000017945 */ /* 0x000fe20003800200 */
[----:B------:R-:W-:Y:S01]  /*0860*/  UIMAD UR12, UR12, UR28, URZ ;  /* 0x0000001c0c0c72a4 */ /* 0x000fe2000f8e02ff */
[----:B------:R-:W-:Y:S01]  /*0870*/  IMAD.WIDE.U32 R14, R14, UR18, RZ ;  /* 0x000000120e0e7c25 */ /* 0x000fe2000f8e00ff */
[----:B------:R-:W-:-:S02]  /*0880*/  UIMAD UR13, UR20, UR19, UR13 ;  /* 0x00000013140d72a4 */ /* 0x000fc4000f8e020d */
[----:B------:R-:W-:Y:S01]  /*0890*/  UIMAD UR12, UR20, UR18, UR12 ;  /* 0x00000012140c72a4 */ /* 0x000fe2000f8e020c */
[----:B------:R-:W-:Y:S02]  /*08a0*/  IMAD.MOV.U32 R20, RZ, RZ, -0x1f528714 ;  /* 0xe0ad78ecff147424 */ /* 0x000fe400078e00ff */
[----:B------:R-:W-:Y:S02]  /*08b0*/  IMAD.MOV.U32 R24, RZ, RZ, RZ ;  /* 0x000000ffff187224 */ /* 0x000fe400078e00ff */
[----:B------:R-:W-:Y:S02]  /*08c0*/  VIADD R18, R13, UR13 ;  /* 0x0000000d0d127c36 */ /* 0x000fe40008000000 */
[----:B------:R-:W-:Y:S02]  /*08d0*/  VIADD R19, R15, UR12 ;  /* 0x0000000c0f137c36 */ /* 0x000fe40008000000 */
[----:B------:R-:W-:Y:S02]  /*08e0*/  IMAD.MOV.U32 R21, RZ, RZ, RZ ;  /* 0x000000ffff157224 */ /* 0x000fe400078e00ff */
[----:B------:R-:W-:-:S02]  /*08f0*/  IMAD.MOV.U32 R25, RZ, RZ, R6 ;  /* 0x000000ffff197224 */ /* 0x000fc400078e0006 */
[----:B------:R-:W-:Y:S01]  /*0900*/  IMAD.MOV.U32 R26, RZ, RZ, RZ ;  /* 0x000000ffff1a7224 */ /* 0x000fe200078e00ff */
[----:B------:R-:W-:Y:S06]  /*0910*/  @!P0 BRA `(.L_x_247) ;  /* 0x0000000400ac8947 */ /* 0x000fec0003800000 */
[----:B------:R-:W0:Y:S01]  /*0920*/  LDCU.64 UR12, c[0x0][0x398] ;  /* 0x00007300ff0c77ac */ /* 0x000e220008000a00 */
[----:B------:R-:W-:Y:S01]  /*0930*/  IADD3 R23, P2, PT, R0, 0x1, RZ ;  /* 0x0000000100177810 */ /* 0x000fe20007f5e0ff */
[----:B------:R-:W-:Y:S01]  /*0940*/  BSSY.RECONVERGENT B2, `(.L_x_248) ;  /* 0x0000067000027945 */ /* 0x000fe20003800200 */
[----:B------:R-:W-:Y:S02]  /*0950*/  IMAD.MOV.U32 R20, RZ, RZ, -0x1f528714 ;  /* 0xe0ad78ecff147424 */ /* 0x000fe400078e00ff */
[----:B------:R-:W-:Y:S01]  /*0960*/  IMAD.MOV.U32 R22, RZ, RZ, RZ ;  /* 0x000000ffff167224 */ /* 0x000fe200078e00ff */
[----:B------:R-:W-:Y:S01]  /*0970*/  LOP3.LUT R23, R23, 0xfffffffc, RZ, 0xc0, !PT ;  /* 0xfffffffc17177812 */ /* 0x000fe200078ec0ff */
[----:B------:R-:W-:Y:S02]  /*0980*/  IMAD.MOV.U32 R24, RZ, RZ, RZ ;  /* 0x000000ffff187224 */ /* 0x000fe400078e00ff */
[----:B------:R-:W-:Y:S02]  /*0990*/  IMAD.MOV.U32 R25, RZ, RZ, R6 ;  /* 0x000000ffff197224 */ /* 0x000fe400078e0006 */
[----:B------:R-:W-:-:S02]  /*09a0*/  IMAD.MOV.U32 R26, RZ, RZ, RZ ;  /* 0x000000ffff1a7224 */ /* 0x000fc400078e00ff */
[----:B------:R-:W-:Y:S01]  /*09b0*/  IMAD.X R21, RZ, RZ, R2, P2 ;  /* 0x000000ffff157224 */ /* 0x000fe200010e0602 */
[----:B0-----:R-:W-:-:S04]  /*09c0*/  ISETP.NE.U32.AND P0, PT, RZ, UR12, PT ;  /* 0x0000000cff007c0c */ /* 0x001fc8000bf05070 */
[----:B------:R-:W-:-:S13]  /*09d0*/  ISETP.NE.AND.EX P0, PT, RZ, UR13, PT, P0 ;  /* 0x0000000dff007c0c */ /* 0x000fda000bf05300 */
.L_x_249:
[----:B------:R-:W-:-:S04]  /*09e0*/  IADD3 R8, P2, PT, R25, R14, RZ ;  /* 0x0000000e19087210 */ /* 0x000fc80007f5e0ff */
[----:B------:R-:W-:Y:S01]  /*09f0*/  LEA R10, P3, R8, UR26, 0x1 ;  /* 0x0000001a080a7c11 */ /* 0x000fe2000f8608ff */
[----:B------:R-:W-:Y:S01]  /*0a00*/  IMAD.X R9, R26, 0x1, R19, P2 ;  /* 0x000000011a097824 */ /* 0x000fe200010e0613 */
[----:B------:R-:W-:-:S04]  /*0a10*/  IADD3 R17, P2, PT, R25, R12, RZ ;  /* 0x0000000c19117210 */ /* 0x000fc80007f5e0ff */
[----:B------:R-:W-:Y:S01]  /*0a20*/  LEA.HI.X R11, R8, UR27, R9, 0x1, P3 ;  /* 0x0000001b080b7c11 */ /* 0x000fe200098f0c09 */
[----:B------:R-:W-:Y:S01]  /*0a30*/  IMAD.X R8, R26, 0x1, R18, P2 ;  /* 0x000000011a087824 */ /* 0x000fe200010e0612 */
[----:B------:R-:W-:-:S03]  /*0a40*/  LEA R16, P2, R17, UR24, 0x1 ;  /* 0x0000001811107c11 */ /* 0x000fc6000f8408ff */
[----:B------:R-:W2:Y:S01]  /*0a50*/  LDG.E.U16.CONSTANT R27, desc[UR16][R10.64] ;  /* 0x000000100a1b7981 */ /* 0x000ea2000c1e9500 */
[----:B------:R-:W-:Y:S02]  /*0a60*/  LEA.HI.X R17, R17, UR25, R8, 0x1, P2 ;  /* 0x0000001911117c11 */ /* 0x000fe400090f0c08 */
[----:B------:R-:W-:-:S03]  /*0a70*/  IADD3 R8, P2, PT, R25, -UR14, RZ ;  /* 0x8000000e19087c10 */ /* 0x000fc6000ff5e0ff */
[----:B------:R-:W3:Y:S01]  /*0a80*/  LDG.E.U16 R25, desc[UR16][R16.64] ;  /* 0x0000001010197981 */ /* 0x000ee2000c1e1500 */
[----:B------:R-:W-:-:S04]  /*0a90*/  IADD3.X R9, PT, PT, R26, ~UR5, RZ, P2, !PT ;  /* 0x800000051a097c10 */ /* 0x000fc800097fe4ff */
[----:B------:R-:W0:Y:S02]  /*0aa0*/  I2F.S64 R8, R8 ;  /* 0x0000000800087312 */ /* 0x000e240000301400 */
[----:B0-----:R-:W-:-:S05]  /*0ab0*/  FFMA.FTZ R26, R8, UR4, RZ ;  /* 0x00000004081a7c23 */ /* 0x001fca00080100ff */
[----:B------:R-:W-:Y:S01]  /*0ac0*/  FSEL R26, R26, RZ, P0 ;  /* 0x000000ff1a1a7208 */ /* 0x000fe20000000000 */
[----:B------:R-:W-:Y:S02]  /*0ad0*/  USHF.L.U32 UR13, UR10, 0x1, URZ ;  /* 0x000000010a0d7899 */ /* 0x000fe400080006ff */
[----:B------:R-:W-:Y:S01]  /*0ae0*/  USHF.R.U32.HI UR12, URZ, 0x1f, UR10 ;  /* 0x0000001fff0c7899 */ /* 0x000fe2000801160a */
[----:B--2---:R-:W-:-:S05]  /*0af0*/  HADD2.F32 R27, -RZ, R27.H0_H0 ;  /* 0x2000001bff1b7230 */ /* 0x004fca0000004100 */
[----:B------:R-:W-:-:S04]  /*0b00*/  FADD.FTZ R27, -R27, 1 ;  /* 0x3f8000001b1b7421 */ /* 0x000fc80000010100 */
[----:B------:R-:W-:Y:S01]  /*0b10*/  FFMA.FTZ R28, R27, -10000, R26 ;  /* 0xc61c40001b1c7823 */ /* 0x000fe2000001001a */
[----:B------:R-:W-:Y:S02]  /*0b20*/  IMAD.U32 R26, RZ, RZ, UR10 ;  /* 0x0000000aff1a7e24 */ /* 0x000fe4000f8e00ff */
[----:B------:R-:W-:Y:S02]  /*0b30*/  IMAD.MOV.U32 R27, RZ, RZ, RZ ;  /* 0x000000ffff1b7224 */ /* 0x000fe400078e00ff */
[----:B---3--:R-:W-:Y:S02]  /*0b40*/  HADD2.F32 R25, -RZ, R25.H0_H0 ;  /* 0x20000019ff197230 */ /* 0x008fe40000004100 */
[----:B------:R-:W-:-:S04]  /*0b50*/  IMAD.WIDE.U32 R26, R22, UR10, R26 ;  /* 0x0000000a161a7c25 */ /* 0x000fc8000f8e001a */
[----:B------:R-:W-:Y:S01]  /*0b60*/  FFMA.FTZ R8, R25, UR23, R28 ;  /* 0x0000001719087c23 */ /* 0x000fe2000801001c */
[----:B------:R-:W-:Y:S01]  /*0b70*/  IMAD R27, R24, UR10, R27 ;  /* 0x0000000a181b7c24 */ /* 0x000fe2000f8e021b */
[----:B------:R-:W-:-:S05]  /*0b80*/  IADD3 R25, P2, PT, R6, R26, RZ ;  /* 0x0000001a06197210 */ /* 0x000fca0007f5e0ff */
[----:B------:R-:W-:Y:S01]  /*0b90*/  IMAD.X R27, RZ, RZ, R27, P2 ;  /* 0x000000ffff1b7224 */ /* 0x000fe200010e061b */
[----:B------:R-:W-:-:S04]  /*0ba0*/  IADD3 R28, P2, PT, R25, -UR14, RZ ;  /* 0x8000000e191c7c10 */ /* 0x000fc8000ff5e0ff */
[----:B------:R-:W-:Y:S02]  /*0bb0*/  IADD3.X R29, PT, PT, R27, ~UR5, RZ, P2, !PT ;  /* 0x800000051b1d7c10 */ /* 0x000fe400097fe4ff */
[----:B------:R-:W-:-:S04]  /*0bc0*/  IADD3 R10, P2, PT, R10, UR13, RZ ;  /* 0x0000000d0a0a7c10 */ /* 0x000fc8000ff5e0ff */
[----:B------:R-:W-:-:S05]  /*0bd0*/  IADD3.X R11, PT, PT, R11, UR12, RZ, P2, !PT ;  /* 0x0000000c0b0b7c10 */ /* 0x000fca00097fe4ff */
[----:B------:R-:W2:Y:S10]  /*0be0*/  LDG.E.U16.CONSTANT R26, desc[UR16][R10.64] ;  /* 0x000000100a1a7981 */ /* 0x000eb4000c1e9500 */
[----:B------:R-:W0:Y:S02]  /*0bf0*/  I2F.S64 R28, R28 ;  /* 0x0000001c001c7312 */ /* 0x000e240000301400 */
[----:B0-----:R-:W-:Y:S01]  /*0c00*/  FFMA.FTZ R9, R28, UR4, RZ ;  /* 0x000000041c097c23 */ /* 0x001fe200080100ff */
[----:B------:R-:W-:-:S04]  /*0c10*/  IADD3 R16, P2, PT, R16, UR13, RZ ;  /* 0x0000000d10107c10 */ /* 0x000fc8000ff5e0ff */
[----:B------:R-:W-:Y:S02]  /*0c20*/  FSEL R9, R9, RZ, P0 ;  /* 0x000000ff09097208 */ /* 0x000fe40000000000 */
[----:B------:R-:W-:Y:S01]  /*0c30*/  IADD3.X R17, PT, PT, R17, UR12, RZ, P2, !PT ;  /* 0x0000000c11117c10 */ /* 0x000fe200097fe4ff */
[----:B--2---:R-:W-:-:S05]  /*0c40*/  HADD2.F32 R26, -RZ, R26.H0_H0 ;  /* 0x2000001aff1a7230 */ /* 0x004fca0000004100 */
[----:B------:R-:W-:-:S04]  /*0c50*/  FADD.FTZ R26, -R26, 1 ;  /* 0x3f8000001a1a7421 */ /* 0x000fc80000010100 */
[----:B------:R-:W-:Y:S02]  /*0c60*/  FFMA.FTZ R9, R26, -10000, R9 ;  /* 0xc61c40001a097823 */ /* 0x000fe40000010009 */
[----:B------:R0:W2:Y:S01]  /*0c70*/  LDG.E.U16 R26, desc[UR16][R16.64] ;  /* 0x00000010101a7981 */ /* 0x0000a2000c1e1500 */
[----:B------:R-:W-:-:S04]  /*0c80*/  IADD3 R28, P2, PT, R16, UR13, RZ ;  /* 0x0000000d101c7c10 */ /* 0x000fc8000ff5e0ff */
[----:B------:R-:W-:Y:S02]  /*0c90*/  IADD3.X R29, PT, PT, R17, UR12, RZ, P2, !PT ;  /* 0x0000000c111d7c10 */ /* 0x000fe400097fe4ff */
[----:B0-----:R-:W-:-:S04]  /*0ca0*/  IADD3 R16, P2, PT, R28, UR13, RZ ;  /* 0x0000000d1c107c10 */ /* 0x001fc8000ff5e0ff */
[----:B------:R-:W-:-:S05]  /*0cb0*/  IADD3.X R17, PT, PT, R29, UR12, RZ, P2, !PT ;  /* 0x0000000c1d117c10 */ /* 0x000fca00097fe4ff */
[----:B------:R-:W3:Y:S01]  /*0cc0*/  LDG.E.U16 R16, desc[UR16][R16.64] ;  /* 0x0000001010107981 */ /* 0x000ee2000c1e1500 */
[----:B--2---:R-:W-:-:S05]  /*0cd0*/  HADD2.F32 R26, -RZ, R26.H0_H0 ;  /* 0x2000001aff1a7230 */ /* 0x004fca0000004100 */
[----:B------:R-:W-:Y:S02]  /*0ce0*/  FFMA.FTZ R9, R26, UR23, R9 ;  /* 0x000000171a097c23 */ /* 0x000fe40008010009 */
[----:B------:R0:W2:Y:S02]  /*0cf0*/  LDG.E.U16 R26, desc[UR16][R28.64] ;  /* 0x000000101c1a7981 */ /* 0x0000a4000c1e1500 */
[----:B0-----:R-:W-:-:S04]  /*0d00*/  IADD3 R28, P2, PT, R10, UR13, RZ ;  /* 0x0000000d0a1c7c10 */ /* 0x001fc8000ff5e0ff */
[----:B------:R-:W-:-:S05]  /*0d10*/  IADD3.X R29, PT, PT, R11, UR12, RZ, P2, !PT ;  /* 0x0000000c0b1d7c10 */ /* 0x000fca00097fe4ff */
[----:B------:R0:W4:Y:S01]  /*0d20*/  LDG.E.U16.CONSTANT R17, desc[UR16][R28.64] ;  /* 0x000000101c117981 */ /* 0x000122000c1e9500 */
[----:B------:R-:W-:-:S04]  /*0d30*/  IADD3 R10, P2, PT, R28, UR13, RZ ;  /* 0x0000000d1c0a7c10 */ /* 0x000fc8000ff5e0ff */
[----:B------:R-:W-:-:S06]  /*0d40*/  IADD3.X R11, PT, PT, R29, UR12, RZ, P2, !PT ;  /* 0x0000000c1d0b7c10 */ /* 0x000fcc00097fe4ff */
[----:B------:R1:W5:Y:S01]  /*0d50*/  LDG.E.U16.CONSTANT R11, desc[UR16][R10.64] ;  /* 0x000000100a0b7981 */ /* 0x000362000c1e9500 */
[----:B------:R-:W-:-:S05]  /*0d60*/  IADD3 R25, P2, PT, R25, UR10, RZ ;  /* 0x0000000a19197c10 */ /* 0x000fca000ff5e0ff */
[----:B------:R-:W-:Y:S01]  /*0d70*/  IMAD.X R27, RZ, RZ, R27, P2 ;  /* 0x000000ffff1b7224 */ /* 0x000fe200010e061b */
[----:B0-----:R-:W-:-:S04]  /*0d80*/  IADD3 R28, P2, PT, R25, -UR14, RZ ;  /* 0x8000000e191c7c10 */ /* 0x001fc8000ff5e0ff */
[----:B------:R-:W-:-:S04]  /*0d90*/  IADD3.X R29, PT, PT, R27, ~UR5, RZ, P2, !PT ;  /* 0x800000051b1d7c10 */ /* 0x000fc800097fe4ff */
[----:B------:R-:W1:Y:S02]  /*0da0*/  I2F.S64 R28, R28 ;  /* 0x0000001c001c7312 */ /* 0x000e640000301400 */
[----:B-1----:R-:W-:Y:S01]  /*0db0*/  FFMA.FTZ R10, R28, UR4, RZ ;  /* 0x000000041c0a7c23 */ /* 0x002fe200080100ff */
[----:B------:R-:W-:Y:S02]  /*0dc0*/  IADD3 R25, P2, PT, R25, UR10, RZ ;  /* 0x0000000a19197c10 */ /* 0x000fe4000ff5e0ff */
[----:B------:R-:W-:Y:S01]  /*0dd0*/  FMNMX3.FTZ R20, R20, R8, R9, !PT ;  /* 0x0000000814147276 */ /* 0x000fe20007810009 */
[----:B----4-:R-:W-:Y:S01]  /*0de0*/  HADD2.F32 R28, -RZ, R17.H0_H0 ;  /* 0x20000011ff1c7230 */ /* 0x010fe20000004100 */
[----:B------:R-:W-:Y:S01]  /*0df0*/  FSEL R17, R10, RZ, P0 ;  /* 0x000000ff0a117208 */ /* 0x000fe20000000000 */
[----:B--2---:R-:W-:-:S03]  /*0e00*/  HADD2.F32 R10, -RZ, R26.H0_H0 ;  /* 0x2000001aff0a7230 */ /* 0x004fc60000004100 */
[----:B------:R-:W-:-:S04]  /*0e10*/  FADD.FTZ R28, -R28, 1 ;  /* 0x3f8000001c1c7421 */ /* 0x000fc80000010100 */
[----:B------:R-:W-:-:S04]  /*0e20*/  FFMA.FTZ R17, R28, -10000, R17 ;  /* 0xc61c40001c117823 */ /* 0x000fc80000010011 */
[----:B------:R-:W-:Y:S01]  /*0e30*/  FFMA.FTZ R10, R10, UR23, R17 ;  /* 0x000000170a0a7c23 */ /* 0x000fe20008010011 */
[----:B------:R-:W-:Y:S01]  /*0e40*/  IMAD.X R17, RZ, RZ, R27, P2 ;  /* 0x000000ffff117224 */ /* 0x000fe200010e061b */
[----:B------:R-:W-:-:S04]  /*0e50*/  IADD3 R26, P2, PT, R25, -UR14, RZ ;  /* 0x8000000e191a7c10 */ /* 0x000fc8000ff5e0ff */
[----:B------:R-:W-:Y:S01]  /*0e60*/  IADD3.X R27, PT, PT, R17, ~UR5, RZ, P2, !PT ;  /* 0x80000005111b7c10 */ /* 0x000fe200097fe4ff */
[----:B-----5:R-:W-:-:S15]  /*0e70*/  HADD2.F32 R11, -RZ, R11.H0_H0 ;  /* 0x2000000bff0b7230 */ /* 0x020fde0000004100 */
[----:B------:R-:W-:-:S15]  /*0e80*/  NOP ;  /* 0x0000000000007918 */ /* 0x000fde0000000000 */
[----:B------:R-:W-:-:S08]  /*0e90*/  NOP ;  /* 0x0000000000007918 */ /* 0x000fd00000000000 */
[----:B------:R-:W0:Y:S02]  /*0ea0*/  I2F.S64 R26, R26 ;  /* 0x0000001a001a7312 */ /* 0x000e240000301400 */
[----:B0-----:R-:W-:Y:S01]  /*0eb0*/  FFMA.FTZ R28, R26, UR4, RZ ;  /* 0x000000041a1c7c23 */ /* 0x001fe200080100ff */
[----:B------:R-:W-:-:S04]  /*0ec0*/  FADD.FTZ R11, -R11, 1 ;  /* 0x3f8000000b0b7421 */ /* 0x000fc80000010100 */
[----:B------:R-:W-:-:S05]  /*0ed0*/  FSEL R28, R28, RZ, P0 ;  /* 0x000000ff1c1c7208 */ /* 0x000fca0000000000 */
[----:B------:R-:W-:Y:S01]  /*0ee0*/  FFMA.FTZ R28, R11, -10000, R28 ;  /* 0xc61c40000b1c7823 */ /* 0x000fe2000001001c */
[----:B---3--:R-:W-:Y:S02]  /*0ef0*/  HADD2.F32 R11, -RZ, R16.H0_H0 ;  /* 0x20000010ff0b7230 */ /* 0x008fe40000004100 */
[C---:B------:R-:W-:Y:S01]  /*0f00*/  IMAD.U32 R16, R22.reuse, 0x4, R1 ;  /* 0x0000000416107824 */ /* 0x040fe200078e0001 */
[----:B------:R-:W-:Y:S02]  /*0f10*/  IADD3 R22, P2, PT, R22, 0x4, RZ ;  /* 0x0000000416167810 */ /* 0x000fe40007f5e0ff */
[----:B------:R-:W-:-:S03]  /*0f20*/  FFMA.FTZ R11, R11, UR23, R28 ;  /* 0x000000170b0b7c23 */ /* 0x000fc6000801001c */
[----:B------:R-:W-:Y:S01]  /*0f30*/  IMAD.X R24, RZ, RZ, R24, P2 ;  /* 0x000000ffff187224 */ /* 0x000fe200010e0618 */
[----:B------:R-:W-:Y:S01]  /*0f40*/  ISETP.NE.U32.AND P2, PT, R22, R23, PT ;  /* 0x000000171600720c */ /* 0x000fe20003f45070 */
[----:B------:R0:W-:Y:S03]  /*0f50*/  STL.128 [R16], R8 ;  /* 0x0000000810007387 */ /* 0x0001e60000100c00 */
[----:B------:R-:W-:Y:S02]  /*0f60*/  ISETP.NE.AND.EX P2, PT, R24, R21, PT, P2 ;  /* 0x000000151800720c */ /* 0x000fe40003f45320 */
[----:B------:R-:W-:Y:S02]  /*0f70*/  IADD3 R25, P3, PT, R25, UR10, RZ ;  /* 0x0000000a19197c10 */ /* 0x000fe4000ff7e0ff */
[----:B------:R-:W-:-:S03]  /*0f80*/  FMNMX3.FTZ R20, R20, R10, R11, !PT ;  /* 0x0000000a14147276 */ /* 0x000fc6000781000b */
[----:B------:R-:W-:-:S06]  /*0f90*/  IMAD.X R26, RZ, RZ, R17, P3 ;  /* 0x000000ffff1a7224 */ /* 0x000fcc00018e0611 */
[----:B0-----:R-:W-:Y:S05]  /*0fa0*/  @P2 BRA `(.L_x_249) ;  /* 0xfffffff8008c2947 */ /* 0x001fea000383ffff */
[----:B------:R-:W-:Y:S05]  /*0fb0*/  BSYNC.RECONVERGENT B2 ;  /* 0x0000000000027941 */ /* 0x000fea0003800200 */
.L_x_248:
[----:B------:R-:W-:-:S07]  /*0fc0*/  IMAD.MOV.U32 R24, RZ, RZ, R23 ;  /* 0x000000ffff187224 */ /* 0x000fce00078e0017 */
.L_x_247:
[----:B------:R-:W-:Y:S05]  /*0fd0*/  BSYNC.RECONVERGENT B1 ;  /* 0x0000000000017941 */ /* 0x000fea0003800200 */
.L_x_246:
[----:B------:R-:W-:-:S05]  /*0fe0*/  VIADD R27, R0, 0x1 ;  /* 0x00000001001b7836 */ /* 0x000fca0000000000 */
[----:B------:R-:W-:-:S04]  /*0ff0*/  LOP3.LUT R27, R27, 0x3, RZ, 0xc0, !PT ;  /* 0x000000031b1b7812 */ /* 0x000fc800078ec0ff */
[----:B------:R-:W-:-:S04]  /*1000*/  ISETP.NE.U32.AND P0, PT, R27, RZ, PT ;  /* 0x000000ff1b00720c */ /* 0x000fc80003f05070 */
[----:B------:R-:W-:-:S13]  /*1010*/  ISETP.NE.AND.EX P0, PT, RZ, RZ, PT, P0 ;  /* 0x000000ffff00720c */ /* 0x000fda0003f05300 */
[----:B------:R-:W-:Y:S05]  /*1020*/  @!P0 BRA `(.L_x_245) ;  /* 0x0000000400508947 */ /* 0x000fea0003800000 */
[----:B------:R-:W0:Y:S01]  /*1030*/  LDC.64 R8, c[0x0][0x390] ;  /* 0x0000e400ff087b82 */ /* 0x000e220000000a00 */
[----:B------:R-:W-:-:S04]  /*1040*/  IADD3 R16, P0, PT, R25, -UR14, RZ ;  /* 0x8000000e19107c10 */ /* 0x000fc8000ff1e0ff */
[C---:B------:R-:W-:Y:S02]  /*1050*/  IADD3.X R17, PT, PT, R26.reuse, ~UR5, RZ, P0, !PT ;  /* 0x800000051a117c10 */ /* 0x040fe400087fe4ff */
[----:B------:R-:W-:Y:S02]  /*1060*/  IADD3 R10, P0, PT, R25, R14, RZ ;  /* 0x0000000e190a7210 */ /* 0x000fe40007f1e0ff */
[----:B------:R1:W2:Y:S02]  /*1070*/  I2F.S64 R28, R16 ;  /* 0x00000010001c7312 */ /* 0x0002a40000301400 */
[----:B-1----:R-:W1:Y:S01]  /*1080*/  LDC.64 R16, c[0x0][0x398] ;  /* 0x0000e600ff107b82 */ /* 0x002e620000000a00 */
[----:B------:R-:W-:Y:S01]  /*1090*/  IMAD.X R11, R26, 0x1, R19, P0 ;  /* 0x000000011a0b7824 */ /* 0x000fe200000e0613 */
[----:B0-----:R-:W-:-:S04]  /*10a0*/  LEA R22, P0, R10, R8, 0x1 ;  /* 0x000000080a167211 */ /* 0x001fc800078008ff */
[----:B------:R-:W-:Y:S02]  /*10b0*/  LEA.HI.X R23, R10, R9, R11, 0x1, P0 ;  /* 0x000000090a177211 */ /* 0x000fe400000f0c0b */
[----:B------:R-:W0:Y:S01]  /*10c0*/  LDC.64 R10, c[0x0][0x388] ;  /* 0x0000e200ff0a7b82 */ /* 0x000e220000000a00 */
[----:B------:R-:W-:Y:S02]  /*10d0*/  IADD3 R25, P0, PT, R25, R12, RZ ;  /* 0x0000000c19197210 */ /* 0x000fe40007f1e0ff */
[----:B------:R0:W3:Y:S03]  /*10e0*/  LDG.E.U16.CONSTANT R29, desc[UR16][R22.64] ;  /* 0x00000010161d7981 */ /* 0x0000e6000c1e9500 */
[----:B------:R-:W-:Y:S01]  /*10f0*/  IMAD.X R26, R26, 0x1, R18, P0 ;  /* 0x000000011a1a7824 */ /* 0x000fe200000e0612 */
[----:B0-----:R-:W-:-:S04]  /*1100*/  LEA R22, P0, R25, R10, 0x1 ;  /* 0x0000000a19167211 */ /* 0x001fc800078008ff */
[----:B------:R-:W-:Y:S02]  /*1110*/  LEA.HI.X R23, R25, R11, R26, 0x1, P0 ;  /* 0x0000000b19177211 */ /* 0x000fe400000f0c1a */
[----:B------:R-:W0:Y:S03]  /*1120*/  LDC R25, c[0x0][0x3b0] ;  /* 0x0000ec00ff197b82 */ /* 0x000e260000000800 */
[----:B------:R4:W5:Y:S01]  /*1130*/  LDG.E.U16 R26, desc[UR16][R22.64] ;  /* 0x00000010161a7981 */ /* 0x000962000c1e1500 */
[----:B-1----:R-:W-:Y:S01]  /*1140*/  ISETP.NE.U32.AND P0, PT, R16, RZ, PT ;  /* 0x000000ff1000720c */ /* 0x002fe20003f05070 */
[----:B--2---:R-:W-:Y:S01]  /*1150*/  FFMA.FTZ R28, R28, UR4, RZ ;  /* 0x000000041c1c7c23 */ /* 0x004fe200080100ff */
[----:B------:R-:W-:Y:S01]  /*1160*/  ISETP.NE.U32.AND P2, PT, R27, 0x1, PT ;  /* 0x000000011b00780c */ /* 0x000fe20003f45070 */
[----:B------:R-:W-:Y:S01]  /*1170*/  IMAD.U32 R16, RZ, RZ, UR10 ;  /* 0x0000000aff107e24 */ /* 0x000fe2000f8e00ff */
[----:B------:R-:W-:Y:S01]  /*1180*/  ISETP.NE.AND.EX P0, PT, R17, RZ, PT, P0 ;  /* 0x000000ff1100720c */ /* 0x000fe20003f05300 */
[----:B------:R-:W-:Y:S01]  /*1190*/  IMAD.MOV.U32 R17, RZ, RZ, RZ ;  /* 0x000000ffff117224 */ /* 0x000fe200078e00ff */
[----:B------:R-:W-:-:S02]  /*11a0*/  ISETP.NE.AND.EX P2, PT, RZ, RZ, PT, P2 ;  /* 0x000000ffff00720c */ /* 0x000fc40003f45320 */
[----:B------:R-:W-:Y:S01]  /*11b0*/  FSEL R28, R28, RZ, P0 ;  /* 0x000000ff1c1c7208 */ /* 0x000fe20000000000 */
[C---:B----4-:R-:W-:Y:S02]  /*11c0*/  IMAD.U32 R22, R24.reuse, 0x4, R1 ;  /* 0x0000000418167824 */ /* 0x050fe400078e0001 */
[----:B------:R-:W-:-:S04]  /*11d0*/  IMAD.WIDE.U32 R16, R24, UR10, R16 ;  /* 0x0000000a18107c25 */ /* 0x000fc8000f8e0010 */
[----:B---3--:R-:W-:-:S05]  /*11e0*/  HADD2.F32 R29, -RZ, R29.H0_H0 ;  /* 0x2000001dff1d7230 */ /* 0x008fca0000004100 */
[----:B------:R-:W-:-:S04]  /*11f0*/  FADD.FTZ R29, -R29, 1 ;  /* 0x3f8000001d1d7421 */ /* 0x000fc80000010100 */
[----:B------:R-:W-:Y:S01]  /*1200*/  FFMA.FTZ R29, R29, -10000, R28 ;  /* 0xc61c40001d1d7823 */ /* 0x000fe2000001001c */
[----:B-----5:R-:W-:-:S05]  /*1210*/  HADD2.F32 R26, -RZ, R26.H0_H0 ;  /* 0x2000001aff1a7230 */ /* 0x020fca0000004100 */
[----:B0-----:R-:W-:-:S05]  /*1220*/  FFMA.FTZ R29, R26, R25, R29 ;  /* 0x000000191a1d7223 */ /* 0x001fca000001001d */
[----:B------:R0:W-:Y:S01]  /*1230*/  STL [R22], R29 ;  /* 0x0000001d16007387 */ /* 0x0001e20000100800 */
[----:B------:R-:W-:Y:S01]  /*1240*/  FMNMX.FTZ R20, R20, R29, !PT ;  /* 0x0000001d14147209 */ /* 0x000fe20007810000 */
[----:B------:R-:W-:Y:S06]  /*1250*/  @!P2 BRA `(.L_x_245) ;  /* 0x0000000000c4a947 */ /* 0x000fec0003800000 */
[----:B------:R-:W-:Y:S01]  /*1260*/  IMAD R21, R21, UR10, R17 ;  /* 0x0000000a15157c24 */ /* 0x000fe2000f8e0211 */
[----:B------:R-:W-:-:S04]  /*1270*/  IADD3 R17, P2, PT, R6, R16, RZ ;  /* 0x0000001006117210 */ /* 0x000fc80007f5e0ff */
[C---:B------:R-:W-:Y:S01]  /*1280*/  IADD3 R15, P3, PT, R17.reuse, R14, RZ ;  /* 0x0000000e110f7210 */ /* 0x040fe20007f7e0ff */
[----:B------:R-:W-:Y:S01]  /*1290*/  IMAD.X R14, RZ, RZ, R21, P2 ;  /* 0x000000ffff0e7224 */ /* 0x000fe200010e0615 */
[----:B------:R-:W-:-:S03]  /*12a0*/  IADD3 R12, P2, PT, R17, R12, RZ ;  /* 0x0000000c110c7210 */ /* 0x000fc60007f5e0ff */
[C---:B------:R-:W-:Y:S01]  /*12b0*/  IMAD.X R16, R14.reuse, 0x1, R19, P3 ;  /* 0x000000010e107824 */ /* 0x040fe200018e0613 */
[C---:B------:R-:W-:Y:S01]  /*12c0*/  LEA R8, P3, R15.reuse, R8, 0x1 ;  /* 0x000000080f087211 */ /* 0x040fe200078608ff */
[----:B------:R-:W-:Y:S01]  /*12d0*/  IMAD.X R13, R14, 0x1, R18, P2 ;  /* 0x000000010e0d7824 */ /* 0x000fe200010e0612 */
[C---:B------:R-:W-:Y:S02]  /*12e0*/  LEA R10, P2, R12.reuse, R10, 0x1 ;  /* 0x0000000a0c0a7211 */ /* 0x040fe400078408ff */
[----:B------:R-:W-:Y:S02]  /*12f0*/  LEA.HI.X R9, R15, R9, R16, 0x1, P3 ;  /* 0x000000090f097211 */ /* 0x000fe400018f0c10 */
[----:B------:R-:W-:-:S03]  /*1300*/  LEA.HI.X R11, R12, R11, R13, 0x1, P2 ;  /* 0x0000000b0c0b7211 */ /* 0x000fc600010f0c0d */
[----:B------:R-:W2:Y:S04]  /*1310*/  LDG.E.U16.CONSTANT R18, desc[UR16][R8.64] ;  /* 0x0000001008127981 */ /* 0x000ea8000c1e9500 */
[----:B------:R-:W3:Y:S01]  /*1320*/  LDG.E.U16 R15, desc[UR16][R10.64] ;  /* 0x000000100a0f7981 */ /* 0x000ee2000c1e1500 */
[----:B------:R-:W-:-:S04]  /*1330*/  IADD3 R12, P2, PT, R17, -UR14, RZ ;  /* 0x8000000e110c7c10 */ /* 0x000fc8000ff5e0ff */
[----:B------:R-:W-:Y:S02]  /*1340*/  IADD3.X R13, PT, PT, R14, ~UR5, RZ, P2, !PT ;  /* 0x800000050e0d7c10 */ /* 0x000fe400097fe4ff */
[----:B------:R-:W-:Y:S02]  /*1350*/  ISETP.NE.U32.AND P2, PT, R27, 0x2, PT ;  /* 0x000000021b00780c */ /* 0x000fe40003f45070 */
[----:B------:R-:W1:Y:S02]  /*1360*/  I2F.S64 R12, R12 ;  /* 0x0000000c000c7312 */ /* 0x000e640000301400 */
[----:B-1----:R-:W-:Y:S01]  /*1370*/  FFMA.FTZ R16, R12, UR4, RZ ;  /* 0x000000040c107c23 */ /* 0x002fe200080100ff */
[----:B------:R-:W-:Y:S01]  /*1380*/  ISETP.NE.AND.EX P2, PT, RZ, RZ, PT, P2 ;  /* 0x000000ffff00720c */ /* 0x000fe20003f45320 */
[----:B--2---:R-:W-:-:S03]  /*1390*/  HADD2.F32 R19, -RZ, R18.H0_H0 ;  /* 0x20000012ff137230 */ /* 0x004fc60000004100 */
[----:B------:R-:W-:Y:S01]  /*13a0*/  FSEL R18, R16, RZ, P0 ;  /* 0x000000ff10127208 */ /* 0x000fe20000000000 */
[----:B---3--:R-:W-:Y:S02]  /*13b0*/  HADD2.F32 R16, -RZ, R15.H0_H0 ;  /* 0x2000000fff107230 */ /* 0x008fe40000004100 */
[----:B------:R-:W-:-:S04]  /*13c0*/  FADD.FTZ R19, -R19, 1 ;  /* 0x3f80000013137421 */ /* 0x000fc80000010100 */
        /* <DEDUP_REMOVED lines=16> */
[----:B------:R-:W4:Y:S02]  /*14d0*/  I2F.S64 R8, R8 ;  /* 0x0000000800087312 */ /* 0x000f240000301400 */
[----:B----4-:R-:W-:-:S05]  /*14e0*/  FFMA.FTZ R14, R8, UR4, RZ ;  /* 0x00000004080e7c23 */ /* 0x010fca00080100ff */
[----:B------:R-:W-:Y:S01]  /*14f0*/  FSEL R14, R14, RZ, P0 ;  /* 0x000000ff0e0e7208 */ /* 0x000fe20000000000 */
[----:B--2---:R-:W-:-:S05]  /*1500*/  HADD2.F32 R15, -RZ, R12.H0_H0 ;  /* 0x2000000cff0f7230 */ /* 0x004fca0000004100 */
[----:B------:R-:W-:Y:S01]  /*1510*/  FADD.FTZ R15, -R15, 1 ;  /* 0x3f8000000f0f7421 */ /* 0x000fe20000010100 */
[----:B---3--:R-:W-:-:S03]  /*1520*/  HADD2.F32 R12, -RZ, R10.H0_H0 ;  /* 0x2000000aff0c7230 */ /* 0x008fc60000004100 */
[----:B------:R-:W-:-:S04]  /*1530*/  FFMA.FTZ R15, R15, -10000, R14 ;  /* 0xc61c40000f0f7823 */ /* 0x000fc8000001000e */
[----:B------:R-:W-:-:S05]  /*1540*/  FFMA.FTZ R15, R12, R25, R15 ;  /* 0x000000190c0f7223 */ /* 0x000fca000001000f */
[----:B------:R2:W-:Y:S01]  /*1550*/  STL [R22+0x8], R15 ;  /* 0x0000080f16007387 */ /* 0x0005e20000100800 */
[----:B------:R-:W-:-:S07]  /*1560*/  FMNMX.FTZ R20, R20, R15, !PT ;  /* 0x0000000f14147209 */ /* 0x000fce0007810000 */
.L_x_245:
[----:B------:R-:W-:Y:S05]  /*1570*/  BSYNC.RECONVERGENT B0 ;  /* 0x0000000000007941 */ /* 0x000fea0003800200 */
.L_x_244:
[----:B------:R-:W-:Y:S01]  /*1580*/  UISETP.GT.U32.AND UP0, UPT, UR10, 0x20, UPT ;  /* 0x000000200a00788c */ /* 0x000fe2000bf04070 */
[----:B------:R-:W-:Y:S02]  /*1590*/  LOP3.LUT R13, R6, 0x1f, RZ, 0xc0, !PT ;  /* 0x0000001f060d7812 */ /* 0x000fe400078ec0ff */
[----:B------:R-:W-:Y:S02]  /*15a0*/  I2FP.F32.U32 R14, UR10 ;  /* 0x0000000a000e7c45 */ /* 0x000fe40008201000 */
[----:B--2---:R-:W-:-:S04]  /*15b0*/  I2FP.F32.U32 R15, R6 ;  /* 0x00000006000f7245 */ /* 0x004fc80000201000 */
[----:B------:R-:W-:Y:S05]  /*15c0*/  BRA.U UP0, `(.L_x_250) ;  /* 0x00000001002c7547 */ /* 0x000fea000b800000 */
[----:B------:R-:W2:Y:S02]  /*15d0*/  SHFL.BFLY PT, R9, R20, 0x10, 0x1f ;  /* 0x0e001f0014097f89 */ /* 0x000ea400000e0000 */
        /* <DEDUP_REMOVED lines=9> */
[----:B------:R-:W-:Y:S06]  /*1670*/  BRA `(.L_x_251) ;  /* 0x0000000000947947 */ /* 0x000fec0003800000 */
.L_x_250:
[----:B------:R-:W2:Y:S01]  /*1680*/  SHFL.BFLY PT, R9, R20, 0x10, 0x1f ;  /* 0x0e001f0014097f89 */ /* 0x000ea200000e0000 */
[----:B------:R-:W3:Y:S01]  /*1690*/  S2UR UR19, SR_CgaCtaId ;  /* 0x00000000001379c3 */ /* 0x000ee20000008800 */
[----:B------:R-:W-:Y:S01]  /*16a0*/  UMOV UR18, 0x400 ;  /* 0x0000040000127882 */ /* 0x000fe20000000000 */
[----:B------:R-:W-:Y:S01]  /*16b0*/  ISETP.NE.AND P0, PT, R13, RZ, PT ;  /* 0x000000ff0d00720c */ /* 0x000fe20003f05270 */
[----:B------:R-:W-:Y:S01]  /*16c0*/  UIADD3 UR18, UPT, UPT, UR18, 0x8, URZ ;  /* 0x0000000812127890 */ /* 0x000fe2000fffe0ff */
[----:B------:R-:W-:Y:S01]  /*16d0*/  FMUL.FTZ R12, R14, 0.03125 ;  /* 0x3d0000000e0c7820 */ /* 0x000fe20000410000 */
[----:B------:R-:W-:Y:S02]  /*16e0*/  UMOV UR12, 0x400 ;  /* 0x00000400000c7882 */ /* 0x000fe40000000000 */
[----:B------:R-:W-:Y:S01]  /*16f0*/  UIADD3 UR12, UPT, UPT, UR12, 0x8, URZ ;  /* 0x000000080c0c7890 */ /* 0x000fe2000fffe0ff */
[----:B------:R-:W4:Y:S01]  /*1700*/  S2UR UR13, SR_CgaCtaId ;  /* 0x00000000000d79c3 */ /* 0x000f220000008800 */
[----:B------:R-:W-:-:S02]  /*1710*/  FSETP.GT.FTZ.AND P2, PT, R12, R15, PT ;  /* 0x0000000f0c00720b */ /* 0x000fc40003f54000 */
[----:B--2---:R-:W-:Y:S01]  /*1720*/  FMNMX.FTZ R9, R9, R20, !PT ;  /* 0x0000001409097209 */ /* 0x004fe20007810000 */
[----:B---3--:R-:W-:-:S04]  /*1730*/  ULEA UR18, UR19, UR18, 0x18 ;  /* 0x0000001213127291 */ /* 0x008fc8000f8ec0ff */
[----:B------:R-:W2:Y:S02]  /*1740*/  SHFL.BFLY PT, R8, R9, 0x8, 0x1f ;  /* 0x0d001f0009087f89 */ /* 0x000ea400000e0000 */
[----:B------:R-:W-:Y:S01]  /*1750*/  LEA.HI R20, R6, UR18, RZ, 0x1d ;  /* 0x0000001206147c11 */ /* 0x000fe2000f8fe8ff */
[----:B----4-:R-:W-:-:S06]  /*1760*/  ULEA UR12, UR13, UR12, 0x18 ;  /* 0x0000000c0d0c7291 */ /* 0x010fcc000f8ec0ff */
[----:B------:R-:W-:Y:S02]  /*1770*/  LEA R18, R13, UR12, 0x2 ;  /* 0x0000000c0d127c11 */ /* 0x000fe4000f8e10ff */
[----:B--2---:R-:W-:-:S05]  /*1780*/  FMNMX.FTZ R8, R9, R8, !PT ;  /* 0x0000000809087209 */ /* 0x004fca0007810000 */
[----:B------:R-:W2:Y:S02]  /*1790*/  SHFL.BFLY PT, R11, R8, 0x4, 0x1f ;  /* 0x0c801f00080b7f89 */ /* 0x000ea400000e0000 */
[----:B--2---:R-:W-:Y:S01]  /*17a0*/  FMNMX.FTZ R11, R8, R11, !PT ;  /* 0x0000000b080b7209 */ /* 0x004fe20007810000 */
[----:B------:R-:W-:-:S04]  /*17b0*/  IMAD.MOV.U32 R8, RZ, RZ, -0x1f528714 ;  /* 0xe0ad78ecff087424 */ /* 0x000fc800078e00ff */
[----:B------:R-:W2:Y:S02]  /*17c0*/  SHFL.BFLY PT, R10, R11, 0x2, 0x1f ;  /* 0x0c401f000b0a7f89 */ /* 0x000ea400000e0000 */
[----:B--2---:R-:W-:-:S05]  /*17d0*/  FMNMX.FTZ R10, R11, R10, !PT ;  /* 0x0000000a0b0a7209 */ /* 0x004fca0007810000 */
[----:B------:R-:W2:Y:S02]  /*17e0*/  SHFL.BFLY PT, R17, R10, 0x1, 0x1f ;  /* 0x0c201f000a117f89 */ /* 0x000ea400000e0000 */
[----:B--2---:R-:W-:-:S05]  /*17f0*/  FMNMX.FTZ R17, R10, R17, !PT ;  /* 0x000000110a117209 */ /* 0x004fca0007810000 */
[----:B------:R-:W-:Y:S01]  /*1800*/  @!P0 STS [R20], R17 ;  /* 0x0000001114008388 */ /* 0x000fe20000000800 */
[----:B------:R-:W-:Y:S06]  /*1810*/  BAR.SYNC.DEFER_BLOCKING 0x0 ;  /* 0x0000000000007b1d */ /* 0x000fec0000010000 */
[----:B------:R-:W2:Y:S04]  /*1820*/  @P2 LDS R8, [R18] ;  /* 0x0000000012082984 */ /* 0x000ea80000000800 */
[----:B--2---:R-:W2:Y:S02]  /*1830*/  SHFL.BFLY PT, R9, R8, 0x10, 0x1f ;  /* 0x0e001f0008097f89 */ /* 0x004ea400000e0000 */
        /* <DEDUP_REMOVED lines=8> */
[----:B--2---:R-:W-:-:S07]  /*18c0*/  FMNMX.FTZ R12, R16, R17, !PT ;  /* 0x00000011100c7209 */ /* 0x004fce0007810000 */
.L_x_251:
[----:B------:R-:W-:Y:S01]  /*18d0*/  ISETP.NE.AND P2, PT, R6, RZ, PT ;  /* 0x000000ff0600720c */ /* 0x000fe20003f45270 */
[----:B------:R-:W-:Y:S01]  /*18e0*/  BSSY.RECONVERGENT B0, `(.L_x_252) ;  /* 0x000004c000007945 */ /* 0x000fe20003800200 */
[----:B------:R-:W-:-:S11]  /*18f0*/  IMAD.MOV.U32 R17, RZ, RZ, RZ ;  /* 0x000000ffff117224 */ /* 0x000fd600078e00ff */
[----:B------:R-:W2:Y:S01]  /*1900*/  @!P2 S2R R8, SR_CgaCtaId ;  /* 0x000000000008a919 */ /* 0x000ea20000008800 */
[----:B------:R-:W-:-:S04]  /*1910*/  @!P2 MOV R9, 0x400 ;  /* 0x000004000009a802 */ /* 0x000fc80000000f00 */
[----:B--2---:R-:W-:-:S05]  /*1920*/  @!P2 LEA R9, R8, R9, 0x18 ;  /* 0x000000090809a211 */ /* 0x004fca00078ec0ff */
[----:B------:R2:W-:Y:S01]  /*1930*/  @!P2 STS [R9+0x4], R12 ;  /* 0x0000040c0900a388 */ /* 0x0005e20000000800 */
[----:B------:R-:W-:Y:S06]  /*1940*/  BAR.SYNC.DEFER_BLOCKING 0x0 ;  /* 0x0000000000007b1d */ /* 0x000fec0000010000 */
[----:B------:R-:W-:Y:S05]  /*1950*/  @P1 BRA `(.L_x_253) ;  /* 0x0000000400101947 */ /* 0x000fea0003800000 */
[----:B------:R-:W3:Y:S01]  /*1960*/  S2UR UR13, SR_CgaCtaId ;  /* 0x00000000000d79c3 */ /* 0x000ee20000008800 */
[----:B------:R-:W-:Y:S01]  /*1970*/  ISETP.GE.U32.AND P0, PT, R7, 0x3, PT ;  /* 0x000000030700780c */ /* 0x000fe20003f06070 */
[----:B------:R-:W-:Y:S01]  /*1980*/  UMOV UR12, 0x400 ;  /* 0x00000400000c7882 */ /* 0x000fe20000000000 */
[----:B------:R-:W-:Y:S01]  /*1990*/  BSSY.RECONVERGENT B1, `(.L_x_254) ;  /* 0x0000024000017945 */ /* 0x000fe20003800200 */
[----:B------:R-:W-:Y:S02]  /*19a0*/  IMAD.MOV.U32 R17, RZ, RZ, RZ ;  /* 0x000000ffff117224 */ /* 0x000fe400078e00ff */
[----:B------:R-:W-:Y:S01]  /*19b0*/  IMAD.MOV.U32 R8, RZ, RZ, RZ ;  /* 0x000000ffff087224 */ /* 0x000fe200078e00ff */
[----:B---3--:R-:W-:-:S09]  /*19c0*/  ULEA UR12, UR13, UR12, 0x18 ;  /* 0x0000000c0d0c7291 */ /* 0x008fd2000f8ec0ff */
[----:B------:R-:W3:Y:S01]  /*19d0*/  LDS R16, [UR12+0x4] ;  /* 0x0000040cff107984 */ /* 0x000ee20008000800 */
[----:B------:R-:W-:Y:S05]  /*19e0*/  @!P0 BRA `(.L_x_255) ;  /* 0x0000000000788947 */ /* 0x000fea0003800000 */
[----:B------:R-:W-:Y:S01]  /*19f0*/  BSSY.RECONVERGENT B2, `(.L_x_256) ;  /* 0x000001c000027945 */ /* 0x000fe20003800200 */
[----:B------:R-:W-:Y:S02]  /*1a00*/  IMAD.MOV.U32 R17, RZ, RZ, RZ ;  /* 0x000000ffff117224 */ /* 0x000fe400078e00ff */
[----:B--2---:R-:W-:Y:S02]  /*1a10*/  IMAD.MOV.U32 R12, RZ, RZ, RZ ;  /* 0x000000ffff0c7224 */ /* 0x004fe400078e00ff */
[----:B------:R-:W-:-:S07]  /*1a20*/  IMAD.MOV.U32 R18, RZ, RZ, RZ ;  /* 0x000000ffff127224 */ /* 0x000fce00078e00ff */
.L_x_257:
[----:B-12---:R-:W-:-:S05]  /*1a30*/  IMAD.U32 R19, R12, 0x4, R1 ;  /* 0x000000040c137824 */ /* 0x006fca00078e0001 */
[----:B------:R-:W3:Y:S01]  /*1a40*/  LDL.128 R8, [R19] ;  /* 0x0000000013087983 */ /* 0x000ee20000100c00 */
[----:B------:R-:W-:-:S05]  /*1a50*/  IADD3 R12, P0, PT, R12, 0x4, RZ ;  /* 0x000000040c0c7810 */ /* 0x000fca0007f1e0ff */
[----:B------:R-:W-:Y:S01]  /*1a60*/  IMAD.X R18, RZ, RZ, R18, P0 ;  /* 0x000000ffff127224 */ /* 0x000fe200000e0612 */
[----:B------:R-:W-:-:S04]  /*1a70*/  ISETP.NE.U32.AND P0, PT, R12, R4, PT ;  /* 0x000000040c00720c */ /* 0x000fc80003f05070 */
[----:B------:R-:W-:Y:S01]  /*1a80*/  ISETP.NE.AND.EX P0, PT, R18, R5, PT, P0 ;  /* 0x000000051200720c */ /* 0x000fe20003f05300 */
[C---:B---3--:R-:W-:Y:S01]  /*1a90*/  FADD.FTZ R8, -R16.reuse, R8 ;  /* 0x0000000810087221 */ /* 0x048fe20000010100 */
[C---:B------:R-:W-:Y:S01]  /*1aa0*/  FADD.FTZ R9, -R16.reuse, R9 ;  /* 0x0000000910097221 */ /* 0x040fe20000010100 */
[C---:B------:R-:W-:Y:S01]  /*1ab0*/  FADD.FTZ R10, -R16.reuse, R10 ;  /* 0x0000000a100a7221 */ /* 0x040fe20000010100 */
[----:B------:R-:W-:Y:S01]  /*1ac0*/  FADD.FTZ R11, -R16, R11 ;  /* 0x0000000b100b7221 */ /* 0x000fe20000010100 */
[----:B------:R-:W-:Y:S01]  /*1ad0*/  FMUL.FTZ R8, R8, 1.4426950216293334961 ;  /* 0x3fb8aa3b08087820 */ /* 0x000fe20000410000 */
[----:B------:R-:W-:Y:S01]  /*1ae0*/  FMUL.FTZ R9, R9, 1.4426950216293334961 ;  /* 0x3fb8aa3b09097820 */ /* 0x000fe20000410000 */
[----:B------:R-:W-:Y:S01]  /*1af0*/  FMUL.FTZ R10, R10, 1.4426950216293334961 ;  /* 0x3fb8aa3b0a0a7820 */ /* 0x000fe20000410000 */
[----:B------:R-:W-:-:S03]  /*1b00*/  FMUL.FTZ R11, R11, 1.4426950216293334961 ;  /* 0x3fb8aa3b0b0b7820 */ /* 0x000fc60000410000 */
[----:B------:R-:W1:Y:S04]  /*1b10*/  MUFU.EX2 R8, R8 ;  /* 0x0000000800087308 */ /* 0x000e680000000800 */
[----:B------:R-:W2:Y:S04]  /*1b20*/  MUFU.EX2 R9, R9 ;  /* 0x0000000900097308 */ /* 0x000ea80000000800 */
[----:B------:R-:W3:Y:S04]  /*1b30*/  MUFU.EX2 R10, R10 ;  /* 0x0000000a000a7308 */ /* 0x000ee80000000800 */
[----:B------:R-:W4:Y:S01]  /*1b40*/  MUFU.EX2 R11, R11 ;  /* 0x0000000b000b7308 */ /* 0x000f220000000800 */
[----:B-1----:R-:W-:-:S04]  /*1b50*/  FADD.FTZ R20, R8, R17 ;  /* 0x0000001108147221 */ /* 0x002fc80000010000 */
[----:B--2---:R-:W-:-:S04]  /*1b60*/  FADD.FTZ R17, R20, R9 ;  /* 0x0000000914117221 */ /* 0x004fc80000010000 */
[----:B---3--:R-:W-:Y:S01]  /*1b70*/  FADD.FTZ R20, R17, R10 ;  /* 0x0000000a11147221 */ /* 0x008fe20000010000 */
[----:B----4-:R2:W-:Y:S03]  /*1b80*/  STL.128 [R19], R8 ;  /* 0x0000000813007387 */ /* 0x0105e60000100c00 */
[----:B------:R-:W-:Y:S01]  /*1b90*/  FADD.FTZ R17, R20, R11 ;  /* 0x0000000b14117221 */ /* 0x000fe20000010000 */
[----:B------:R-:W-:Y:S06]  /*1ba0*/  @P0 BRA `(.L_x_257) ;  /* 0xfffffffc00a00947 */ /* 0x000fec000383ffff */
[----:B------:R-:W-:Y:S05]  /*1bb0*/  BSYNC.RECONVERGENT B2 ;  /* 0x0000000000027941 */ /* 0x000fea0003800200 */
.L_x_256:
[----:B--2---:R-:W-:-:S07]  /*1bc0*/  IMAD.MOV.U32 R8, RZ, RZ, R4 ;  /* 0x000000ffff087224 */ /* 0x004fce00078e0004 */
.L_x_255:
[----:B------:R-:W-:Y:S05]  /*1bd0*/  BSYNC.RECONVERGENT B1 ;  /* 0x0000000000017941 */ /* 0x000fea0003800200 */
.L_x_254:
[----:B------:R-:W-:-:S04]  /*1be0*/  ISETP.NE.U32.AND P0, PT, R3, RZ, PT ;  /* 0x000000ff0300720c */ /* 0x000fc80003f05070 */
[----:B------:R-:W-:-:S13]  /*1bf0*/  ISETP.NE.AND.EX P0, PT, RZ, RZ, PT, P0 ;  /* 0x000000ffff00720c */ /* 0x000fda0003f05300 */
[----:B------:R-:W-:Y:S05]  /*1c00*/  @!P0 BRA `(.L_x_253) ;  /* 0x0000000000648947 */ /* 0x000fea0003800000 */
[----:B------:R-:W-:-:S05]  /*1c10*/  IMAD.U32 R11, R8, 0x4, R1 ;  /* 0x00000004080b7824 */ /* 0x000fca00078e0001 */
[----:B--2---:R-:W3:Y:S01]  /*1c20*/  LDL R9, [R11] ;  /* 0x000000000b097983 */ /* 0x004ee20000100800 */
[----:B------:R-:W-:-:S04]  /*1c30*/  ISETP.NE.U32.AND P0, PT, R3, 0x1, PT ;  /* 0x000000010300780c */ /* 0x000fc80003f05070 */
[----:B------:R-:W-:Y:S01]  /*1c40*/  ISETP.NE.AND.EX P0, PT, RZ, RZ, PT, P0 ;  /* 0x000000ffff00720c */ /* 0x000fe20003f05300 */
[----:B---3--:R-:W-:-:S04]  /*1c50*/  FADD.FTZ R9, -R16, R9 ;  /* 0x0000000910097221 */ /* 0x008fc80000010100 */
[----:B------:R-:W-:-:S04]  /*1c60*/  FMUL.FTZ R9, R9, 1.4426950216293334961 ;  /* 0x3fb8aa3b09097820 */ /* 0x000fc80000410000 */
[----:B------:R-:W2:Y:S02]  /*1c70*/  MUFU.EX2 R8, R9 ;  /* 0x0000000900087308 */ /* 0x000ea40000000800 */
[----:B--2---:R4:W-:Y:S01]  /*1c80*/  STL [R11], R8 ;  /* 0x000000080b007387 */ /* 0x0049e20000100800 */
[----:B------:R-:W-:Y:S01]  /*1c90*/  FADD.FTZ R17, R17, R8 ;  /* 0x0000000811117221 */ /* 0x000fe20000010000 */
[----:B------:R-:W-:Y:S06]  /*1ca0*/  @!P0 BRA `(.L_x_253) ;  /* 0x00000000003c8947 */ /* 0x000fec0003800000 */
[----:B------:R-:W4:Y:S01]  /*1cb0*/  LDL R9, [R11+0x4] ;  /* 0x000004000b097983 */ /* 0x000f220000100800 */
[----:B------:R-:W-:-:S04]  /*1cc0*/  ISETP.NE.U32.AND P0, PT, R3, 0x2, PT ;  /* 0x000000020300780c */ /* 0x000fc80003f05070 */
[----:B------:R-:W-:Y:S01]  /*1cd0*/  ISETP.NE.AND.EX P0, PT, RZ, RZ, PT, P0 ;  /* 0x000000ffff00720c */ /* 0x000fe20003f05300 */
[----:B----4-:R-:W-:-:S04]  /*1ce0*/  FADD.FTZ R8, -R16, R9 ;  /* 0x0000000910087221 */ /* 0x010fc80000010100 */
[----:B------:R-:W-:-:S06]  /*1cf0*/  FMUL.FTZ R8, R8, 1.4426950216293334961 ;  /* 0x3fb8aa3b08087820 */ /* 0x000fcc0000410000 */
[----:B------:R-:W2:Y:S02]  /*1d00*/  MUFU.EX2 R8, R8 ;  /* 0x0000000800087308 */ /* 0x000ea40000000800 */
[----:B--2---:R2:W-:Y:S01]  /*1d10*/  STL [R11+0x4], R8 ;  /* 0x000004080b007387 */ /* 0x0045e20000100800 */
[----:B------:R-:W-:Y:S01]  /*1d20*/  FADD.FTZ R17, R17, R8 ;  /* 0x0000000811117221 */ /* 0x000fe20000010000 */
[----:B------:R-:W-:Y:S06]  /*1d30*/  @!P0 BRA `(.L_x_253) ;  /* 0x0000000000188947 */ /* 0x000fec0003800000 */
[----:B------:R-:W3:Y:S02]  /*1d40*/  LDL R9, [R11+0x8] ;  /* 0x000008000b097983 */ /* 0x000ee40000100800 */
[----:B---3--:R-:W-:-:S04]  /*1d50*/  FADD.FTZ R16, -R16, R9 ;  /* 0x0000000910107221 */ /* 0x008fc80000010100 */
[----:B------:R-:W-:-:S06]  /*1d60*/  FMUL.FTZ R16, R16, 1.4426950216293334961 ;  /* 0x3fb8aa3b10107820 */ /* 0x000fcc0000410000 */
[----:B------:R-:W3:Y:S02]  /*1d70*/  MUFU.EX2 R16, R16 ;  /* 0x0000001000107308 */ /* 0x000ee40000000800 */
[----:B---3--:R3:W-:Y:S01]  /*1d80*/  STL [R11+0x8], R16 ;  /* 0x000008100b007387 */ /* 0x0087e20000100800 */
[----:B------:R-:W-:-:S07]  /*1d90*/  FADD.FTZ R17, R17, R16 ;  /* 0x0000001011117221 */ /* 0x000fce0000010000 */
.L_x_253:
[----:B------:R-:W-:Y:S05]  /*1da0*/  BSYNC.RECONVERGENT B0 ;  /* 0x0000000000007941 */ /* 0x000fea0003800200 */
.L_x_252:
[----:B------:R-:W-:Y:S05]  /*1db0*/  BRA.U UP0, `(.L_x_258) ;  /* 0x00000001002c7547 */ /* 0x000fea000b800000 */
[----:B--2-4-:R-:W2:Y:S02]  /*1dc0*/  SHFL.BFLY PT, R8, R17, 0x10, 0x1f ;  /* 0x0e001f0011087f89 */ /* 0x014ea400000e0000 */
[----:B--2---:R-:W-:-:S05]  /*1dd0*/  FADD.FTZ R8, R8, R17 ;  /* 0x0000001108087221 */ /* 0x004fca0000010000 */
[----:B------:R-:W2:Y:S02]  /*1de0*/  SHFL.BFLY PT, R9, R8, 0x8, 0x1f ;  /* 0x0d001f0008097f89 */ /* 0x000ea400000e0000 */
[----:B--2---:R-:W-:-:S05]  /*1df0*/  FADD.FTZ R9, R8, R9 ;  /* 0x0000000908097221 */ /* 0x004fca0000010000 */
[----:B------:R-:W2:Y:S02]  /*1e00*/  SHFL.BFLY PT, R10, R9, 0x4, 0x1f ;  /* 0x0c801f00090a7f89 */ /* 0x000ea400000e0000 */
[----:B--2---:R-:W-:-:S05]  /*1e10*/  FADD.FTZ R10, R9, R10 ;  /* 0x0000000a090a7221 */ /* 0x004fca0000010000 */
[----:B---3--:R-:W2:Y:S02]  /*1e20*/  SHFL.BFLY PT, R11, R10, 0x2, 0x1f ;  /* 0x0c401f000a0b7f89 */ /* 0x008ea400000e0000 */
[----:B--2---:R-:W-:-:S05]  /*1e30*/  FADD.FTZ R11, R10, R11 ;  /* 0x0000000b0a0b7221 */ /* 0x004fca0000010000 */
[----:B------:R-:W2:Y:S02]  /*1e40*/  SHFL.BFLY PT, R12, R11, 0x1, 0x1f ;  /* 0x0c201f000b0c7f89 */ /* 0x000ea400000e0000 */
[----:B--2---:R-:W-:Y:S01]  /*1e50*/  FADD.FTZ R12, R11, R12 ;  /* 0x0000000c0b0c7221 */ /* 0x004fe20000010000 */
[----:B------:R-:W-:Y:S06]  /*1e60*/  BRA `(.L_x_259) ;  /* 0x0000000000947947 */ /* 0x000fec0003800000 */
.L_x_258:
[----:B--2-4-:R-:W2:Y:S01]  /*1e70*/  SHFL.BFLY PT, R8, R17, 0x10, 0x1f ;  /* 0x0e001f0011087f89 */ /* 0x014ea200000e0000 */
[----:B------:R-:W4:Y:S01]  /*1e80*/  S2UR UR13, SR_CgaCtaId ;  /* 0x00000000000d79c3 */ /* 0x000f220000008800 */
[----:B------:R-:W-:Y:S01]  /*1e90*/  UMOV UR12, 0x400 ;  /* 0x00000400000c7882 */ /* 0x000fe20000000000 */
[----:B------:R-:W-:Y:S01]  /*1ea0*/  ISETP.NE.AND P0, PT, R13, RZ, PT ;  /* 0x000000ff0d00720c */ /* 0x000fe20003f05270 */
[----:B------:R-:W-:Y:S01]  /*1eb0*/  UIADD3 UR12, UPT, UPT, UR12, 0x88, URZ ;  /* 0x000000880c0c7890 */ /* 0x000fe2000fffe0ff */
[----:B------:R-:W-:Y:S01]  /*1ec0*/  FMUL.FTZ R14, R14, 0.03125 ;  /* 0x3d0000000e0e7820 */ /* 0x000fe20000410000 */
[----:B------:R-:W-:Y:S02]  /*1ed0*/  UMOV UR18, 0x400 ;  /* 0x0000040000127882 */ /* 0x000fe40000000000 */
[----:B------:R-:W-:Y:S01]  /*1ee0*/  UIADD3 UR18, UPT, UPT, UR18, 0x88, URZ ;  /* 0x0000008812127890 */ /* 0x000fe2000fffe0ff */
[----:B------:R-:W5:Y:S01]  /*1ef0*/  S2UR UR19, SR_CgaCtaId ;  /* 0x00000000001379c3 */ /* 0x000f620000008800 */
[----:B------:R-:W-:Y:S01]  /*1f00*/  FSETP.GT.FTZ.AND P3, PT, R14, R15, PT ;  /* 0x0000000f0e00720b */ /* 0x000fe20003f74000 */
[----:B--2---:R-:W-:Y:S01]  /*1f10*/  FADD.FTZ R8, R8, R17 ;  /* 0x0000001108087221 */ /* 0x004fe20000010000 */
[----:B----4-:R-:W-:-:S04]  /*1f20*/  ULEA UR12, UR13, UR12, 0x18 ;  /* 0x0000000c0d0c7291 */ /* 0x010fc8000f8ec0ff */
[----:B------:R-:W2:Y:S02]  /*1f30*/  SHFL.BFLY PT, R9, R8, 0x8, 0x1f ;  /* 0x0d001f0008097f89 */ /* 0x000ea400000e0000 */
[----:B------:R-:W-:Y:S01]  /*1f40*/  LEA.HI R15, R6, UR12, RZ, 0x1d ;  /* 0x0000000c060f7c11 */ /* 0x000fe2000f8fe8ff */
[----:B-----5:R-:W-:-:S06]  /*1f50*/  ULEA UR18, UR19, UR18, 0x18 ;  /* 0x0000001213127291 */ /* 0x020fcc000f8ec0ff */
[----:B---3--:R-:W-:Y:S01]  /*1f60*/  LEA R16, R13, UR18, 0x2 ;  /* 0x000000120d107c11 */ /* 0x008fe2000f8e10ff */
[----:B--2---:R-:W-:Y:S01]  /*1f70*/  FADD.FTZ R9, R8, R9 ;  /* 0x0000000908097221 */ /* 0x004fe20000010000 */
[----:B------:R-:W-:-:S04]  /*1f80*/  IMAD.MOV.U32 R8, RZ, RZ, RZ ;  /* 0x000000ffff087224 */ /* 0x000fc800078e00ff */
[----:B------:R-:W2:Y:S02]  /*1f90*/  SHFL.BFLY PT, R10, R9, 0x4, 0x1f ;  /* 0x0c801f00090a7f89 */ /* 0x000ea400000e0000 */
[----:B--2---:R-:W-:-:S05]  /*1fa0*/  FADD.FTZ R10, R9, R10 ;  /* 0x0000000a090a7221 */ /* 0x004fca0000010000 */
[----:B------:R-:W2:Y:S02]  /*1fb0*/  SHFL.BFLY PT, R11, R10, 0x2, 0x1f ;  /* 0x0c401f000a0b7f89 */ /* 0x000ea400000e0000 */
[----:B--2---:R-:W-:-:S05]  /*1fc0*/  FADD.FTZ R11, R10, R11 ;  /* 0x0000000b0a0b7221 */ /* 0x004fca0000010000 */
[----:B------:R-:W2:Y:S02]  /*1fd0*/  SHFL.BFLY PT, R12, R11, 0x1, 0x1f ;  /* 0x0c201f000b0c7f89 */ /* 0x000ea400000e0000 */
[----:B--2---:R-:W-:-:S05]  /*1fe0*/  FADD.FTZ R14, R11, R12 ;  /* 0x0000000c0b0e7221 */ /* 0x004fca0000010000 */
[----:B------:R-:W-:Y:S01]  /*1ff0*/  @!P0 STS [R15], R14 ;  /* 0x0000000e0f008388 */ /* 0x000fe20000000800 */
[----:B------:R-:W-:Y:S06]  /*2000*/  BAR.SYNC.DEFER_BLOCKING 0x0 ;  /* 0x0000000000007b1d */ /* 0x000fec0000010000 */
[----:B------:R-:W2:Y:S04]  /*2010*/  @P3 LDS R8, [R16] ;  /* 0x0000000010083984 */ /* 0x000ea80000000800 */
[----:B--2---:R-:W2:Y:S02]  /*2020*/  SHFL.BFLY PT, R9, R8, 0x10, 0x1f ;  /* 0x0e001f0008097f89 */ /* 0x004ea400000e0000 */
        /* <DEDUP_REMOVED lines=8> */
[----:B--2---:R-:W-:-:S07]  /*20b0*/  FADD.FTZ R12, R13, R12 ;  /* 0x0000000c0d0c7221 */ /* 0x004fce0000010000 */
.L_x_259:
[----:B------:R-:W2:Y:S01]  /*20c0*/  @!P2 S2R R10, SR_CgaCtaId ;  /* 0x00000000000aa919 */ /* 0x000ea20000008800 */
[----:B------:R-:W-:Y:S01]  /*20d0*/  @!P2 FADD.FTZ R12, R12, 9.9999999747524270788e-07 ;  /* 0x358637bd0c0ca421 */ /* 0x000fe20000010000 */
[----:B------:R-:W-:Y:S01]  /*20e0*/  @!P2 MOV R9, 0x400 ;  /* 0x000004000009a802 */ /* 0x000fe20000000f00 */
[----:B------:R-:W3:Y:S01]  /*20f0*/  LDCU.64 UR18, c[0x0][0x380] ;  /* 0x00007000ff1277ac */ /* 0x000ee20008000a00 */
[----:B------:R-:W-:Y:S01]  /*2100*/  BSSY.RECONVERGENT B2, `(.L_x_260) ;  /* 0x0000169000027945 */ /* 0x000fe20003800200 */
[----:B------:R-:W4:Y:S01]  /*2110*/  @!P2 MUFU.RCP R8, R12 ;  /* 0x0000000c0008a308 */ /* 0x000f220000001000 */
[----:B------:R-:W0:Y:S01]  /*2120*/  LDCU.64 UR26, c[0x0][0x380] ;  /* 0x00007000ff1a77ac */ /* 0x000e220008000a00 */
[----:B----4-:R-:W-:Y:S01]  /*2130*/  @!P2 FADD.FTZ R8, R8, -RZ ;  /* 0x800000ff0808a221 */ /* 0x010fe20000010000 */
[----:B--2---:R-:W-:-:S05]  /*2140*/  @!P2 LEA R9, R10, R9, 0x18 ;  /* 0x000000090a09a211 */ /* 0x004fca00078ec0ff */
[----:B------:R2:W-:Y:S01]  /*2150*/  @!P2 STS [R9], R8 ;  /* 0x000000080900a388 */ /* 0x0005e20000000800 */
[----:B------:R-:W-:Y:S06]  /*2160*/  BAR.SYNC.DEFER_BLOCKING 0x0 ;  /* 0x0000000000007b1d */ /* 0x000fec0000010000 */
[----:B0--3--:R-:W-:Y:S05]  /*2170*/  @P1 BRA `(.L_x_261) ;  /* 0x0000001400841947 */ /* 0x009fea0003800000 */
[----:B------:R-:W0:Y:S01]  /*2180*/  S2UR UR13, SR_CgaCtaId ;  /* 0x00000000000d79c3 */ /* 0x000e220000008800 */
[----:B------:R-:W-:Y:S01]  /*2190*/  UMOV UR12, 0x400 ;  /* 0x00000400000c7882 */ /* 0x000fe20000000000 */
[----:B------:R-:W-:Y:S01]  /*21a0*/  ISETP.GE.U32.AND P0, PT, R7, 0x3, PT ;  /* 0x000000030700780c */ /* 0x000fe20003f06070 */
[----:B------:R-:W-:Y:S01]  /*21b0*/  IMAD.U32 R25, RZ, RZ, UR28 ;  /* 0x0000001cff197e24 */ /* 0x000fe2000f8e00ff */
[----:B------:R-:W-:Y:S01]  /*21c0*/  BSSY.RECONVERGENT B1, `(.L_x_262) ;  /* 0x0000135000017945 */ /* 0x000fe20003800200 */
[----:B--2---:R-:W-:Y:S01]  /*21d0*/  IMAD.MOV.U32 R8, RZ, RZ, R6 ;  /* 0x000000ffff087224 */ /* 0x004fe200078e0006 */
[----:B------:R-:W-:Y:S01]  /*21e0*/  CS2R R20, SRZ ;  /* 0x0000000000147805 */ /* 0x000fe2000001ff00 */
[----:B------:R-:W-:Y:S01]  /*21f0*/  IMAD.MOV.U32 R9, RZ, RZ, RZ ;  /* 0x000000ffff097224 */ /* 0x000fe200078e00ff */
[----:B------:R-:W-:Y:S01]  /*2200*/  CS2R R12, SRZ ;  /* 0x00000000000c7805 */ /* 0x000fe2000001ff00 */
[----:B0-----:R-:W-:Y:S02]  /*2210*/  ULEA UR12, UR13, UR12, 0x18 ;  /* 0x0000000c0d0c7291 */ /* 0x001fe4000f8ec0ff */
[----:B------:R-:W-:-:S06]  /*2220*/  UIADD3 UR13, UP0, UPT, UR14, UR8, URZ ;  /* 0x000000080e0d7290 */ /* 0x000fcc000ff1e0ff */
[----:B------:R-:W-:Y:S01]  /*2230*/  IMAD.WIDE.U32 R24, R25, UR13, R8 ;  /* 0x0000000d19187c25 */ /* 0x000fe2000f8e0008 */
[----:B------:R-:W0:Y:S01]  /*2240*/  LDS R18, [UR12] ;  /* 0x0000000cff127984 */ /* 0x000e220008000800 */
[----:B------:R-:W-:-:S04]  /*2250*/  UIADD3.X UR12, UPT, UPT, UR5, UR11, URZ, UP0, !UPT ;  /* 0x0000000b050c7290 */ /* 0x000fc800087fe4ff */
[----:B------:R-:W-:-:S04]  /*2260*/  UIMAD UR12, UR12, UR28, URZ ;  /* 0x0000001c0c0c72a4 */ /* 0x000fc8000f8e02ff */
[----:B------:R-:W-:-:S06]  /*2270*/  UIMAD UR12, UR20, UR13, UR12 ;  /* 0x0000000d140c72a4 */ /* 0x000fcc000f8e020c */
[----:B------:R-:W-:Y:S01]  /*2280*/  VIADD R17, R25, UR12 ;  /* 0x0000000c19117c36 */ /* 0x000fe20008000000 */
[----:B------:R-:W-:Y:S06]  /*2290*/  @!P0 BRA `(.L_x_263) ;  /* 0x00000010009c8947 */ /* 0x000fec0003800000 */
[----:B------:R-:W-:Y:S01]  /*22a0*/  ISETP.GT.U32.AND P0, PT, R4, RZ, PT ;  /* 0x000000ff0400720c */ /* 0x000fe20003f04070 */
[----:B------:R-:W-:Y:S01]  /*22b0*/  BSSY.RELIABLE B0, `(.L_x_264) ;  /* 0x00000f7000007945 */ /* 0x000fe20003800100 */
[----:B------:R-:W-:Y:S01]  /*22c0*/  CS2R R20, SRZ ;  /* 0x0000000000147805 */ /* 0x000fe2000001ff00 */
[----:B-1----:R-:W-:Y:S01]  /*22d0*/  IMAD.MOV.U32 R19, RZ, RZ, RZ ;  /* 0x000000ffff137224 */ /* 0x002fe200078e00ff */
        /* <DEDUP_REMOVED lines=14> */
.L_x_269:
[----:B------:R-:W-:-:S05]  /*23c0*/  IMAD.U32 R26, R19, 0x4, R1 ;  /* 0x00000004131a7824 */ /* 0x000fca00078e0001 */
[----:B------:R-:W0:Y:S01]  /*23d0*/  LDL.128 R12, [R26] ;  /* 0x000000001a0c7983 */ /* 0x000e220000100c00 */
[----:B------:R-:W-:-:S05]  /*23e0*/  IADD3 R21, P1, PT, R21, R24, RZ ;  /* 0x0000001815157210 */ /* 0x000fca0007f3e0ff */
[----:B------:R-:W-:Y:S01]  /*23f0*/  IMAD.X R8, R20, 0x1, R17, P1 ;  /* 0x0000000114087824 */ /* 0x000fe200008e0611 */
[----:B------:R-:W-:-:S04]  /*2400*/  LEA R20, P1, R21, UR18, 0x1 ;  /* 0x0000001215147c11 */ /* 0x000fc8000f8208ff */
[----:B------:R-:W-:Y:S02]  /*2410*/  LEA.HI.X R21, R21, UR19, R8, 0x1, P1 ;  /* 0x0000001315157c11 */ /* 0x000fe400088f0c08 */
[----:B------:R-:W2:Y:S01]  /*2420*/  LDL.128 R8, [R26+0x10] ;  /* 0x000010001a087983 */ /* 0x000ea20000100c00 */
[----:B------:R-:W-:Y:S02]  /*2430*/  USHF.L.U32 UR12, UR10, 0x1, URZ ;  /* 0x000000010a0c7899 */ /* 0x000fe400080006ff */
[----:B------:R-:W-:-:S04]  /*2440*/  USHF.R.U32.HI UR13, URZ, 0x1f, UR10 ;  /* 0x0000001fff0d7899 */ /* 0x000fc8000801160a */
[----:B------:R-:W-:-:S04]  /*2450*/  IADD3 R28, P1, PT, R20, UR12, RZ ;  /* 0x0000000c141c7c10 */ /* 0x000fc8000ff3e0ff */
[----:B------:R-:W-:Y:S01]  /*2460*/  IADD3.X R29, PT, PT, R21, UR13, RZ, P1, !PT ;  /* 0x0000000d151d7c10 */ /* 0x000fe20008ffe4ff */
[C---:B0-----:R-:W-:Y:S01]  /*2470*/  FMUL.FTZ R12, R18.reuse, R12 ;  /* 0x0000000c120c7220 */ /* 0x041fe20000410000 */
[----:B------:R-:W-:-:S04]  /*2480*/  FMUL.FTZ R13, R18, R13 ;  /* 0x0000000d120d7220 */ /* 0x000fc80000410000 */
[----:B------:R-:W-:Y:S02]  /*2490*/  F2FP.F16.F32.PACK_AB R12, RZ, R12 ;  /* 0x0000000cff0c723e */ /* 0x000fe400000000ff */
[----:B------:R-:W-:Y:S02]  /*24a0*/  F2FP.F16.F32.PACK_AB R13, RZ, R13 ;  /* 0x0000000dff0d723e */ /* 0x000fe400000000ff */
[----:B------:R-:W-:Y:S01]  /*24b0*/  PRMT R27, R12, 0x7610, R27 ;  /* 0x000076100c1b7816 */ /* 0x000fe2000000001b */
[----:B------:R-:W-:Y:S01]  /*24c0*/  FMUL.FTZ R12, R18, R14 ;  /* 0x0000000e120c7220 */ /* 0x000fe20000410000 */
[----:B------:R-:W-:Y:S01]  /*24d0*/  IADD3 R14, P1, PT, R28, UR12, RZ ;  /* 0x0000000c1c0e7c10 */ /* 0x000fe2000ff3e0ff */
[----:B--2---:R-:W-:Y:S02]  /*24e0*/  FMUL.FTZ R8, R18, R8 ;  /* 0x0000000812087220 */ /* 0x004fe40000410000 */
[----:B------:R0:W-:Y:S01]  /*24f0*/  STG.E.U16 desc[UR16][R20.64], R27 ;  /* 0x0000001b14007986 */ /* 0x0001e2000c101510 */
[----:B------:R-:W-:-:S02]  /*2500*/  F2FP.F16.F32.PACK_AB R12, RZ, R12 ;  /* 0x0000000cff0c723e */ /* 0x000fc400000000ff */
[----:B------:R-:W-:Y:S02]  /*2510*/  F2FP.F16.F32.PACK_AB R8, RZ, R8 ;  /* 0x00000008ff08723e */ /* 0x000fe400000000ff */
[----:B0-----:R-:W-:Y:S01]  /*2520*/  PRMT R21, R13, 0x7610, R21 ;  /* 0x000076100d157816 */ /* 0x001fe20000000015 */
[----:B------:R-:W-:Y:S01]  /*2530*/  FMUL.FTZ R13, R18, R15 ;  /* 0x0000000f120d7220 */ /* 0x000fe20000410000 */
[----:B------:R-:W-:Y:S01]  /*2540*/  IADD3.X R15, PT, PT, R29, UR13, RZ, P1, !PT ;  /* 0x0000000d1d0f7c10 */ /* 0x000fe20008ffe4ff */
[----:B------:R-:W-:Y:S02]  /*2550*/  IMAD.U32 R27, RZ, RZ, UR10 ;  /* 0x0000000aff1b7e24 */ /* 0x000fe4000f8e00ff */
[----:B------:R0:W-:Y:S01]  /*2560*/  STG.E.U16 desc[UR16][R28.64], R21 ;  /* 0x000000151c007986 */ /* 0x0001e2000c101510 */
[----:B------:R-:W-:Y:S02]  /*2570*/  F2FP.F16.F32.PACK_AB R20, RZ, R13 ;  /* 0x0000000dff14723e */ /* 0x000fe400000000ff */
[----:B0-----:R-:W-:-:S02]  /*2580*/  PRMT R29, R12, 0x7610, R29 ;  /* 0x000076100c1d7816 */ /* 0x001fc4000000001d */
[----:B------:R-:W-:Y:S02]  /*2590*/  IADD3 R12, P1, PT, R14, UR12, RZ ;  /* 0x0000000c0e0c7c10 */ /* 0x000fe4000ff3e0ff */
[----:B------:R-:W-:Y:S01]  /*25a0*/  PRMT R21, R20, 0x7610, R21 ;  /* 0x0000761014157816 */ /* 0x000fe20000000015 */
[----:B------:R-:W-:Y:S01]  /*25b0*/  STG.E.U16 desc[UR16][R14.64], R29 ;  /* 0x0000001d0e007986 */ /* 0x000fe2000c101510 */
[----:B------:R-:W-:Y:S01]  /*25c0*/  IADD3.X R13, PT, PT, R15, UR13, RZ, P1, !PT ;  /* 0x0000000d0f0d7c10 */ /* 0x000fe20008ffe4ff */
[----:B------:R-:W-:-:S04]  /*25d0*/  IMAD.U32 R20, RZ, RZ, UR10 ;  /* 0x0000000aff147e24 */ /* 0x000fc8000f8e00ff */
[----:B------:R0:W-:Y:S02]  /*25e0*/  STG.E.U16 desc[UR16][R12.64], R21 ;  /* 0x000000150c007986 */ /* 0x0001e4000c101510 */
[----:B0-----:R-:W-:Y:S02]  /*25f0*/  IMAD.MOV.U32 R21, RZ, RZ, RZ ;  /* 0x000000ffff157224 */ /* 0x001fe400078e00ff */
[----:B------:R-:W-:-:S03]  /*2600*/  IMAD.WIDE.U32 R28, R19, UR10, R20 ;  /* 0x0000000a131c7c25 */ /* 0x000fc6000f8e0014 */
[----:B------:R-:W-:Y:S01]  /*2610*/  IADD3 R27, P1, P2, R27, UR12, R28 ;  /* 0x0000000c1b1b7c10 */ /* 0x000fe2000fa3e01c */
[----:B------:R-:W-:-:S05]  /*2620*/  IMAD R28, R16, UR10, R29 ;  /* 0x0000000a101c7c24 */ /* 0x000fca000f8e021d */
[----:B------:R-:W-:Y:S02]  /*2630*/  IADD3.X R28, PT, PT, RZ, UR13, R28, P1, P2 ;  /* 0x0000000dff1c7c10 */ /* 0x000fe40008fe441c */
[----:B------:R-:W-:-:S05]  /*2640*/  IADD3 R14, P1, PT, R27, R24, RZ ;  /* 0x000000181b0e7210 */ /* 0x000fca0007f3e0ff */
[----:B------:R-:W-:Y:S01]  /*2650*/  IMAD.X R15, R28, 0x1, R17, P1 ;  /* 0x000000011c0f7824 */ /* 0x000fe200008e0611 */
[----:B------:R-:W-:-:S04]  /*2660*/  LEA R28, P1, R14, UR18, 0x1 ;  /* 0x000000120e1c7c11 */ /* 0x000fc8000f8208ff */
[----:B------:R-:W-:Y:S02]  /*2670*/  LEA.HI.X R29, R14, UR19, R15, 0x1, P1 ;  /* 0x000000130e1d7c11 */ /* 0x000fe400088f0c0f */
[----:B------:R-:W-:-:S05]  /*2680*/  PRMT R14, R8, 0x7610, R14 ;  /* 0x00007610080e7816 */ /* 0x000fca000000000e */
[----:B------:R0:W-:Y:S04]  /*2690*/  STG.E.U16 desc[UR16][R28.64], R14 ;  /* 0x0000000e1c007986 */ /* 0x0001e8000c101510 */
[----:B0-----:R-:W2:Y:S01]  /*26a0*/  LDL.128 R12, [R26+0x20] ;  /* 0x000020001a0c7983 */ /* 0x001ea20000100c00 */
[----:B------:R-:W-:Y:S01]  /*26b0*/  FMUL.FTZ R9, R18, R9 ;  /* 0x0000000912097220 */ /* 0x000fe20000410000 */
[----:B------:R-:W-:Y:S01]  /*26c0*/  IADD3 R8, P1, PT, R28, UR12, RZ ;  /* 0x0000000c1c087c10 */ /* 0x000fe2000ff3e0ff */
[C---:B------:R-:W-:Y:S01]  /*26d0*/  FMUL.FTZ R10, R18.reuse, R10 ;  /* 0x0000000a120a7220 */ /* 0x040fe20000410000 */
[----:B------:R-:W-:Y:S02]  /*26e0*/  FMUL.FTZ R11, R18, R11 ;  /* 0x0000000b120b7220 */ /* 0x000fe40000410000 */
[----:B------:R-:W-:-:S02]  /*26f0*/  F2FP.F16.F32.PACK_AB R27, RZ, R9 ;  /* 0x00000009ff1b723e */ /* 0x000fc400000000ff */
[----:B------:R-:W-:Y:S02]  /*2700*/  IADD3.X R9, PT, PT, R29, UR13, RZ, P1, !PT ;  /* 0x0000000d1d097c10 */ /* 0x000fe40008ffe4ff */
[----:B------:R-:W-:Y:S02]  /*2710*/  PRMT R29, R27, 0x7610, R29 ;  /* 0x000076101b1d7816 */ /* 0x000fe4000000001d */
[----:B------:R-:W-:Y:S02]  /*2720*/  F2FP.F16.F32.PACK_AB R10, RZ, R10 ;  /* 0x0000000aff0a723e */ /* 0x000fe400000000ff */
[----:B------:R-:W-:Y:S01]  /*2730*/  F2FP.F16.F32.PACK_AB R27, RZ, R11 ;  /* 0x0000000bff1b723e */ /* 0x000fe200000000ff */
[----:B------:R0:W-:Y:S01]  /*2740*/  STG.E.U16 desc[UR16][R8.64], R29 ;  /* 0x0000001d08007986 */ /* 0x0001e2000c101510 */
[----:B------:R-:W-:Y:S02]  /*2750*/  PRMT R28, R10, 0x7610, R28 ;  /* 0x000076100a1c7816 */ /* 0x000fe4000000001c */
[----:B0-----:R-:W-:-:S04]  /*2760*/  IADD3 R8, P1, PT, R8, UR12, RZ ;  /* 0x0000000c08087c10 */ /* 0x001fc8000ff3e0ff */
[----:B------:R-:W-:Y:S02]  /*2770*/  IADD3.X R9, PT, PT, R9, UR13, RZ, P1, !PT ;  /* 0x0000000d09097c10 */ /* 0x000fe40008ffe4ff */
[----:B------:R-:W-:-:S03]  /*2780*/  IADD3 R10, P1, PT, R8, UR12, RZ ;  /* 0x0000000c080a7c10 */ /* 0x000fc6000ff3e0ff */
[----:B------:R0:W-:Y:S01]  /*2790*/  STG.E.U16 desc[UR16][R8.64], R28 ;  /* 0x0000001c08007986 */ /* 0x0001e2000c101510 */
[----:B------:R-:W-:Y:S02]  /*27a0*/  IADD3.X R11, PT, PT, R9, UR13, RZ, P1, !PT ;  /* 0x0000000d090b7c10 */ /* 0x000fe40008ffe4ff */
[----:B------:R-:W-:-:S03]  /*27b0*/  IADD3 R29, P1, PT, R19, 0x4, RZ ;  /* 0x00000004131d7810 */ /* 0x000fc60007f3e0ff */
[----:B------:R1:W-:Y:S02]  /*27c0*/  STG.E.U16 desc[UR16][R10.64], R27 ;  /* 0x0000001b0a007986 */ /* 0x0003e4000c101510 */
[----:B0-----:R-:W-:-:S04]  /*27d0*/  IMAD.WIDE.U32 R28, R29, UR10, R20 ;  /* 0x0000000a1d1c7c25 */ /* 0x001fc8000f8e0014 */
[----:B------:R-:W-:Y:S02]  /*27e0*/  IMAD.U32 R9, RZ, RZ, UR10 ;  /* 0x0000000aff097e24 */ /* 0x000fe4000f8e00ff */
[----:B-1----:R-:W-:-:S03]  /*27f0*/  IMAD.X R27, RZ, RZ, R16, P1 ;  /* 0x000000ffff1b7224 */ /* 0x002fc600008e0610 */
[----:B------:R-:W-:Y:S01]  /*2800*/  IADD3 R9, P1, P2, R9, UR12, R28 ;  /* 0x0000000c09097c10 */ /* 0x000fe2000fa3e01c */
[----:B------:R-:W-:-:S05]  /*2810*/  IMAD R8, R27, UR10, R29 ;  /* 0x0000000a1b087c24 */ /* 0x000fca000f8e021d */
[----:B------:R-:W-:Y:S02]  /*2820*/  IADD3.X R28, PT, PT, RZ, UR13, R8, P1, P2 ;  /* 0x0000000dff1c7c10 */ /* 0x000fe40008fe4408 */
[----:B------:R-:W-:-:S05]  /*2830*/  IADD3 R9, P1, PT, R9, R24, RZ ;  /* 0x0000001809097210 */ /* 0x000fca0007f3e0ff */
[----:B------:R-:W-:Y:S01]  /*2840*/  IMAD.X R28, R28, 0x1, R17, P1 ;  /* 0x000000011c1c7824 */ /* 0x000fe200008e0611 */
[----:B------:R-:W-:-:S04]  /*2850*/  LEA R8, P1, R9, UR18, 0x1 ;  /* 0x0000001209087c11 */ /* 0x000fc8000f8208ff */
[----:B------:R-:W-:Y:S02]  /*2860*/  LEA.HI.X R9, R9, UR19, R28, 0x1, P1 ;  /* 0x0000001309097c11 */ /* 0x000fe400088f0c1c */
[----:B------:R-:W-:-:S04]  /*2870*/  IADD3 R28, P1, PT, R8, UR12, RZ ;  /* 0x0000000c081c7c10 */ /* 0x000fc8000ff3e0ff */
[----:B------:R-:W-:Y:S02]  /*2880*/  IADD3.X R29, PT, PT, R9, UR13, RZ, P1, !PT ;  /* 0x0000000d091d7c10 */ /* 0x000fe40008ffe4ff */
[----:B------:R-:W-:-:S05]  /*2890*/  IADD3 R11, P1, PT, R19, 0x8, RZ ;  /* 0x00000008130b7810 */ /* 0x000fca0007f3e0ff */
[----:B------:R-:W-:-:S04]  /*28a0*/  IMAD.WIDE.U32 R10, R11, UR10, R20 ;  /* 0x0000000a0b0a7c25 */ /* 0x000fc8000f8e0014 */
[C---:B--2---:R-:W-:Y:S01]  /*28b0*/  FMUL.FTZ R12, R18.reuse, R12 ;  /* 0x0000000c120c7220 */ /* 0x044fe20000410000 */
[----:B------:R-:W-:-:S04]  /*28c0*/  FMUL.FTZ R13, R18, R13 ;  /* 0x0000000d120d7220 */ /* 0x000fc80000410000 */
[----:B------:R-:W-:Y:S02]  /*28d0*/  F2FP.F16.F32.PACK_AB R12, RZ, R12 ;  /* 0x0000000cff0c723e */ /* 0x000fe400000000ff */
[----:B------:R-:W-:Y:S02]  /*28e0*/  F2FP.F16.F32.PACK_AB R13, RZ, R13 ;  /* 0x0000000dff0d723e */ /* 0x000fe400000000ff */
[----:B------:R-:W-:-:S05]  /*28f0*/  PRMT R27, R12, 0x7610, R27 ;  /* 0x000076100c1b7816 */ /* 0x000fca000000001b */
[----:B------:R0:W-:Y:S04]  /*2900*/  STG.E.U16 desc[UR16][R8.64], R27 ;  /* 0x0000001b08007986 */ /* 0x0001e8000c101510 */
[----:B------:R1:W-:Y:S01]  /*2910*/  STG.E.U16 desc[UR16][R28.64], R13 ;  /* 0x0000000d1c007986 */ /* 0x0003e2000c101510 */
[----:B0-----:R-:W-:Y:S02]  /*2920*/  IMAD.U32 R27, RZ, RZ, UR10 ;  /* 0x0000000aff1b7e24 */ /* 0x001fe4000f8e00ff */
[----:B-1----:R-:W-:-:S04]  /*2930*/  IMAD.X R13, RZ, RZ, R16, P1 ;  /* 0x000000ffff0d7224 */ /* 0x002fc800008e0610 */
[----:B------:R-:W-:Y:S01]  /*2940*/  IMAD R12, R13, UR10, R11 ;  /* 0x0000000a0d0c7c24 */ /* 0x000fe2000f8e020b */
[----:B------:R-:W-:-:S04]  /*2950*/  IADD3 R11, P1, P2, R27, UR12, R10 ;  /* 0x0000000c1b0b7c10 */ /* 0x000fc8000fa3e00a */
[----:B------:R-:W-:Y:S02]  /*2960*/  IADD3.X R12, PT, PT, RZ, UR13, R12, P1, P2 ;  /* 0x0000000dff0c7c10 */ /* 0x000fe40008fe440c */
[----:B------:R-:W-:-:S05]  /*2970*/  IADD3 R10, P1, PT, R11, R24, RZ ;  /* 0x000000180b0a7210 */ /* 0x000fca0007f3e0ff */
[----:B------:R-:W-:Y:S01]  /*2980*/  IMAD.X R11, R12, 0x1, R17, P1 ;  /* 0x000000010c0b7824 */ /* 0x000fe200008e0611 */
[----:B------:R-:W-:-:S04]  /*2990*/  LEA R12, P1, R10, UR18, 0x1 ;  /* 0x000000120a0c7c11 */ /* 0x000fc8000f8208ff */
[----:B------:R-:W-:Y:S02]  /*29a0*/  LEA.HI.X R13, R10, UR19, R11, 0x1, P1 ;  /* 0x000000130a0d7c11 */ /* 0x000fe400088f0c0b */
[----:B------:R0:W2:Y:S01]  /*29b0*/  LDL.128 R8, [R26+0x30] ;  /* 0x000030001a087983 */ /* 0x0000a20000100c00 */
[----:B------:R-:W-:Y:S01]  /*29c0*/  FMUL.FTZ R14, R18, R14 ;  /* 0x0000000e120e7220 */ /* 0x000fe20000410000 */
[----:B------:R-:W-:Y:S01]  /*29d0*/  IADD3 R28, P1, PT, R28, UR12, RZ ;  /* 0x0000000c1c1c7c10 */ /* 0x000fe2000ff3e0ff */
[----:B------:R-:W-:-:S03]  /*29e0*/  FMUL.FTZ R15, R18, R15 ;  /* 0x0000000f120f7220 */ /* 0x000fc60000410000 */
[----:B------:R-:W-:Y:S02]  /*29f0*/  F2FP.F16.F32.PACK_AB R14, RZ, R14 ;  /* 0x0000000eff0e723e */ /* 0x000fe400000000ff */
[----:B------:R-:W-:Y:S02]  /*2a00*/  IADD3.X R29, PT, PT, R29, UR13, RZ, P1, !PT ;  /* 0x0000000d1d1d7c10 */ /* 0x000fe40008ffe4ff */
[----:B0-----:R-:W-:Y:S02]  /*2a10*/  PRMT R26, R14, 0x7610, R26 ;  /* 0x000076100e1a7816 */ /* 0x001fe4000000001a */
[----:B------:R-:W-:-:S03]  /*2a20*/  IADD3 R14, P1, PT, R28, UR12, RZ ;  /* 0x0000000c1c0e7c10 */ /* 0x000fc6000ff3e0ff */
[----:B------:R0:W-:Y:S01]  /*2a30*/  STG.E.U16 desc[UR16][R28.64], R26 ;  /* 0x0000001a1c007986 */ /* 0x0001e2000c101510 */
[C---:B--2---:R-:W-:Y:S01]  /*2a40*/  FMUL.FTZ R27, R18.reuse, R8 ;  /* 0x00000008121b7220 */ /* 0x044fe20000410000 */
[----:B------:R-:W-:Y:S01]  /*2a50*/  F2FP.F16.F32.PACK_AB R8, RZ, R15 ;  /* 0x0000000fff08723e */ /* 0x000fe200000000ff */
[C---:B------:R-:W-:Y:S01]  /*2a60*/  FMUL.FTZ R9, R18.reuse, R9 ;  /* 0x0000000912097220 */ /* 0x040fe20000410000 */
[----:B------:R-:W-:Y:S01]  /*2a70*/  IADD3.X R15, PT, PT, R29, UR13, RZ, P1, !PT ;  /* 0x0000000d1d0f7c10 */ /* 0x000fe20008ffe4ff */
[----:B0-----:R-:W-:Y:S01]  /*2a80*/  FMUL.FTZ R28, R18, R11 ;  /* 0x0000000b121c7220 */ /* 0x001fe20000410000 */
[----:B------:R-:W-:Y:S02]  /*2a90*/  PRMT R29, R8, 0x7610, R29 ;  /* 0x00007610081d7816 */ /* 0x000fe4000000001d */
[----:B------:R-:W-:Y:S02]  /*2aa0*/  F2FP.F16.F32.PACK_AB R27, RZ, R27 ;  /* 0x0000001bff1b723e */ /* 0x000fe400000000ff */
[----:B------:R-:W-:Y:S01]  /*2ab0*/  IADD3 R8, P1, PT, R12, UR12, RZ ;  /* 0x0000000c0c087c10 */ /* 0x000fe2000ff3e0ff */
[----:B------:R-:W-:Y:S01]  /*2ac0*/  STG.E.U16 desc[UR16][R14.64], R29 ;  /* 0x0000001d0e007986 */ /* 0x000fe2000c101510 */
[----:B------:R-:W-:-:S03]  /*2ad0*/  F2FP.F16.F32.PACK_AB R28, RZ, R28 ;  /* 0x0000001cff1c723e */ /* 0x000fc600000000ff */
[----:B------:R0:W-:Y:S02]  /*2ae0*/  STG.E.U16 desc[UR16][R12.64], R27 ;  /* 0x0000001b0c007986 */ /* 0x0001e4000c101510 */
[----:B0-----:R-:W-:Y:S01]  /*2af0*/  FMUL.FTZ R27, R18, R10 ;  /* 0x0000000a121b7220 */ /* 0x001fe20000410000 */
[----:B------:R-:W-:Y:S02]  /*2b00*/  F2FP.F16.F32.PACK_AB R10, RZ, R9 ;  /* 0x00000009ff0a723e */ /* 0x000fe400000000ff */
[----:B------:R-:W-:Y:S02]  /*2b10*/  IADD3.X R9, PT, PT, R13, UR13, RZ, P1, !PT ;  /* 0x0000000d0d097c10 */ /* 0x000fe40008ffe4ff */
[----:B------:R-:W-:Y:S02]  /*2b20*/  IADD3 R26, P1, PT, R8, UR12, RZ ;  /* 0x0000000c081a7c10 */ /* 0x000fe4000ff3e0ff */
[----:B------:R-:W-:Y:S02]  /*2b30*/  F2FP.F16.F32.PACK_AB R11, RZ, R27 ;  /* 0x0000001bff0b723e */ /* 0x000fe400000000ff */
[----:B------:R-:W-:-:S02]  /*2b40*/  PRMT R14, R10, 0x7610, R14 ;  /* 0x000076100a0e7816 */ /* 0x000fc4000000000e */
[----:B------:R-:W-:Y:S02]  /*2b50*/  IADD3.X R27, PT, PT, R9, UR13, RZ, P1, !PT ;  /* 0x0000000d091b7c10 */ /* 0x000fe40008ffe4ff */
[----:B------:R-:W-:Y:S01]  /*2b60*/  IADD3 R10, P1, PT, R26, UR12, RZ ;  /* 0x0000000c1a0a7c10 */ /* 0x000fe2000ff3e0ff */
[----:B------:R1:W-:Y:S01]  /*2b70*/  STG.E.U16 desc[UR16][R8.64], R14 ;  /* 0x0000000e08007986 */ /* 0x0003e2000c101510 */
[----:B------:R-:W-:Y:S02]  /*2b80*/  PRMT R29, R11, 0x7610, R29 ;  /* 0x000076100b1d7816 */ /* 0x000fe4000000001d */
[----:B------:R-:W-:Y:S02]  /*2b90*/  IADD3.X R11, PT, PT, R27, UR13, RZ, P1, !PT ;  /* 0x0000000d1b0b7c10 */ /* 0x000fe40008ffe4ff */
[C---:B------:R-:W-:Y:S01]  /*2ba0*/  IADD3 R13, P1, PT, R19.reuse, 0xc, RZ ;  /* 0x0000000c130d7810 */ /* 0x040fe20007f3e0ff */
[----:B------:R1:W-:Y:S01]  /*2bb0*/  STG.E.U16 desc[UR16][R26.64], R29 ;  /* 0x0000001d1a007986 */ /* 0x0003e2000c101510 */
[----:B------:R-:W-:-:S03]  /*2bc0*/  IADD3 R19, P2, PT, R19, 0x10, RZ ;  /* 0x0000001013137810 */ /* 0x000fc60007f5e0ff */
[--C-:B------:R-:W-:Y:S01]  /*2bd0*/  IMAD.X R15, RZ, RZ, R16.reuse, P1 ;  /* 0x000000ffff0f7224 */ /* 0x100fe200008e0610 */
[----:B------:R1:W-:Y:S01]  /*2be0*/  STG.E.U16 desc[UR16][R10.64], R28 ;  /* 0x0000001c0a007986 */ /* 0x0003e2000c101510 */
[----:B------:R-:W-:Y:S01]  /*2bf0*/  IMAD.X R16, RZ, RZ, R16, P2 ;  /* 0x000000ffff107224 */ /* 0x000fe200010e0610 */
[----:B------:R-:W-:Y:S01]  /*2c00*/  ISETP.GE.U32.AND P1, PT, R19, R22, PT ;  /* 0x000000161300720c */ /* 0x000fe20003f26070 */
[----:B------:R-:W-:-:S03]  /*2c10*/  IMAD.WIDE.U32 R12, R13, UR10, R20 ;  /* 0x0000000a0d0c7c25 */ /* 0x000fc6000f8e0014 */
[----:B------:R-:W-:Y:S01]  /*2c20*/  ISETP.GE.AND.EX P1, PT, R16, R23, PT, P1 ;  /* 0x000000171000720c */ /* 0x000fe20003f26310 */
[----:B------:R-:W-:-:S05]  /*2c30*/  IMAD.U32 R21, RZ, RZ, UR10 ;  /* 0x0000000aff157e24 */ /* 0x000fca000f8e00ff */
[----:B------:R-:W-:Y:S01]  /*2c40*/  IADD3 R21, P2, P3, R21, UR12, R12 ;  /* 0x0000000c15157c10 */ /* 0x000fe2000fb5e00c */
[----:B------:R-:W-:-:S05]  /*2c50*/  IMAD R12, R15, UR10, R13 ;  /* 0x0000000a0f0c7c24 */ /* 0x000fca000f8e020d */
[----:B------:R-:W-:Y:S01]  /*2c60*/  IADD3.X R20, PT, PT, RZ, UR13, R12, P2, P3 ;  /* 0x0000000dff147c10 */ /* 0x000fe200097e640c */
[----:B-1----:R-:W-:Y:S06]  /*2c70*/  @!P1 BRA `(.L_x_269) ;  /* 0xfffffff400d09947 */ /* 0x002fec000383ffff */
[----:B------:R-:W-:Y:S05]  /*2c80*/  BSYNC.RECONVERGENT B4 ;  /* 0x0000000000047941 */ /* 0x000fea0003800200 */
.L_x_268:
[----:B------:R-:W-:Y:S02]  /*2c90*/  IMAD.MOV.U32 R12, RZ, RZ, R4 ;  /* 0x000000ffff0c7224 */ /* 0x000fe400078e0004 */
[----:B------:R-:W-:-:S07]  /*2ca0*/  IMAD.MOV.U32 R13, RZ, RZ, R5 ;  /* 0x000000ffff0d7224 */ /* 0x000fce00078e0005 */
.L_x_267:
[----:B------:R-:W-:Y:S05]  /*2cb0*/  BSYNC.RECONVERGENT B3 ;  /* 0x0000000000037941 */ /* 0x000fea0003800200 */
.L_x_266:
[----:B------:R-:W-:Y:S01]  /*2cc0*/  IADD3 R8, P2, PT, -R19, R4, RZ ;  /* 0x0000000413087210 */ /* 0x000fe20007f5e1ff */
[----:B------:R-:W-:Y:S03]  /*2cd0*/  BSSY.RECONVERGENT B3, `(.L_x_270) ;  /* 0x0000050000037945 */ /* 0x000fe60003800200 */
[----:B------:R-:W-:Y:S01]  /*2ce0*/  ISETP.GT.U32.AND P1, PT, R8, 0x4, PT ;  /* 0x000000040800780c */ /* 0x000fe20003f24070 */
[----:B------:R-:W-:-:S05]  /*2cf0*/  IMAD.X R8, R5, 0x1, ~R16, P2 ;  /* 0x0000000105087824 */ /* 0x000fca00010e0e10 */
[----:B------:R-:W-:-:S13]  /*2d00*/  ISETP.GT.AND.EX P1, PT, R8, RZ, PT, P1 ;  /* 0x000000ff0800720c */ /* 0x000fda0003f24310 */
[----:B------:R-:W-:Y:S05]  /*2d10*/  @!P1 BRA `(.L_x_271) ;  /* 0x00000004002c9947 */ /* 0x000fea0003800000 */
[----:B------:R-:W-:Y:S01]  /*2d20*/  IMAD.U32 R22, R19, 0x4, R1 ;  /* 0x0000000413167824 */ /* 0x000fe200078e0001 */
[----:B------:R-:W1:Y:S04]  /*2d30*/  LDCU.64 UR12, c[0x0][0x380] ;  /* 0x00007000ff0c77ac */ /* 0x000e680008000a00 */
[----:B------:R-:W0:Y:S04]  /*2d40*/  LDL.128 R8, [R22] ;  /* 0x0000000016087983 */ /* 0x000e280000100c00 */
[----:B------:R2:W3:Y:S01]  /*2d50*/  LDL.128 R12, [R22+0x10] ;  /* 0x00001000160c7983 */ /* 0x0004e20000100c00 */
[----:B------:R-:W-:Y:S01]  /*2d60*/  IADD3 R21, P0, PT, R21, R24, RZ ;  /* 0x0000001815157210 */ /* 0x000fe20007f1e0ff */
[----:B------:R-:W-:-:S02]  /*2d70*/  USHF.L.U32 UR23, UR10, 0x1, URZ ;  /* 0x000000010a177899 */ /* 0x000fc400080006ff */
[----:B------:R-:W-:Y:S01]  /*2d80*/  IMAD.U32 R29, RZ, RZ, UR10 ;  /* 0x0000000aff1d7e24 */ /* 0x000fe2000f8e00ff */
[----:B------:R-:W-:Y:S01]  /*2d90*/  USHF.R.U32.HI UR24, URZ, 0x1f, UR10 ;  /* 0x0000001fff187899 */ /* 0x000fe2000801160a */
[----:B------:R-:W-:Y:S01]  /*2da0*/  IMAD.X R20, R20, 0x1, R17, P0 ;  /* 0x0000000114147824 */ /* 0x000fe200000e0611 */
[----:B-1----:R-:W-:-:S04]  /*2db0*/  LEA R26, P0, R21, UR12, 0x1 ;  /* 0x0000000c151a7c11 */ /* 0x002fc8000f8008ff */
[----:B------:R-:W-:Y:S02]  /*2dc0*/  LEA.HI.X R27, R21, UR13, R20, 0x1, P0 ;  /* 0x0000000d151b7c11 */ /* 0x000fe400080f0c14 */
[----:B--2---:R-:W-:-:S04]  /*2dd0*/  IADD3 R22, P0, PT, R26, UR23, RZ ;  /* 0x000000171a167c10 */ /* 0x004fc8000ff1e0ff */
[----:B------:R-:W-:Y:S02]  /*2de0*/  IADD3.X R23, PT, PT, R27, UR24, RZ, P0, !PT ;  /* 0x000000181b177c10 */ /* 0x000fe400087fe4ff */
[----:B------:R-:W-:-:S04]  /*2df0*/  IADD3 R20, P0, PT, R22, UR23, RZ ;  /* 0x0000001716147c10 */ /* 0x000fc8000ff1e0ff */
[----:B------:R-:W-:Y:S01]  /*2e00*/  IADD3.X R21, PT, PT, R23, UR24, RZ, P0, !PT ;  /* 0x0000001817157c10 */ /* 0x000fe200087fe4ff */
[C---:B0-----:R-:W-:Y:S01]  /*2e10*/  FMUL.FTZ R8, R18.reuse, R8 ;  /* 0x0000000812087220 */ /* 0x041fe20000410000 */
[C---:B------:R-:W-:Y:S01]  /*2e20*/  FMUL.FTZ R9, R18.reuse, R9 ;  /* 0x0000000912097220 */ /* 0x040fe20000410000 */
[C---:B------:R-:W-:Y:S01]  /*2e30*/  FMUL.FTZ R10, R18.reuse, R10 ;  /* 0x0000000a120a7220 */ /* 0x040fe20000410000 */
[C---:B---3--:R-:W-:Y:S02]  /*2e40*/  FMUL.FTZ R12, R18.reuse, R12 ;  /* 0x0000000c120c7220 */ /* 0x048fe40000410000 */
[----:B------:R-:W-:Y:S01]  /*2e50*/  F2FP.F16.F32.PACK_AB R8, RZ, R8 ;  /* 0x00000008ff08723e */ /* 0x000fe200000000ff */
[C---:B------:R-:W-:Y:S01]  /*2e60*/  FMUL.FTZ R13, R18.reuse, R13 ;  /* 0x0000000d120d7220 */ /* 0x040fe20000410000 */
[----:B------:R-:W-:Y:S01]  /*2e70*/  F2FP.F16.F32.PACK_AB R9, RZ, R9 ;  /* 0x00000009ff09723e */ /* 0x000fe200000000ff */
[----:B------:R-:W-:Y:S01]  /*2e80*/  FMUL.FTZ R15, R18, R15 ;  /* 0x0000000f120f7220 */ /* 0x000fe20000410000 */
[----:B------:R-:W-:Y:S01]  /*2e90*/  F2FP.F16.F32.PACK_AB R10, RZ, R10 ;  /* 0x0000000aff0a723e */ /* 0x000fe200000000ff */
[----:B------:R0:W-:Y:S01]  /*2ea0*/  STG.E.U16 desc[UR16][R26.64], R8 ;  /* 0x000000081a007986 */ /* 0x0001e2000c101510 */
[----:B------:R-:W-:-:S03]  /*2eb0*/  F2FP.F16.F32.PACK_AB R12, RZ, R12 ;  /* 0x0000000cff0c723e */ /* 0x000fc600000000ff */
[----:B------:R1:W-:Y:S01]  /*2ec0*/  STG.E.U16 desc[UR16][R22.64], R9 ;  /* 0x0000000916007986 */ /* 0x0003e2000c101510 */
[----:B0-----:R-:W-:Y:S01]  /*2ed0*/  PRMT R27, R10, 0x7610, R27 ;  /* 0x000076100a1b7816 */ /* 0x001fe2000000001b */
[----:B------:R-:W-:Y:S02]  /*2ee0*/  IMAD.U32 R8, RZ, RZ, UR10 ;  /* 0x0000000aff087e24 */ /* 0x000fe4000f8e00ff */
[----:B-1----:R-:W-:Y:S02]  /*2ef0*/  IMAD.MOV.U32 R9, RZ, RZ, RZ ;  /* 0x000000ffff097224 */ /* 0x002fe400078e00ff */
[----:B------:R0:W-:Y:S02]  /*2f00*/  STG.E.U16 desc[UR16][R20.64], R27 ;  /* 0x0000001b14007986 */ /* 0x0001e4000c101510 */
[----:B0-----:R-:W-:-:S04]  /*2f10*/  IMAD.WIDE.U32 R26, R19, UR10, R8 ;  /* 0x0000000a131a7c25 */ /* 0x001fc8000f8e0008 */
[----:B------:R-:W-:Y:S01]  /*2f20*/  IMAD R10, R16, UR10, R27 ;  /* 0x0000000a100a7c24 */ /* 0x000fe2000f8e021b */
[----:B------:R-:W-:Y:S01]  /*2f30*/  IADD3 R29, P0, P1, R29, UR23, R26 ;  /* 0x000000171d1d7c10 */ /* 0x000fe2000f91e01a */
[----:B------:R-:W-:-:S03]  /*2f40*/  FMUL.FTZ R26, R18, R11 ;  /* 0x0000000b121a7220 */ /* 0x000fc60000410000 */
[----:B------:R-:W-:Y:S02]  /*2f50*/  IADD3.X R10, PT, PT, RZ, UR24, R10, P0, P1 ;  /* 0x00000018ff0a7c10 */ /* 0x000fe400087e240a */
[----:B------:R-:W-:Y:S02]  /*2f60*/  IADD3 R22, P0, PT, R20, UR23, RZ ;  /* 0x0000001714167c10 */ /* 0x000fe4000ff1e0ff */
[----:B------:R-:W-:Y:S02]  /*2f70*/  F2FP.F16.F32.PACK_AB R26, RZ, R26 ;  /* 0x0000001aff1a723e */ /* 0x000fe400000000ff */
[----:B------:R-:W-:Y:S02]  /*2f80*/  IADD3 R11, P1, PT, R29, R24, RZ ;  /* 0x000000181d0b7210 */ /* 0x000fe40007f3e0ff */
[----:B------:R-:W-:Y:S02]  /*2f90*/  IADD3.X R23, PT, PT, R21, UR24, RZ, P0, !PT ;  /* 0x0000001815177c10 */ /* 0x000fe400087fe4ff */
[----:B------:R-:W-:Y:S01]  /*2fa0*/  PRMT R21, R26, 0x7610, R21 ;  /* 0x000076101a157816 */ /* 0x000fe20000000015 */
[----:B------:R-:W-:Y:S01]  /*2fb0*/  IMAD.X R20, R10, 0x1, R17, P1 ;  /* 0x000000010a147824 */ /* 0x000fe200008e0611 */
[----:B------:R-:W-:-:S03]  /*2fc0*/  LEA R10, P1, R11, UR12, 0x1 ;  /* 0x0000000c0b0a7c11 */ /* 0x000fc6000f8208ff */
[----:B------:R0:W-:Y:S01]  /*2fd0*/  STG.E.U16 desc[UR16][R22.64], R21 ;  /* 0x0000001516007986 */ /* 0x0001e2000c101510 */
[----:B------:R-:W-:Y:S01]  /*2fe0*/  LEA.HI.X R11, R11, UR13, R20, 0x1, P1 ;  /* 0x0000000d0b0b7c11 */ /* 0x000fe200088f0c14 */
[----:B------:R-:W-:Y:S01]  /*2ff0*/  FMUL.FTZ R20, R18, R14 ;  /* 0x0000000e12147220 */ /* 0x000fe20000410000 */
[----:B------:R-:W-:-:S04]  /*3000*/  F2FP.F16.F32.PACK_AB R14, RZ, R13 ;  /* 0x0000000dff0e723e */ /* 0x000fc800000000ff */
[----:B------:R-:W-:Y:S02]  /*3010*/  F2FP.F16.F32.PACK_AB R20, RZ, R20 ;  /* 0x00000014ff14723e */ /* 0x000fe400000000ff */
[----:B0-----:R-:W-:Y:S02]  /*3020*/  PRMT R23, R12, 0x7610, R23 ;  /* 0x000076100c177816 */ /* 0x001fe40000000017 */
[----:B------:R-:W-:Y:S02]  /*3030*/  IADD3 R12, P0, PT, R10, UR23, RZ ;  /* 0x000000170a0c7c10 */ /* 0x000fe4000ff1e0ff */
[----:B------:R-:W-:Y:S01]  /*3040*/  PRMT R22, R20, 0x7610, R22 ;  /* 0x0000761014167816 */ /* 0x000fe20000000016 */
[----:B------:R0:W-:Y:S01]  /*3050*/  STG.E.U16 desc[UR16][R10.64], R23 ;  /* 0x000000170a007986 */ /* 0x0001e2000c101510 */
[----:B------:R-:W-:Y:S02]  /*3060*/  IADD3.X R13, PT, PT, R11, UR24, RZ, P0, !PT ;  /* 0x000000180b0d7c10 */ /* 0x000fe400087fe4ff */
[----:B------:R-:W-:-:S04]  /*3070*/  IADD3 R26, P0, PT, R12, UR23, RZ ;  /* 0x000000170c1a7c10 */ /* 0x000fc8000ff1e0ff */
[----:B------:R-:W-:Y:S02]  /*3080*/  IADD3.X R27, PT, PT, R13, UR24, RZ, P0, !PT ;  /* 0x000000180d1b7c10 */ /* 0x000fe400087fe4ff */
[----:B0-----:R-:W-:Y:S02]  /*3090*/  F2FP.F16.F32.PACK_AB R11, RZ, R15 ;  /* 0x0000000fff0b723e */ /* 0x001fe400000000ff */
[----:B------:R-:W-:Y:S02]  /*30a0*/  PRMT R15, R14, 0x7610, R15 ;  /* 0x000076100e0f7816 */ /* 0x000fe4000000000f */
[----:B------:R-:W-:Y:S02]  /*30b0*/  IADD3 R14, P0, PT, R26, UR23, RZ ;  /* 0x000000171a0e7c10 */ /* 0x000fe4000ff1e0ff */
[----:B------:R-:W-:Y:S01]  /*30c0*/  PRMT R10, R11, 0x7610, R10 ;  /* 0x000076100b0a7816 */ /* 0x000fe2000000000a */
[----:B------:R0:W-:Y:S04]  /*30d0*/  STG.E.U16 desc[UR16][R12.64], R15 ;  /* 0x0000000f0c007986 */ /* 0x0001e8000c101510 */
[----:B------:R1:W-:Y:S01]  /*30e0*/  STG.E.U16 desc[UR16][R26.64], R22 ;  /* 0x000000161a007986 */ /* 0x0003e2000c101510 */
[----:B0-----:R-:W-:Y:S01]  /*30f0*/  IADD3.X R15, PT, PT, R27, UR24, RZ, P0, !PT ;  /* 0x000000181b0f7c10 */ /* 0x001fe200087fe4ff */
[----:B------:R-:W-:Y:S01]  /*3100*/  IMAD.MOV.U32 R12, RZ, RZ, R4 ;  /* 0x000000ffff0c7224 */ /* 0x000fe200078e0004 */
[C---:B------:R-:W-:Y:S01]  /*3110*/  IADD3 R11, P0, PT, R19.reuse, 0x4, RZ ;  /* 0x00000004130b7810 */ /* 0x040fe20007f1e0ff */
[----:B------:R-:W-:Y:S01]  /*3120*/  IMAD.MOV.U32 R13, RZ, RZ, R5 ;  /* 0x000000ffff0d7224 */ /* 0x000fe200078e0005 */
[----:B------:R-:W-:Y:S01]  /*3130*/  IADD3 R19, P1, PT, R19, 0x8, RZ ;  /* 0x0000000813137810 */ /* 0x000fe20007f3e0ff */
[----:B------:R1:W-:Y:S02]  /*3140*/  STG.E.U16 desc[UR16][R14.64], R10 ;  /* 0x0000000a0e007986 */ /* 0x0003e4000c101510 */
[----:B------:R-:W-:-:S04]  /*3150*/  IMAD.WIDE.U32 R8, R11, UR10, R8 ;  /* 0x0000000a0b087c25 */ /* 0x000fc8000f8e0008 */
[--C-:B------:R-:W-:Y:S01]  /*3160*/  IMAD.X R21, RZ, RZ, R16.reuse, P0 ;  /* 0x000000ffff157224 */ /* 0x100fe200000e0610 */
[----:B------:R-:W-:Y:S01]  /*3170*/  PLOP3.LUT P0, PT, PT, PT, PT, 0x8, 0x80 ;  /* 0x000000000080781c */ /* 0x000fe20003f0e170 */
[----:B------:R-:W-:Y:S02]  /*3180*/  IMAD.U32 R11, RZ, RZ, UR10 ;  /* 0x0000000aff0b7e24 */ /* 0x000fe4000f8e00ff */
[----:B------:R-:W-:Y:S02]  /*3190*/  IMAD R20, R21, UR10, R9 ;  /* 0x0000000a15147c24 */ /* 0x000fe4000f8e0209 */
[----:B------:R-:W-:Y:S01]  /*31a0*/  IMAD.X R16, RZ, RZ, R16, P1 ;  /* 0x000000ffff107224 */ /* 0x000fe200008e0610 */
[----:B------:R-:W-:-:S04]  /*31b0*/  IADD3 R21, P2, P3, R11, UR23, R8 ;  /* 0x000000170b157c10 */ /* 0x000fc8000fb5e008 */
[----:B-1----:R-:W-:-:S09]  /*31c0*/  IADD3.X R20, PT, PT, RZ, UR24, R20, P2, P3 ;  /* 0x00000018ff147c10 */ /* 0x002fd200097e6414 */
.L_x_271:
[----:B------:R-:W-:Y:S05]  /*31d0*/  BSYNC.RECONVERGENT B3 ;  /* 0x0000000000037941 */ /* 0x000fea0003800200 */
.L_x_270:
[----:B------:R-:W-:-:S04]  /*31e0*/  ISETP.NE.U32.AND P1, PT, R19, R4, PT ;  /* 0x000000041300720c */ /* 0x000fc80003f25070 */
[----:B------:R-:W-:-:S13]  /*31f0*/  ISETP.NE.OR.EX P0, PT, R16, R5, P0, P1 ;  /* 0x000000051000720c */ /* 0x000fda0000705710 */
[----:B------:R-:W-:Y:S05]  /*3200*/  @!P0 BREAK.RELIABLE B0 ;  /* 0x0000000000008942 */ /* 0x000fea0003800100 */
[----:B------:R-:W-:Y:S05]  /*3210*/  @!P0 BRA `(.L_x_263) ;  /* 0x0000000000bc8947 */ /* 0x000fea0003800000 */
.L_x_265:
[----:B------:R-:W-:Y:S05]  /*3220*/  BSYNC.RELIABLE B0 ;  /* 0x0000000000007941 */ /* 0x000fea0003800100 */
.L_x_264:
[----:B------:R-:W-:Y:S01]  /*3230*/  IMAD.U32 R23, RZ, RZ, UR10 ;  /* 0x0000000aff177e24 */ /* 0x000fe2000f8e00ff */
[----:B------:R-:W-:Y:S01]  /*3240*/  BSSY.RECONVERGENT B0, `(.L_x_272) ;  /* 0x000002a000007945 */ /* 0x000fe20003800200 */
[----:B------:R-:W-:-:S03]  /*3250*/  IMAD.U32 R27, RZ, RZ, UR10 ;  /* 0x0000000aff1b7e24 */ /* 0x000fc6000f8e00ff */
[----:B------:R-:W-:Y:S01]  /*3260*/  SHF.R.U32.HI R23, RZ, 0x1f, R23 ;  /* 0x0000001fff177819 */ /* 0x000fe20000011617 */
[----:B------:R-:W-:-:S07]  /*3270*/  IMAD.SHL.U32 R27, R27, 0x2, RZ ;  /* 0x000000021b1b7824 */ /* 0x000fce00078e00ff */
.L_x_273:
[----:B------:R-:W-:-:S06]  /*3280*/  IMAD.U32 R10, R19, 0x4, R1 ;  /* 0x00000004130a7824 */ /* 0x000fcc00078e0001 */
[----:B------:R-:W0:Y:S01]  /*3290*/  LDL.128 R8, [R10] ;  /* 0x000000000a087983 */ /* 0x000e220000100c00 */
[----:B------:R-:W-:-:S05]  /*32a0*/  IADD3 R21, P0, PT, R21, R24, RZ ;  /* 0x0000001815157210 */ /* 0x000fca0007f1e0ff */
[----:B------:R-:W-:Y:S01]  /*32b0*/  IMAD.X R20, R20, 0x1, R17, P0 ;  /* 0x0000000114147824 */ /* 0x000fe200000e0611 */
[----:B------:R-:W-:-:S04]  /*32c0*/  LEA R12, P0, R21, UR26, 0x1 ;  /* 0x0000001a150c7c11 */ /* 0x000fc8000f8008ff */
[----:B------:R-:W-:Y:S01]  /*32d0*/  LEA.HI.X R13, R21, UR27, R20, 0x1, P0 ;  /* 0x0000001b150d7c11 */ /* 0x000fe200080f0c14 */
[C---:B0-----:R-:W-:Y:S01]  /*32e0*/  FMUL.FTZ R8, R18.reuse, R8 ;  /* 0x0000000812087220 */ /* 0x041fe20000410000 */
[C---:B------:R-:W-:Y:S01]  /*32f0*/  FMUL.FTZ R14, R18.reuse, R9 ;  /* 0x00000009120e7220 */ /* 0x040fe20000410000 */
[C---:B------:R-:W-:Y:S01]  /*3300*/  FMUL.FTZ R20, R18.reuse, R11 ;  /* 0x0000000b12147220 */ /* 0x040fe20000410000 */
[----:B------:R-:W-:Y:S02]  /*3310*/  FMUL.FTZ R15, R18, R10 ;  /* 0x0000000a120f7220 */ /* 0x000fe40000410000 */
[----:B------:R-:W-:Y:S02]  /*3320*/  F2FP.F16.F32.PACK_AB R9, RZ, R8 ;  /* 0x00000008ff09723e */ /* 0x000fe400000000ff */
[----:B------:R-:W-:Y:S02]  /*3330*/  IADD3 R8, P0, PT, R27, R12, RZ ;  /* 0x0000000c1b087210 */ /* 0x000fe40007f1e0ff */
[----:B------:R-:W-:-:S02]  /*3340*/  F2FP.F16.F32.PACK_AB R14, RZ, R14 ;  /* 0x0000000eff0e723e */ /* 0x000fc400000000ff */
[----:B------:R-:W-:Y:S01]  /*3350*/  PRMT R21, R9, 0x7610, R21 ;  /* 0x0000761009157816 */ /* 0x000fe20000000015 */
[----:B------:R-:W-:Y:S01]  /*3360*/  IMAD.X R9, R23, 0x1, R13, P0 ;  /* 0x0000000117097824 */ /* 0x000fe200000e060d */
[----:B------:R-:W-:Y:S02]  /*3370*/  PRMT R11, R14, 0x7610, R11 ;  /* 0x000076100e0b7816 */ /* 0x000fe4000000000b */
[----:B------:R-:W-:Y:S01]  /*3380*/  IADD3 R10, P0, PT, R27, R8, RZ ;  /* 0x000000081b0a7210 */ /* 0x000fe20007f1e0ff */
[----:B------:R0:W-:Y:S01]  /*3390*/  STG.E.U16 desc[UR16][R12.64], R21 ;  /* 0x000000150c007986 */ /* 0x0001e2000c101510 */
[----:B------:R-:W-:-:S03]  /*33a0*/  F2FP.F16.F32.PACK_AB R15, RZ, R15 ;  /* 0x0000000fff0f723e */ /* 0x000fc600000000ff */
[----:B------:R1:W-:Y:S01]  /*33b0*/  STG.E.U16 desc[UR16][R8.64], R11 ;  /* 0x0000000b08007986 */ /* 0x0003e2000c101510 */
[----:B0-----:R-:W-:Y:S01]  /*33c0*/  IMAD.MOV.U32 R21, RZ, RZ, RZ ;  /* 0x000000ffff157224 */ /* 0x001fe200078e00ff */
[----:B------:R-:W-:Y:S01]  /*33d0*/  PRMT R13, R15, 0x7610, R13 ;  /* 0x000076100f0d7816 */ /* 0x000fe2000000000d */
[----:B-1----:R-:W-:Y:S01]  /*33e0*/  IMAD.X R11, R23, 0x1, R9, P0 ;  /* 0x00000001170b7824 */ /* 0x002fe200000e0609 */
[----:B------:R-:W-:Y:S02]  /*33f0*/  IADD3 R14, P0, PT, R27, R10, RZ ;  /* 0x0000000a1b0e7210 */ /* 0x000fe40007f1e0ff */
[----:B------:R-:W-:Y:S01]  /*3400*/  F2FP.F16.F32.PACK_AB R9, RZ, R20 ;  /* 0x00000014ff09723e */ /* 0x000fe200000000ff */
[----:B------:R-:W-:Y:S01]  /*3410*/  IMAD.U32 R20, RZ, RZ, UR10 ;  /* 0x0000000aff147e24 */ /* 0x000fe2000f8e00ff */
[----:B------:R1:W-:Y:S01]  /*3420*/  STG.E.U16 desc[UR16][R10.64], R13 ;  /* 0x0000000d0a007986 */ /* 0x0003e2000c101510 */
[----:B------:R-:W-:Y:S02]  /*3430*/  IMAD.X R15, R23, 0x1, R11, P0 ;  /* 0x00000001170f7824 */ /* 0x000fe400000e060b */
[C---:B------:R-:W-:Y:S01]  /*3440*/  IMAD.WIDE.U32 R20, R19.reuse, UR10, R20 ;  /* 0x0000000a13147c25 */ /* 0x040fe2000f8e0014 */
[----:B------:R-:W-:-:S02]  /*3450*/  IADD3 R19, P0, PT, R19, 0x4, RZ ;  /* 0x0000000413137810 */ /* 0x000fc40007f1e0ff */
[----:B------:R1:W-:Y:S01]  /*3460*/  STG.E.U16 desc[UR16][R14.64], R9 ;  /* 0x000000090e007986 */ /* 0x0003e2000c101510 */
[----:B------:R-:W-:Y:S01]  /*3470*/  IMAD R8, R16, UR10, R21 ;  /* 0x0000000a10087c24 */ /* 0x000fe2000f8e0215 */
[----:B------:R-:W-:Y:S01]  /*3480*/  IADD3 R21, P1, P2, R20, UR10, R27 ;  /* 0x0000000a14157c10 */ /* 0x000fe2000fa3e01b */
[----:B------:R-:W-:Y:S01]  /*3490*/  IMAD.X R16, RZ, RZ, R16, P0 ;  /* 0x000000ffff107224 */ /* 0x000fe200000e0610 */
[----:B------:R-:W-:Y:S02]  /*34a0*/  ISETP.NE.U32.AND P0, PT, R19, R4, PT ;  /* 0x000000041300720c */ /* 0x000fe40003f05070 */
[----:B------:R-:W-:Y:S02]  /*34b0*/  IADD3.X R20, PT, PT, RZ, R8, R23, P1, P2 ;  /* 0x00000008ff147210 */ /* 0x000fe40000fe4417 */
[----:B------:R-:W-:-:S13]  /*34c0*/  ISETP.NE.AND.EX P0, PT, R16, R5, PT, P0 ;  /* 0x000000051000720c */ /* 0x000fda0003f05300 */
[----:B-1----:R-:W-:Y:S05]  /*34d0*/  @P0 BRA `(.L_x_273) ;  /* 0xfffffffc00680947 */ /* 0x002fea000383ffff */
[----:B------:R-:W-:Y:S05]  /*34e0*/  BSYNC.RECONVERGENT B0 ;  /* 0x0000000000007941 */ /* 0x000fea0003800200 */
.L_x_272:
[----:B------:R-:W-:Y:S02]  /*34f0*/  IMAD.MOV.U32 R12, RZ, RZ, R4 ;  /* 0x000000ffff0c7224 */ /* 0x000fe400078e0004 */
[----:B------:R-:W-:-:S07]  /*3500*/  IMAD.MOV.U32 R13, RZ, RZ, R5 ;  /* 0x000000ffff0d7224 */ /* 0x000fce00078e0005 */
.L_x_263:
[----:B------:R-:W-:Y:S05]  /*3510*/  BSYNC.RECONVERGENT B1 ;  /* 0x0000000000017941 */ /* 0x000fea0003800200 */
.L_x_262:
[----:B------:R-:W-:-:S04]  /*3520*/  ISETP.NE.U32.AND P0, PT, R3, RZ, PT ;  /* 0x000000ff0300720c */ /* 0x000fc80003f05070 */
[----:B------:R-:W-:-:S13]  /*3530*/  ISETP.NE.AND.EX P0, PT, RZ, RZ, PT, P0 ;  /* 0x000000ffff00720c */ /* 0x000fda0003f05300 */
[----:B------:R-:W-:Y:S05]  /*3540*/  @!P0 BRA `(.L_x_261) ;  /* 0x0000000000908947 */ /* 0x000fea0003800000 */
[C---:B------:R-:W-:Y:S01]  /*3550*/  IMAD.U32 R16, R12.reuse, 0x4, R1 ;  /* 0x000000040c107824 */ /* 0x040fe200078e0001 */
[----:B------:R-:W2:Y:S04]  /*3560*/  LDC.64 R8, c[0x0][0x380] ;  /* 0x0000e000ff087b82 */ /* 0x000ea80000000a00 */
[----:B------:R-:W0:Y:S01]  /*3570*/  LDL.64 R10, [R16] ;  /* 0x00000000100a7983 */ /* 0x000e220000100a00 */
[----:B------:R-:W-:Y:S02]  /*3580*/  IADD3 R21, P0, PT, R21, R24, RZ ;  /* 0x0000001815157210 */ /* 0x000fe40007f1e0ff */
[----:B-1----:R-:W-:-:S03]  /*3590*/  IADD3 R19, P1, PT, R12, 0x1, RZ ;  /* 0x000000010c137810 */ /* 0x002fc60007f3e0ff */
[----:B------:R-:W-:Y:S01]  /*35a0*/  IMAD.X R20, R20, 0x1, R17, P0 ;  /* 0x0000000114147824 */ /* 0x000fe200000e0611 */
[----:B--2---:R-:W-:-:S04]  /*35b0*/  LEA R14, P0, R21, R8, 0x1 ;  /* 0x00000008150e7211 */ /* 0x004fc800078008ff */
[----:B------:R-:W-:Y:S02]  /*35c0*/  LEA.HI.X R15, R21, R9, R20, 0x1, P0 ;  /* 0x00000009150f7211 */ /* 0x000fe400000f0c14 */
[----:B------:R-:W-:-:S04]  /*35d0*/  ISETP.NE.U32.AND P0, PT, R3, 0x1, PT ;  /* 0x000000010300780c */ /* 0x000fc80003f05070 */
[----:B------:R-:W-:Y:S01]  /*35e0*/  ISETP.NE.AND.EX P0, PT, RZ, RZ, PT, P0 ;  /* 0x000000ffff00720c */ /* 0x000fe20003f05300 */
[----:B0-----:R-:W-:-:S05]  /*35f0*/  FMUL.FTZ R10, R18, R10 ;  /* 0x0000000a120a7220 */ /* 0x001fca0000410000 */
[----:B------:R-:W-:-:S04]  /*3600*/  F2FP.F16.F32.PACK_AB R10, RZ, R10 ;  /* 0x0000000aff0a723e */ /* 0x000fc800000000ff */
[----:B------:R-:W-:Y:S01]  /*3610*/  PRMT R20, R10, 0x7610, R20 ;  /* 0x000076100a147816 */ /* 0x000fe20000000014 */
[----:B------:R-:W-:-:S04]  /*3620*/  IMAD.X R10, RZ, RZ, R13, P1 ;  /* 0x000000ffff0a7224 */ /* 0x000fc800008e060d */
[----:B------:R3:W-:Y:S01]  /*3630*/  STG.E.U16 desc[UR16][R14.64], R20 ;  /* 0x000000140e007986 */ /* 0x0007e2000c101510 */
[----:B------:R-:W-:Y:S05]  /*3640*/  @!P0 BRA `(.L_x_261) ;  /* 0x0000000000508947 */ /* 0x000fea0003800000 */
[----:B------:R0:W2:Y:S01]  /*3650*/  LDL R21, [R16+0x8] ;  /* 0x0000080010157983 */ /* 0x0000a20000100800 */
[----:B------:R-:W-:Y:S01]  /*3660*/  ISETP.NE.U32.AND P0, PT, R3, 0x2, PT ;  /* 0x000000020300780c */ /* 0x000fe20003f05070 */
[----:B---3--:R-:W-:Y:S02]  /*3670*/  IMAD R15, R10, UR10, RZ ;  /* 0x0000000a0a0f7c24 */ /* 0x008fe4000f8e02ff */
[----:B------:R-:W-:Y:S01]  /*3680*/  FMUL.FTZ R11, R18, R11 ;  /* 0x0000000b120b7220 */ /* 0x000fe20000410000 */
[----:B------:R-:W-:Y:S01]  /*3690*/  ISETP.NE.AND.EX P0, PT, RZ, RZ, PT, P0 ;  /* 0x000000ffff00720c */ /* 0x000fe20003f05300 */
[----:B0-----:R-:W-:-:S03]  /*36a0*/  IMAD.MOV.U32 R16, RZ, RZ, R24 ;  /* 0x000000ffff107224 */ /* 0x001fc600078e0018 */
[----:B------:R-:W-:Y:S01]  /*36b0*/  F2FP.F16.F32.PACK_AB R11, RZ, R11 ;  /* 0x0000000bff0b723e */ /* 0x000fe200000000ff */
[----:B------:R-:W-:-:S04]  /*36c0*/  IMAD.WIDE.U32 R12, R19, UR10, R16 ;  /* 0x0000000a130c7c25 */ /* 0x000fc8000f8e0010 */
[----:B------:R-:W-:Y:S01]  /*36d0*/  IMAD.IADD R10, R13, 0x1, R15 ;  /* 0x000000010d0a7824 */ /* 0x000fe200078e020f */
[C---:B------:R-:W-:Y:S01]  /*36e0*/  LEA R8, P1, R12.reuse, R8, 0x1 ;  /* 0x000000080c087211 */ /* 0x040fe200078208ff */
[----:B------:R-:W-:Y:S02]  /*36f0*/  IMAD.U32 R13, RZ, RZ, UR10 ;  /* 0x0000000aff0d7e24 */ /* 0x000fe4000f8e00ff */
[----:B------:R-:W-:Y:S01]  /*3700*/  IMAD.U32 R15, RZ, RZ, UR10 ;  /* 0x0000000aff0f7e24 */ /* 0x000fe2000f8e00ff */
[----:B------:R-:W-:Y:S02]  /*3710*/  LEA.HI.X R9, R12, R9, R10, 0x1, P1 ;  /* 0x000000090c097211 */ /* 0x000fe400008f0c0a */
[----:B------:R-:W-:Y:S02]  /*3720*/  @P0 LEA R10, P1, R13, R8, 0x1 ;  /* 0x000000080d0a0211 */ /* 0x000fe400078208ff */
[----:B------:R-:W-:Y:S02]  /*3730*/  PRMT R12, R11, 0x7610, R12 ;  /* 0x000076100b0c7816 */ /* 0x000fe4000000000c */
[----:B------:R-:W-:-:S03]  /*3740*/  @P0 LEA.HI.X R11, R15, R9, RZ, 0x1, P1 ;  /* 0x000000090f0b0211 */ /* 0x000fc600008f0cff */
[----:B------:R4:W-:Y:S01]  /*3750*/  STG.E.U16 desc[UR16][R8.64], R12 ;  /* 0x0000000c08007986 */ /* 0x0009e2000c101510 */
[----:B--2---:R-:W-:-:S05]  /*3760*/  @P0 FMUL.FTZ R18, R18, R21 ;  /* 0x0000001512120220 */ /* 0x004fca0000410000 */
[----:B------:R-:W-:-:S05]  /*3770*/  @P0 F2FP.F16.F32.PACK_AB R18, RZ, R18 ;  /* 0x00000012ff12023e */ /* 0x000fca00000000ff */
[----:B------:R4:W-:Y:S02]  /*3780*/  @P0 STG.E.U16 desc[UR16][R10.64], R18 ;  /* 0x000000120a000986 */ /* 0x0009e4000c101510 */
.L_x_261:
[----:B------:R-:W-:Y:S05]  /*3790*/  BSYNC.RECONVERGENT B2 ;  /* 0x0000000000027941 */ /* 0x000fea0003800200 */
.L_x_260:
[----:B------:R-:W-:Y:S05]  /*37a0*/  WARPSYNC.ALL ;  /* 0x0000000000007948 */ /* 0x000fea0003800000 */
[----:B------:R-:W5:Y:S01]  /*37b0*/  LDCU UR12, c[0x0][0x3a8] ;  /* 0x00007500ff0c77ac */ /* 0x000f620008000800 */
[----:B------:R-:W-:-:S04]  /*37c0*/  UIADD3 UR14, UP0, UPT, UR22, UR14, URZ ;  /* 0x0000000e160e7290 */ /* 0x000fc8000ff1e0ff */
[----:B------:R-:W-:Y:S02]  /*37d0*/  UIADD3.X UR5, UPT, UPT, URZ, UR5, URZ, UP0, !UPT ;  /* 0x00000005ff057290 */ /* 0x000fe400087fe4ff */
[----:B-----5:R-:W-:-:S04]  /*37e0*/  UISETP.GE.U32.AND UP0, UPT, UR14, UR12, UPT ;  /* 0x0000000c0e00728c */ /* 0x020fc8000bf06070 */
[----:B------:R-:W-:-:S09]  /*37f0*/  UISETP.GE.AND.EX UP0, UPT, UR5, UR21, UPT, UP0 ;  /* 0x000000150500728c */ /* 0x000fd2000bf06300 */
[----:B------:R-:W-:Y:S05]  /*3800*/  BRA.U !UP0, `(.L_x_274) ;  /* 0xffffffcd08cc7547 */ /* 0x000fea000b83ffff */
[----:B------:R-:W-:Y:S05]  /*3810*/  EXIT ;  /* 0x000000000000794d */ /* 0x000fea0003800000 */
        .weak           $__internal_2_$__cuda_sm20_div_u64
        .type           $__internal_2_$__cuda_sm20_div_u64,@function
        .size           $__internal_2_$__cuda_sm20_div_u64,(.L_x_683 - $__internal_2_$__cuda_sm20_div_u64)
$__internal_2_$__cuda_sm20_div_u64:
[----:B------:R-:W-:Y:S01]  /*3820*/  UMOV UR6, UR10 ;  /* 0x0000000a00067c82 */ /* 0x000fe20008000000 */
        /* <DEDUP_REMOVED lines=43> */
[----:B------:R-:W-:Y:S02]  /*3ae0*/  IADD3 R12, P0, PT, -R8, R2, RZ ;  /* 0x00000002080c7210 */ /* 0x000fe40007f1e1ff */
[----:B------:R-:W-:Y:S01]  /*3af0*/  IADD3 R2, P2, PT, R7, 0x1, RZ ;  /* 0x0000000107027810 */ /* 0x000fe20007f5e0ff */
[----:B------:R-:W-:-:S04]  /*3b00*/  IMAD R10, R5, UR10, R9 ;  /* 0x0000000a050a7c24 */ /* 0x000fc8000f8e0209 */
[----:B------:R-:W-:Y:S01]  /*3b10*/  IMAD.X R10, R3, 0x1, ~R10, P0 ;  /* 0x00000001030a7824 */ /* 0x000fe200000e0e0a */
[C---:B------:R-:W-:Y:S01]  /*3b20*/  ISETP.GE.U32.AND P0, PT, R12.reuse, UR10, PT ;  /* 0x0000000a0c007c0c */ /* 0x040fe2000bf06070 */
[----:B------:R-:W-:Y:S01]  /*3b30*/  IMAD.X R8, RZ, RZ, R5, P2 ;  /* 0x000000ffff087224 */ /* 0x000fe200010e0605 */
[----:B------:R-:W-:Y:S02]  /*3b40*/  IADD3 R3, P1, PT, R12, -UR10, RZ ;  /* 0x8000000a0c037c10 */ /* 0x000fe4000ff3e0ff */
[C---:B------:R-:W-:Y:S02]  /*3b50*/  ISETP.GE.U32.AND.EX P0, PT, R10.reuse, RZ, PT, P0 ;  /* 0x000000ff0a00720c */ /* 0x040fe40003f06100 */
[----:B------:R-:W-:Y:S02]  /*3b60*/  IADD3.X R9, PT, PT, R10, -0x1, RZ, P1, !PT ;  /* 0xffffffff0a097810 */ /* 0x000fe40000ffe4ff */
[----:B------:R-:W-:Y:S02]  /*3b70*/  SEL R7, R2, R7, P0 ;  /* 0x0000000702077207 */ /* 0x000fe40000000000 */
[----:B------:R-:W-:-:S02]  /*3b80*/  SEL R3, R3, R12, P0 ;  /* 0x0000000c03037207 */ /* 0x000fc40000000000 */
[----:B------:R-:W-:Y:S01]  /*3b90*/  SEL R8, R8, R5, P0 ;  /* 0x0000000508087207 */ /* 0x000fe20000000000 */
[----:B------:R-:W-:Y:S01]  /*3ba0*/  IMAD.MOV.U32 R5, RZ, RZ, 0x0 ;  /* 0x00000000ff057424 */ /* 0x000fe200078e00ff */
[----:B------:R-:W-:Y:S02]  /*3bb0*/  IADD3 R2, P2, PT, R7, 0x1, RZ ;  /* 0x0000000107027810 */ /* 0x000fe40007f5e0ff */
[----:B------:R-:W-:Y:S02]  /*3bc0*/  SEL R9, R9, R10, P0 ;  /* 0x0000000a09097207 */ /* 0x000fe40000000000 */
[----:B------:R-:W-:Y:S01]  /*3bd0*/  ISETP.GE.U32.AND P0, PT, R3, UR10, PT ;  /* 0x0000000a03007c0c */ /* 0x000fe2000bf06070 */
[----:B------:R-:W-:Y:S01]  /*3be0*/  IMAD.X R3, RZ, RZ, R8, P2 ;  /* 0x000000ffff037224 */ /* 0x000fe200010e0608 */
[----:B------:R-:W-:Y:S02]  /*3bf0*/  ISETP.NE.U32.AND P1, PT, RZ, UR10, PT ;  /* 0x0000000aff007c0c */ /* 0x000fe4000bf25070 */
[----:B------:R-:W-:-:S02]  /*3c00*/  ISETP.GE.U32.AND.EX P0, PT, R9, RZ, PT, P0 ;  /* 0x000000ff0900720c */ /* 0x000fc40003f06100 */
[----:B------:R-:W-:Y:S02]  /*3c10*/  ISETP.NE.AND.EX P1, PT, RZ, RZ, PT, P1 ;  /* 0x000000ffff00720c */ /* 0x000fe40003f25310 */
[----:B------:R-:W-:Y:S02]  /*3c20*/  SEL R2, R2, R7, P0 ;  /* 0x0000000702027207 */ /* 0x000fe40000000000 */
[----:B------:R-:W-:Y:S02]  /*3c30*/  SEL R3, R3, R8, P0 ;  /* 0x0000000803037207 */ /* 0x000fe40000000000 */
[----:B------:R-:W-:Y:S02]  /*3c40*/  SEL R2, R2, 0xffffffff, P1 ;  /* 0xffffffff02027807 */ /* 0x000fe40000800000 */
[----:B------:R-:W-:Y:S01]  /*3c50*/  SEL R3, R3, 0xffffffff, P1 ;  /* 0xffffffff03037807 */ /* 0x000fe20000800000 */
[----:B------:R-:W-:Y:S06]  /*3c60*/  RET.REL.NODEC R4 `(_ZN17fastertransformer14softmax_kernelI6__halfS1_Li4EEEvPT_PKT0_PKS2_S8_iiiif) ;  /* 0xffffffc004e47950 */ /* 0x000fec0003c3ffff */
.L_x_275:
        /* <DEDUP_REMOVED lines=9> */
.L_x_683:


//--------------------- .text._ZN17fastertransformer14softmax_kernelI6__halffLi1EEEvPT_PKT0_PKS2_S8_iiiif --------------------------
	.section	.text._ZN17fastertransformer14softmax_kernelI6__halffLi1EEEvPT_PKT0_PKS2_S8_iiiif,"ax",@progbits
	.align	128
        .global         _ZN17fastertransformer14softmax_kernelI6__halffLi1EEEvPT_PKT0_PKS2_S8_iiiif
        .type           _ZN17fastertransformer14softmax_kernelI6__halffLi1EEEvPT_PKT0_PKS2_S8_iiiif,@function
        .size           _ZN17fastertransformer14softmax_kernelI6__halffLi1EEEvPT_PKT0_PKS2_S8_iiiif,(.L_x_684 - _ZN17fastertransformer14softmax_kernelI6__halffLi1EEEvPT_PKT0_PKS2_S8_iiiif)
        .other          _ZN17fastertransformer14softmax_kernelI6__halffLi1EEEvPT_PKT0_PKS2_S8_iiiif,@"STO_CUDA_ENTRY STV_DEFAULT"
_ZN17fastertransformer14softmax_kernelI6__halffLi1EEEvPT_PKT0_PKS2_S8_iiiif:
.text._ZN17fastertransformer14softmax_kernelI6__halffLi1EEEvPT_PKT0_PKS2_S8_iiiif:
        /* <DEDUP_REMOVED lines=36> */
[C---:B------:R-:W-:Y:S01]  /*0240*/  ISETP.GE.U32.AND P1, PT, R3.reuse, UR10, PT ;  /* 0x0000000a03007c0c */ /* 0x040fe2000bf26070 */
        /* <DEDUP_REMOVED lines=25> */
[----:B------:R-:W-:-:S04]  /*03e0*/  IMAD.MOV R3, RZ, RZ, -R2 ;  /* 0x000000ffff037224 */ /* 0x000fc800078e0a02 */
[----:B------:R-:W-:Y:S02]  /*03f0*/  IMAD R0, R3, UR12, R0 ;  /* 0x0000000c03007c24 */ /* 0x000fe4000f8e0200 */
[----:B------:R-:W-:-:S03]  /*0400*/  IMAD.MOV.U32 R3, RZ, RZ, RZ ;  /* 0x000000ffff037224 */ /* 0x000fc600078e00ff */
[----:B------:R-:W-:-:S13]  /*0410*/  ISETP.GE.U32.AND P0, PT, R0, UR12, PT ;  /* 0x0000000c00007c0c */ /* 0x000fda000bf06070 */
[----:B------:R-:W-:Y:S02]  /*0420*/  @P0 VIADD R0, R0, -UR12 ;  /* 0x8000000c00000c36 */ /* 0x000fe40008000000 */
[----:B------:R-:W-:-:S03]  /*0430*/  @P0 VIADD R2, R2, 0x1 ;  /* 0x0000000102020836 */ /* 0x000fc60000000000 */
[----:B------:R-:W-:-:S13]  /*0440*/  ISETP.GE.U32.AND P1, PT, R0, UR12, PT ;  /* 0x0000000c00007c0c */ /* 0x000fda000bf26070 */
[----:B------:R-:W-:Y:S01]  /*0450*/  @P1 VIADD R2, R2, 0x1 ;  /* 0x0000000102021836 */ /* 0x000fe20000000000 */
[----:B------:R-:W-:Y:S01]  /*0460*/  @!P2 LOP3.LUT R2, RZ, UR12, RZ, 0x33, !PT ;  /* 0x0000000cff02ac12 */ /* 0x000fe2000f8e33ff */
[----:B------:R-:W-:Y:S06]  /*0470*/  BRA `(.L_x_278) ;  /* 0x0000000000107947 */ /* 0x000fec0003800000 */
.L_x_277:
[----:B------:R-:W-:-:S07]  /*0480*/  MOV R2, 0x4a0 ;  /* 0x000004a000027802 */ /* 0x000fce0000000f00 */
[----:B------:R-:W-:Y:S05]  /*0490*/  CALL.REL.NOINC `($__internal_3_$__cuda_sm20_div_u64) ;  /* 0x0000003400707944 */ /* 0x000fea0003c00000 */
[----:B------:R-:W-:Y:S02]  /*04a0*/  IMAD.MOV.U32 R2, RZ, RZ, R0 ;  /* 0x000000ffff027224 */ /* 0x000fe400078e0000 */
[----:B------:R-:W-:-:S07]  /*04b0*/  IMAD.MOV.U32 R3, RZ, RZ, R5 ;  /* 0x000000ffff037224 */ /* 0x000fce00078e0005 */
.L_x_278:
[----:B------:R-:W-:Y:S05]  /*04c0*/  BSYNC.RECONVERGENT B0 ;  /* 0x0000000000007941 */ /* 0x000fea0003800200 */
.L_x_276:
[----:B------:R-:W0:Y:S01]  /*04d0*/  I2F.U32.RP R6, UR12 ;  /* 0x0000000c00067d06 */ /* 0x000e220008209000 */
[----:B------:R-:W1:Y:S01]  /*04e0*/  LDCU.64 UR10, c[0x0][0x3a8] ;  /* 0x00007500ff0a77ac */ /* 0x000e620008000a00 */
[----:B------:R-:W-:Y:S01]  /*04f0*/  IMAD.U32 R4, RZ, RZ, UR18 ;  /* 0x00000012ff047e24 */ /* 0x000fe2000f8e00ff */
[----:B------:R-:W-:Y:S01]  /*0500*/  ISETP.NE.U32.AND P2, PT, RZ, UR12, PT ;  /* 0x0000000cff007c0c */ /* 0x000fe2000bf45070 */
[----:B------:R-:W-:Y:S02]  /*0510*/  USHF.L.U32 UR21, UR12, 0x2, URZ ;  /* 0x000000020c157899 */ /* 0x000fe400080006ff */
[----:B------:R-:W-:Y:S02]  /*0520*/  USHF.R.U32.HI UR22, URZ, 0x1e, UR12 ;  /* 0x0000001eff167899 */ /* 0x000fe4000801160c */
[----:B------:R-:W-:Y:S02]  /*0530*/  USHF.L.U32 UR23, UR12, 0x3, URZ ;  /* 0x000000030c177899 */ /* 0x000fe400080006ff */
[----:B------:R-:W-:-:S02]  /*0540*/  USHF.R.U32.HI UR24, URZ, 0x1d, UR12 ;  /* 0x0000001dff187899 */ /* 0x000fc4000801160c */
[----:B------:R-:W-:Y:S01]  /*0550*/  USHF.L.U32 UR25, UR12, 0x1, URZ ;  /* 0x000000010c197899 */ /* 0x000fe200080006ff */
[----:B0-----:R-:W0:Y:S01]  /*0560*/  MUFU.RCP R6, R6 ;  /* 0x0000000600067308 */ /* 0x001e220000001000 */
[----:B------:R-:W2:Y:S01]  /*0570*/  LDCU UR20, c[0x0][0x370] ;  /* 0x00006e00ff1477ac */ /* 0x000ea20008000800 */
[----:B-1----:R-:W-:Y:S01]  /*0580*/  IADD3 R0, P0, PT, -R12, UR11, RZ ;  /* 0x0000000b0c007c10 */ /* 0x002fe2000ff1e1ff */
[----:B------:R-:W-:Y:S02]  /*0590*/  UIMAD.WIDE.U32 UR10, UR15, UR10, URZ ;  /* 0x0000000a0f0a72a5 */ /* 0x000fe4000f8e00ff */
[----:B------:R-:W-:Y:S01]  /*05a0*/  UIMAD UR15, UR19, UR15, URZ ;  /* 0x0000000f130f72a4 */ /* 0x000fe2000f8e02ff */
[----:B------:R-:W-:Y:S01]  /*05b0*/  IADD3.X R4, PT, PT, R4, -0x1, RZ, P0, !PT ;  /* 0xffffffff04047810 */ /* 0x000fe200007fe4ff */
[----:B------:R-:W-:Y:S02]  /*05c0*/  USHF.R.U32.HI UR26, URZ, 0x1f, UR12 ;  /* 0x0000001fff1a7899 */ /* 0x000fe4000801160c */
[----:B------:R-:W-:Y:S01]  /*05d0*/  ISETP.GT.U32.AND P0, PT, R0, UR12, PT ;  /* 0x0000000c00007c0c */ /* 0x000fe2000bf04070 */
[----:B------:R-:W-:Y:S01]  /*05e0*/  UIADD3 UR15, UPT, UPT, UR11, UR15, URZ ;  /* 0x0000000f0b0f7290 */ /* 0x000fe2000fffe0ff */
[----:B------:R-:W-:-:S02]  /*05f0*/  UMOV UR5, URZ ;  /* 0x000000ff00057c82 */ /* 0x000fc40008000000 */
[----:B------:R-:W-:Y:S01]  /*0600*/  ISETP.GT.AND.EX P0, PT, R4, RZ, PT, P0 ;  /* 0x000000ff0400720c */ /* 0x000fe20003f04300 */
[----:B------:R-:W-:Y:S02]  /*0610*/  IMAD.MOV.U32 R4, RZ, RZ, RZ ;  /* 0x000000ffff047224 */ /* 0x000fe400078e00ff */
[----:B0-----:R-:W-:Y:S01]  /*0620*/  VIADD R5, R6, 0xffffffe ;  /* 0x0ffffffe06057836 */ /* 0x001fe20000000000 */
[----:B------:R-:W-:-:S05]  /*0630*/  SEL R0, R0, UR12, P0 ;  /* 0x0000000c00007c07 */ /* 0x000fca0008000000 */
[----:B------:R-:W0:Y:S01]  /*0640*/  F2I.FTZ.U32.TRUNC.NTZ R5, R5 ;  /* 0x0000000500057305 */ /* 0x000e22000021f000 */
        /* <DEDUP_REMOVED lines=20> */
.L_x_314:
[----:B0-----:R-:W0:Y:S01]  /*0790*/  LDCU UR31, c[0x0][0x3ac] ;  /* 0x00007580ff1f77ac */ /* 0x001e220008000800 */
[----:B------:R-:W-:Y:S01]  /*07a0*/  BSSY.RECONVERGENT B0, `(.L_x_279) ;  /* 0x00000e5000007945 */ /* 0x000fe20003800200 */
[----:B------:R-:W-:Y:S01]  /*07b0*/  IMAD.MOV.U32 R11, RZ, RZ, -0x1f528714 ;  /* 0xe0ad78ecff0b7424 */ /* 0x000fe200078e00ff */
[----:B-1----:R-:W1:Y:S01]  /*07c0*/  LDCU UR30, c[0x0][0x3b0] ;  /* 0x00007600ff1e77ac */ /* 0x002e620008000800 */
[----:B------:R-:W2:Y:S01]  /*07d0*/  LDCU.64 UR32, c[0x0][0x398] ;  /* 0x00007300ff2077ac */ /* 0x000ea20008000a00 */
[----:B0-----:R-:W-:-:S13]  /*07e0*/  ISETP.GE.AND P2, PT, R12, UR31, PT ;  /* 0x0000001f0c007c0c */ /* 0x001fda000bf46270 */
[----:B-12---:R-:W-:Y:S05]  /*07f0*/  @P2 BRA `(.L_x_280) ;  /* 0x0000000c007c2947 */ /* 0x006fea0003800000 */
        /* <DEDUP_REMOVED lines=23> */
[C---:B------:R-:W-:Y:S01]  /*0970*/  IADD3 R15, P1, PT, R12.reuse, R14, RZ ;  /* 0x0000000e0c0f7210 */ /* 0x040fe20007f3e0ff */
[----:B------:R-:W-:Y:S01]  /*0980*/  IMAD.U32 R23, RZ, RZ, UR12 ;  /* 0x0000000cff177e24 */ /* 0x000fe2000f8e00ff */
[----:B------:R-:W-:Y:S01]  /*0990*/  IADD3 R17, P0, PT, R12, R16, RZ ;  /* 0x000000100c117210 */ /* 0x000fe20007f1e0ff */
[----:B------:R-:W1:Y:S01]  /*09a0*/  LDCU.64 UR6, c[0x0][0x388] ;  /* 0x00007100ff0677ac */ /* 0x000e620008000a00 */
[----:B------:R-:W-:Y:S01]  /*09b0*/  IMAD.U32 R21, RZ, RZ, UR25 ;  /* 0x00000019ff157e24 */ /* 0x000fe2000f8e00ff */
[----:B------:R-:W-:Y:S01]  /*09c0*/  IADD3 R20, P3, PT, R9, 0x1, RZ ;  /* 0x0000000109147810 */ /* 0x000fe20007f7e0ff */
[----:B------:R-:W-:Y:S01]  /*09d0*/  IMAD.X R4, RZ, RZ, R0, P1 ;  /* 0x000000ffff047224 */ /* 0x000fe200008e0600 */
[----:B------:R-:W-:Y:S01]  /*09e0*/  BSSY.RECONVERGENT B2, `(.L_x_283) ;  /* 0x0000064000027945 */ /* 0x000fe20003800200 */
[----:B------:R-:W-:Y:S01]  /*09f0*/  IMAD.X R18, RZ, RZ, R2, P0 ;  /* 0x000000ffff127224 */ /* 0x000fe200000e0602 */
[----:B------:R-:W-:Y:S01]  /*0a00*/  LOP3.LUT R20, R20, 0xfffffffc, RZ, 0xc0, !PT ;  /* 0xfffffffc14147812 */ /* 0x000fe200078ec0ff */
[----:B------:R-:W-:-:S02]  /*0a10*/  IMAD.U32 R22, RZ, RZ, UR26 ;  /* 0x0000001aff167e24 */ /* 0x000fc4000f8e00ff */
[----:B------:R-:W-:Y:S02]  /*0a20*/  IMAD.MOV.U32 R11, RZ, RZ, -0x1f528714 ;  /* 0xe0ad78ecff0b7424 */ /* 0x000fe400078e00ff */
[----:B------:R-:W-:Y:S02]  /*0a30*/  IMAD.MOV.U32 R3, RZ, RZ, RZ ;  /* 0x000000ffff037224 */ /* 0x000fe400078e00ff */
[----:B------:R-:W-:Y:S01]  /*0a40*/  IMAD.X R13, RZ, RZ, R8, P3 ;  /* 0x000000ffff0d7224 */ /* 0x000fe200018e0608 */
[----:B0-----:R-:W-:Y:S02]  /*0a50*/  LEA R14, P1, R15, UR28, 0x1 ;  /* 0x0000001c0f0e7c11 */ /* 0x001fe4000f8208ff */
[----:B-1----:R-:W-:Y:S02]  /*0a60*/  LEA R16, P0, R17, UR6, 0x2 ;  /* 0x0000000611107c11 */ /* 0x002fe4000f8010ff */
[----:B------:R-:W-:Y:S01]  /*0a70*/  LEA.HI.X R15, R15, UR29, R4, 0x1, P1 ;  /* 0x0000001d0f0f7c11 */ /* 0x000fe200088f0c04 */
[----:B------:R-:W-:Y:S01]  /*0a80*/  IMAD.MOV.U32 R4, RZ, RZ, R12 ;  /* 0x000000ffff047224 */ /* 0x000fe200078e000c */
[----:B------:R-:W-:-:S02]  /*0a90*/  LEA.HI.X R17, R17, UR7, R18, 0x2, P0 ;  /* 0x0000000711117c11 */ /* 0x000fc400080f1412 */
[----:B------:R-:W-:Y:S02]  /*0aa0*/  IADD3 R23, P1, PT, R23, -UR14, RZ ;  /* 0x8000000e17177c10 */ /* 0x000fe4000ff3e0ff */
[----:B------:R-:W-:-:S03]  /*0ab0*/  IADD3 R21, P0, PT, R21, -UR14, RZ ;  /* 0x8000000e15157c10 */ /* 0x000fc6000ff1e0ff */
[----:B------:R-:W-:Y:S01]  /*0ac0*/  IMAD.X R24, RZ, RZ, ~UR5, P1 ;  /* 0x80000005ff187e24 */ /* 0x000fe200088e06ff */
[----:B------:R-:W-:-:S09]  /*0ad0*/  IADD3.X R22, PT, PT, R22, ~UR5, RZ, P0, !PT ;  /* 0x8000000516167c10 */ /* 0x000fd200087fe4ff */
.L_x_284:
[----:B------:R-:W-:-:S04]  /*0ae0*/  IADD3 R18, P0, PT, R14, UR25, RZ ;  /* 0x000000190e127c10 */ /* 0x000fc8000ff1e0ff */
[----:B------:R-:W-:-:S05]  /*0af0*/  IADD3.X R19, PT, PT, R15, UR26, RZ, P0, !PT ;  /* 0x0000001a0f137c10 */ /* 0x000fca00087fe4ff */
[----:B------:R-:W2:Y:S01]  /*0b00*/  LDG.E.U16.CONSTANT R18, desc[UR16][R18.64] ;  /* 0x0000001012127981 */ /* 0x000ea2000c1e9500 */
[----:B------:R-:W-:-:S05]  /*0b10*/  IADD3 R26, P0, PT, R4, R23, RZ ;  /* 0x00000017041a7210 */ /* 0x000fca0007f1e0ff */
[----:B------:R-:W-:Y:S01]  /*0b20*/  IMAD.X R27, R3, 0x1, R24, P0 ;  /* 0x00000001031b7824 */ /* 0x000fe200000e0618 */
[----:B------:R-:W-:-:S03]  /*0b30*/  IADD3 R28, P0, PT, R16, UR21, RZ ;  /* 0x00000015101c7c10 */ /* 0x000fc6000ff1e0ff */
[----:B------:R0:W1:Y:S01]  /*0b40*/  I2F.S64 R26, R26 ;  /* 0x0000001a001a7312 */ /* 0x0000620000301400 */
[----:B------:R-:W-:Y:S01]  /*0b50*/  IADD3.X R29, PT, PT, R17, UR22, RZ, P0, !PT ;  /* 0x00000016111d7c10 */ /* 0x000fe200087fe4ff */
[----:B0-----:R-:W3:Y:S04]  /*0b60*/  LDG.E.U16.CONSTANT R27, desc[UR16][R14.64] ;  /* 0x000000100e1b7981 */ /* 0x001ee8000c1e9500 */
[----:B------:R-:W4:Y:S01]  /*0b70*/  LDG.E R28, desc[UR16][R28.64] ;  /* 0x000000101c1c7981 */ /* 0x000f22000c1e1900 */
[----:B------:R-:W-:Y:S01]  /*0b80*/  ISETP.NE.U32.AND P0, PT, RZ, UR32, PT ;  /* 0x00000020ff007c0c */ /* 0x000fe2000bf05070 */
[----:B-1----:R-:W-:-:S03]  /*0b90*/  FFMA.FTZ R25, R26, UR4, RZ ;  /* 0x000000041a197c23 */ /* 0x002fc600080100ff */
[----:B------:R-:W-:-:S04]  /*0ba0*/  ISETP.NE.AND.EX P0, PT, RZ, UR33, PT, P0 ;  /* 0x00000021ff007c0c */ /* 0x000fc8000bf05300 */
[----:B------:R-:W-:Y:S01]  /*0bb0*/  FSEL R25, R25, RZ, P0 ;  /* 0x000000ff19197208 */ /* 0x000fe20000000000 */
[----:B--2---:R-:W-:-:S05]  /*0bc0*/  HADD2.F32 R18, -RZ, R18.H0_H0 ;  /* 0x20000012ff127230 */ /* 0x004fca0000004100 */
[----:B------:R-:W-:-:S04]  /*0bd0*/  FADD.FTZ R18, -R18, 1 ;  /* 0x3f80000012127421 */ /* 0x000fc80000010100 */
[----:B------:R-:W-:Y:S01]  /*0be0*/  FFMA.FTZ R25, R18, -10000, R25 ;  /* 0xc61c400012197823 */ /* 0x000fe20000010019 */
[----:B------:R-:W-:-:S04]  /*0bf0*/  IADD3 R18, P1, PT, R4, -UR14, RZ ;  /* 0x8000000e04127c10 */ /* 0x000fc8000ff3e0ff */
[----:B------:R-:W-:Y:S01]  /*0c00*/  IADD3.X R19, PT, PT, R3, ~UR5, RZ, P1, !PT ;  /* 0x8000000503137c10 */ /* 0x000fe20008ffe4ff */
[----:B----4-:R-:W-:-:S15]  /*0c10*/  FFMA.FTZ R26, R28, UR30, R25 ;  /* 0x0000001e1c1a7c23 */ /* 0x010fde0008010019 */
[----:B------:R-:W-:-:S15]  /*0c20*/  NOP ;  /* 0x0000000000007918 */ /* 0x000fde0000000000 */
[----:B------:R-:W-:-:S03]  /*0c30*/  NOP ;  /* 0x0000000000007918 */ /* 0x000fc60000000000 */
[----:B------:R-:W0:Y:S01]  /*0c40*/  I2F.S64 R18, R18 ;  /* 0x0000001200127312 */ /* 0x000e220000301400 */
[----:B---3--:R-:W-:Y:S02]  /*0c50*/  HADD2.F32 R27, -RZ, R27.H0_H0 ;  /* 0x2000001bff1b7230 */ /* 0x008fe40000004100 */
[----:B0-----:R-:W-:-:S03]  /*0c60*/  FFMA.FTZ R25, R18, UR4, RZ ;  /* 0x0000000412197c23 */ /* 0x001fc600080100ff */
[----:B------:R-:W-:Y:S02]  /*0c70*/  FADD.FTZ R28, -R27, 1 ;  /* 0x3f8000001b1c7421 */ /* 0x000fe40000010100 */
[----:B------:R-:W-:-:S05]  /*0c80*/  FSEL R25, R25, RZ, P0 ;  /* 0x000000ff19197208 */ /* 0x000fca0000000000 */
[----:B------:R-:W-:Y:S02]  /*0c90*/  FFMA.FTZ R28, R28, -10000, R25 ;  /* 0xc61c40001c1c7823 */ /* 0x000fe40000010019 */
[----:B------:R-:W2:Y:S01]  /*0ca0*/  LDG.E R25, desc[UR16][R16.64] ;  /* 0x0000001010197981 */ /* 0x000ea2000c1e1900 */
[----:B------:R-:W-:Y:S01]  /*0cb0*/  IMAD.U32 R19, RZ, RZ, UR12 ;  /* 0x0000000cff137e24 */ /* 0x000fe2000f8e00ff */
[----:B------:R-:W-:-:S03]  /*0cc0*/  UMOV UR6, URZ ;  /* 0x000000ff00067c82 */ /* 0x000fc60008000000 */
[----:B------:R-:W-:-:S04]  /*0cd0*/  IMAD.WIDE.U32 R18, R19, 0x6, R14 ;  /* 0x0000000613127825 */ /* 0x000fc800078e000e */
[----:B------:R-:W-:Y:S02]  /*0ce0*/  VIADD R19, R19, UR6 ;  /* 0x0000000613137c36 */ /* 0x000fe40008000000 */
[----:B------:R-:W-:-:S03]  /*0cf0*/  IMAD.U32 R29, RZ, RZ, UR12 ;  /* 0x0000000cff1d7e24 */ /* 0x000fc6000f8e00ff */
[----:B------:R-:W3:Y:S01]  /*0d00*/  LDG.E.U16.CONSTANT R18, desc[UR16][R18.64] ;  /* 0x0000001012127981 */ /* 0x000ee2000c1e9500 */
[----:B------:R-:W-:Y:S02]  /*0d10*/  IMAD.MOV.U32 R27, RZ, RZ, RZ ;  /* 0x000000ffff1b7224 */ /* 0x000fe400078e00ff */
[----:B--2---:R-:W-:Y:S01]  /*0d20*/  FFMA.FTZ R25, R25, UR30, R28 ;  /* 0x0000001e19197c23 */ /* 0x004fe2000801001c */
[----:B------:R-:W-:-:S04]  /*0d30*/  IMAD.WIDE.U32 R28, R29, 0xc, R16 ;  /* 0x0000000c1d1c7825 */ /* 0x000fc800078e0010 */
[----:B------:R-:W-:Y:S01]  /*0d40*/  VIADD R29, R29, UR6 ;  /* 0x000000061d1d7c36 */ /* 0x000fe20008000000 */
[----:B------:R-:W-:-:S04]  /*0d50*/  FMNMX3.FTZ R11, R11, R25, R26, !PT ;  /* 0x000000190b0b7276 */ /* 0x000fc8000781001a */
[----:B------:R0:W2:Y:S01]  /*0d60*/  LDG.E R25, desc[UR16][R28.64] ;  /* 0x000000101c197981 */ /* 0x0000a2000c1e1900 */
[----:B------:R-:W-:-:S04]  /*0d70*/  UIADD3 UR6, UP0, UPT, URZ, -UR14, URZ ;  /* 0x8000000eff067290 */ /* 0x000fc8000ff1e0ff */
[----:B------:R-:W-:-:S04]  /*0d80*/  UIADD3.X UR7, UPT, UPT, URZ, ~UR5, URZ, UP0, !UPT ;  /* 0x80000005ff077290 */ /* 0x000fc800087fe4ff */
[----:B------:R-:W-:-:S06]  /*0d90*/  UIMAD.WIDE.U32 UR6, UR12, 0x3, UR6 ;  /* 0x000000030c0678a5 */ /* 0x000fcc000f8e0006 */
[----:B------:R-:W-:-:S04]  /*0da0*/  IADD3 R26, P1, PT, R4, UR6, RZ ;  /* 0x00000006041a7c10 */ /* 0x000fc8000ff3e0ff */
[----:B------:R-:W-:Y:S01]  /*0db0*/  IADD3.X R27, PT, PT, R3, UR7, R27, P1, !PT ;  /* 0x00000007031b7c10 */ /* 0x000fe20008ffe41b */
[----:B---3--:R-:W-:-:S03]  /*0dc0*/  HADD2.F32 R19, -RZ, R18.H0_H0 ;  /* 0x20000012ff137230 */ /* 0x008fc60000004100 */
[----:B------:R-:W1:Y:S02]  /*0dd0*/  I2F.S64 R26, R26 ;  /* 0x0000001a001a7312 */ /* 0x000e640000301400 */
[----:B-1----:R-:W-:Y:S01]  /*0de0*/  FFMA.FTZ R26, R26, UR4, RZ ;  /* 0x000000041a1a7c23 */ /* 0x002fe200080100ff */
[----:B------:R-:W-:-:S04]  /*0df0*/  FADD.FTZ R19, -R19, 1 ;  /* 0x3f80000013137421 */ /* 0x000fc80000010100 */
[----:B------:R-:W-:Y:S02]  /*0e00*/  FSEL R18, R26, RZ, P0 ;  /* 0x000000ff1a127208 */ /* 0x000fe40000000000 */
[----:B0-----:R-:W-:-:S03]  /*0e10*/  IADD3 R28, P1, PT, R4, R21, RZ ;  /* 0x00000015041c7210 */ /* 0x001fc60007f3e0ff */
[----:B------:R-:W-:Y:S02]  /*0e20*/  FFMA.FTZ R18, R19, -10000, R18 ;  /* 0xc61c400013127823 */ /* 0x000fe40000010012 */
[----:B------:R-:W-:Y:S02]  /*0e30*/  IMAD.X R29, R3, 0x1, R22, P1 ;  /* 0x00000001031d7824 */ /* 0x000fe400008e0616 */
[----:B--2---:R-:W-:Y:S01]  /*0e40*/  FFMA.FTZ R25, R25, UR30, R18 ;  /* 0x0000001e19197c23 */ /* 0x004fe20008010012 */
[----:B------:R-:W-:-:S04]  /*0e50*/  IADD3 R18, P1, PT, R14, UR21, RZ ;  /* 0x000000150e127c10 */ /* 0x000fc8000ff3e0ff */
[----:B------:R-:W-:-:S05]  /*0e60*/  IADD3.X R19, PT, PT, R15, UR22, RZ, P1, !PT ;  /* 0x000000160f137c10 */ /* 0x000fca0008ffe4ff */
[----:B------:R-:W2:-:S15]  /*0e70*/  LDG.E.U16.CONSTANT R18, desc[UR16][R18.64] ;  /* 0x0000001012127981 */ /* 0x000e9e000c1e9500 */
[----:B------:R-:W-:-:S15]  /*0e80*/  NOP ;  /* 0x0000000000007918 */ /* 0x000fde0000000000 */
[----:B------:R-:W-:-:S08]  /*0e90*/  NOP ;  /* 0x0000000000007918 */ /* 0x000fd00000000000 */
[----:B------:R-:W0:Y:S02]  /*0ea0*/  I2F.S64 R28, R28 ;  /* 0x0000001c001c7312 */ /* 0x000e240000301400 */
[----:B0-----:R-:W-:-:S05]  /*0eb0*/  FFMA.FTZ R26, R28, UR4, RZ ;  /* 0x000000041c1a7c23 */ /* 0x001fca00080100ff */
[----:B------:R-:W-:Y:S01]  /*0ec0*/  FSEL R26, R26, RZ, P0 ;  /* 0x000000ff1a1a7208 */ /* 0x000fe20000000000 */
[----:B--2---:R-:W-:-:S05]  /*0ed0*/  HADD2.F32 R27, -RZ, R18.H0_H0 ;  /* 0x20000012ff1b7230 */ /* 0x004fca0000004100 */
[----:B------:R-:W-:-:S04]  /*0ee0*/  FADD.FTZ R27, -R27, 1 ;  /* 0x3f8000001b1b7421 */ /* 0x000fc80000010100 */
[----:B------:R-:W-:Y:S01]  /*0ef0*/  FFMA.FTZ R29, R27, -10000, R26 ;  /* 0xc61c40001b1d7823 */ /* 0x000fe2000001001a */
[----:B------:R-:W-:-:S04]  /*0f00*/  IADD3 R26, P0, PT, R16, UR23, RZ ;  /* 0x00000017101a7c10 */ /* 0x000fc8000ff1e0ff */
[----:B------:R-:W-:-:S05]  /*0f10*/  IADD3.X R27, PT, PT, R17, UR24, RZ, P0, !PT ;  /* 0x00000018111b7c10 */ /* 0x000fca00087fe4ff */
[----:B------:R-:W2:Y:S01]  /*0f20*/  LDG.E R26, desc[UR16][R26.64] ;  /* 0x000000101a1a7981 */ /* 0x000ea2000c1e1900 */
[----:B------:R-:W-:-:S04]  /*0f30*/  IADD3 R20, P0, PT, R20, -0x4, RZ ;  /* 0xfffffffc14147810 */ /* 0x000fc80007f1e0ff */
[----:B------:R-:W-:Y:S02]  /*0f40*/  IADD3.X R13, PT, PT, R13, -0x1, RZ, P0, !PT ;  /* 0xffffffff0d0d7810 */ /* 0x000fe400007fe4ff */
[----:B------:R-:W-:-:S04]  /*0f50*/  ISETP.NE.U32.AND P0, PT, R20, RZ, PT ;  /* 0x000000ff1400720c */ /* 0x000fc80003f05070 */
[----:B------:R-:W-:Y:S01]  /*0f60*/  ISETP.NE.AND.EX P0, PT, R13, RZ, PT, P0 ;  /* 0x000000ff0d00720c */ /* 0x000fe20003f05300 */
[----:B------:R-:W-:Y:S01]  /*0f70*/  IMAD.U32 R19, RZ, RZ, UR12 ;  /* 0x0000000cff137e24 */ /* 0x000fe2000f8e00ff */
[----:B------:R-:W-:Y:S01]  /*0f80*/  IADD3 R14, P1, PT, R14, UR23, RZ ;  /* 0x000000170e0e7c10 */ /* 0x000fe2000ff3e0ff */
[----:B------:R-:W-:Y:S01]  /*0f90*/  IMAD.U32 R18, RZ, RZ, UR12 ;  /* 0x0000000cff127e24 */ /* 0x000fe2000f8e00ff */
[----:B------:R-:W-:Y:S02]  /*0fa0*/  IADD3 R4, P4, PT, R4, UR21, RZ ;  /* 0x0000001504047c10 */ /* 0x000fe4000ff9e0ff */
[----:B------:R-:W-:Y:S02]  /*0fb0*/  LEA R16, P3, R19, R16, 0x4 ;  /* 0x0000001013107211 */ /* 0x000fe400078620ff */
[----:B------:R-:W-:Y:S02]  /*0fc0*/  IADD3.X R15, PT, PT, R15, UR24, RZ, P1, !PT ;  /* 0x000000180f0f7c10 */ /* 0x000fe40008ffe4ff */
[----:B------:R-:W-:-:S02]  /*0fd0*/  LEA.HI.X R17, R18, R17, RZ, 0x4, P3 ;  /* 0x0000001112117211 */ /* 0x000fc400018f24ff */
[----:B------:R-:W-:Y:S01]  /*0fe0*/  IADD3.X R3, PT, PT, R3, UR22, RZ, P4, !PT ;  /* 0x0000001603037c10 */ /* 0x000fe2000a7fe4ff */
[----:B--2---:R-:W-:-:S05]  /*0ff0*/  FFMA.FTZ R28, R26, UR30, R29 ;  /* 0x0000001e1a1c7c23 */ /* 0x004fca000801001d */
[----:B------:R-:W-:Y:S01]  /*1000*/  FMNMX3.FTZ R11, R11, R28, R25, !PT ;  /* 0x0000001c0b0b7276 */ /* 0x000fe20007810019 */
[----:B------:R-:W-:Y:S06]  /*1010*/  @P0 BRA `(.L_x_284) ;  /* 0xfffffff800b00947 */ /* 0x000fec000383ffff */
[----:B------:R-:W-:Y:S05]  /*1020*/  BSYNC.RECONVERGENT B2 ;  /* 0x0000000000027941 */ /* 0x000fea0003800200 */
.L_x_283:
[----:B------:R-:W-:Y:S01]  /*1030*/  IADD3 R28, P0, PT, R9, 0x1, RZ ;  /* 0x00000001091c7810 */ /* 0x000fe20007f1e0ff */
[----:B------:R-:W-:-:S03]  /*1040*/  IMAD.MOV.U32 R24, RZ, RZ, R25 ;  /* 0x000000ffff187224 */ /* 0x000fc600078e0019 */
[----:B------:R-:W-:Y:S01]  /*1050*/  LOP3.LUT R28, R28, 0xfffffffc, RZ, 0xc0, !PT ;  /* 0xfffffffc1c1c7812 */ /* 0x000fe200078ec0ff */
[----:B------:R-:W-:-:S08]  /*1060*/  IMAD.X R13, RZ, RZ, R8, P0 ;  /* 0x000000ffff0d7224 */ /* 0x000fd000000e0608 */
.L_x_282:
[----:B------:R-:W-:Y:S05]  /*1070*/  BSYNC.RECONVERGENT B1 ;  /* 0x0000000000017941 */ /* 0x000fea0003800200 */
.L_x_281:
[----:B------:R-:W-:-:S05]  /*1080*/  VIADD R26, R9, 0x1 ;  /* 0x00000001091a7836 */ /* 0x000fca0000000000 */
[----:B------:R-:W-:-:S04]  /*1090*/  LOP3.LUT R26, R26, 0x3, RZ, 0xc0, !PT ;  /* 0x000000031a1a7812 */ /* 0x000fc800078ec0ff */
[----:B------:R-:W-:-:S04]  /*10a0*/  ISETP.NE.U32.AND P0, PT, R26, RZ, PT ;  /* 0x000000ff1a00720c */ /* 0x000fc80003f05070 */
[----:B------:R-:W-:-:S13]  /*10b0*/  ISETP.NE.AND.EX P0, PT, RZ, RZ, PT, P0 ;  /* 0x000000ffff00720c */ /* 0x000fda0003f05300 */
[----:B------:R-:W-:Y:S05]  /*10c0*/  @!P0 BRA `(.L_x_280) ;  /* 0x0000000400488947 */ /* 0x000fea0003800000 */
[----:B------:R-:W0:Y:S01]  /*10d0*/  LDC.64 R14, c[0x0][0x390] ;  /* 0x0000e400ff0e7b82 */ /* 0x000e220000000a00 */
[----:B------:R-:W-:Y:S01]  /*10e0*/  UIADD3 UR6, UPT, UPT, UR14, UR10, URZ ;  /* 0x0000000a0e067290 */ /* 0x000fe2000fffe0ff */
[----:B------:R-:W-:-:S05]  /*10f0*/  IMAD.U32 R29, RZ, RZ, UR31 ;  /* 0x0000001fff1d7e24 */ /* 0x000fca000f8e00ff */
[----:B------:R-:W-:Y:S01]  /*1100*/  IMAD R27, R29, UR6, RZ ;  /* 0x000000061d1b7c24 */ /* 0x000fe2000f8e02ff */
[----:B------:R-:W1:Y:S01]  /*1110*/  LDC.64 R16, c[0x0][0x388] ;  /* 0x0000e200ff107b82 */ /* 0x000e620000000a00 */
[----:B------:R-:W-:-:S03]  /*1120*/  UIADD3 UR6, UPT, UPT, UR14, UR8, URZ ;  /* 0x000000080e067290 */ /* 0x000fc6000fffe0ff */
[----:B------:R-:W-:-:S03]  /*1130*/  IADD3 R18, P0, PT, R4, R27, RZ ;  /* 0x0000001b04127210 */ /* 0x000fc60007f1e0ff */
[----:B------:R-:W-:Y:S02]  /*1140*/  IMAD R29, R29, UR6, RZ ;  /* 0x000000061d1d7c24 */ /* 0x000fe4000f8e02ff */
[----:B------:R-:W-:Y:S01]  /*1150*/  IMAD.X R19, R3, 0x1, R0, P0 ;  /* 0x0000000103137824 */ /* 0x000fe200000e0600 */
[----:B0-----:R-:W-:-:S04]  /*1160*/  LEA R20, P0, R18, R14, 0x1 ;  /* 0x0000000e12147211 */ /* 0x001fc800078008ff */
[----:B------:R-:W-:Y:S02]  /*1170*/  LEA.HI.X R21, R18, R15, R19, 0x1, P0 ;  /* 0x0000000f12157211 */ /* 0x000fe400000f0c13 */
[----:B------:R-:W-:-:S03]  /*1180*/  IADD3 R18, P0, PT, R4, R29, RZ ;  /* 0x0000001d04127210 */ /* 0x000fc60007f1e0ff */
[----:B------:R-:W2:Y:S02]  /*1190*/  LDG.E.U16.CONSTANT R20, desc[UR16][R20.64] ;  /* 0x0000001014147981 */ /* 0x000ea4000c1e9500 */
[----:B------:R-:W-:Y:S01]  /*11a0*/  IMAD.X R19, R3, 0x1, R2, P0 ;  /* 0x0000000103137824 */ /* 0x000fe200000e0602 */
[----:B-1----:R-:W-:-:S04]  /*11b0*/  LEA R24, P0, R18, R16, 0x2 ;  /* 0x0000001012187211 */ /* 0x002fc800078010ff */
[----:B------:R-:W-:Y:S02]  /*11c0*/  LEA.HI.X R25, R18, R17, R19, 0x2, P0 ;  /* 0x0000001112197211 */ /* 0x000fe400000f1413 */
[----:B------:R-:W0:Y:S03]  /*11d0*/  LDC.64 R18, c[0x0][0x398] ;  /* 0x0000e600ff127b82 */ /* 0x000e260000000a00 */
[----:B------:R-:W3:Y:S01]  /*11e0*/  LDG.E R24, desc[UR16][R24.64] ;  /* 0x0000001018187981 */ /* 0x000ee2000c1e1900 */
[----:B------:R-:W-:Y:S02]  /*11f0*/  IADD3 R22, P0, PT, R4, -UR14, RZ ;  /* 0x8000000e04167c10 */ /* 0x000fe4000ff1e0ff */
[----:B------:R-:W-:Y:S02]  /*1200*/  ISETP.NE.U32.AND P1, PT, R26, 0x1, PT ;  /* 0x000000011a00780c */ /* 0x000fe40003f25070 */
[----:B------:R-:W3:Y:S01]  /*1210*/  LDC R4, c[0x0][0x3b0] ;  /* 0x0000ec00ff047b82 */ /* 0x000ee20000000800 */
[----:B------:R-:W-:-:S02]  /*1220*/  IADD3.X R23, PT, PT, R3, ~UR5, RZ, P0, !PT ;  /* 0x8000000503177c10 */ /* 0x000fc400087fe4ff */
[----:B------:R-:W-:Y:S02]  /*1230*/  ISETP.NE.AND.EX P1, PT, RZ, RZ, PT, P1 ;  /* 0x000000ffff00720c */ /* 0x000fe40003f25310 */
[----:B------:R-:W1:Y:S02]  /*1240*/  I2F.S64 R22, R22 ;  /* 0x0000001600167312 */ /* 0x000e640000301400 */
[----:B-1----:R-:W-:Y:S01]  /*1250*/  FFMA.FTZ R3, R22, UR4, RZ ;  /* 0x0000000416037c23 */ /* 0x002fe200080100ff */
[----:B0-----:R-:W-:Y:S01]  /*1260*/  ISETP.NE.U32.AND P0, PT, R18, RZ, PT ;  /* 0x000000ff1200720c */ /* 0x001fe20003f05070 */
[----:B------:R-:W-:-:S03]  /*1270*/  IMAD.U32 R18, RZ, RZ, UR12 ;  /* 0x0000000cff127e24 */ /* 0x000fc6000f8e00ff */
[----:B------:R-:W-:Y:S01]  /*1280*/  ISETP.NE.AND.EX P0, PT, R19, RZ, PT, P0 ;  /* 0x000000ff1300720c */ /* 0x000fe20003f05300 */
[----:B------:R-:W-:-:S03]  /*1290*/  IMAD.MOV.U32 R19, RZ, RZ, RZ ;  /* 0x000000ffff137224 */ /* 0x000fc600078e00ff */
[----:B------:R-:W-:Y:S01]  /*12a0*/  FSEL R3, R3, RZ, P0 ;  /* 0x000000ff03037208 */ /* 0x000fe20000000000 */
[----:B------:R-:W-:-:S04]  /*12b0*/  IMAD.WIDE.U32 R18, R28, UR12, R18 ;  /* 0x0000000c1c127c25 */ /* 0x000fc8000f8e0012 */
[----:B--2---:R-:W-:-:S05]  /*12c0*/  HADD2.F32 R20, -RZ, R20.H0_H0 ;  /* 0x20000014ff147230 */ /* 0x004fca0000004100 */
[----:B------:R-:W-:-:S04]  /*12d0*/  FADD.FTZ R20, -R20, 1 ;  /* 0x3f80000014147421 */ /* 0x000fc80000010100 */
[----:B------:R-:W-:-:S04]  /*12e0*/  FFMA.FTZ R3, R20, -10000, R3 ;  /* 0xc61c400014037823 */ /* 0x000fc80000010003 */
[----:B---3--:R-:W-:-:S05]  /*12f0*/  FFMA.FTZ R24, R24, R4, R3 ;  /* 0x0000000418187223 */ /* 0x008fca0000010003 */
[----:B------:R-:W-:Y:S01]  /*1300*/  FMNMX.FTZ R11, R11, R24, !PT ;  /* 0x000000180b0b7209 */ /* 0x000fe20007810000 */
[----:B------:R-:W-:Y:S06]  /*1310*/  @!P1 BRA `(.L_x_280) ;  /* 0x0000000000b49947 */ /* 0x000fec0003800000 */
[----:B------:R-:W-:Y:S01]  /*1320*/  IADD3 R18, P3, PT, R12, R18, RZ ;  /* 0x000000120c127210 */ /* 0x000fe20007f7e0ff */
[----:B------:R-:W-:Y:S01]  /*1330*/  IMAD R13, R13, UR12, R19 ;  /* 0x0000000c0d0d7c24 */ /* 0x000fe2000f8e0213 */
[----:B------:R-:W-:-:S03]  /*1340*/  ISETP.NE.U32.AND P1, PT, R26, 0x2, PT ;  /* 0x000000021a00780c */ /* 0x000fc60003f25070 */
[----:B------:R-:W-:Y:S01]  /*1350*/  IMAD.X R13, RZ, RZ, R13, P3 ;  /* 0x000000ffff0d7224 */ /* 0x000fe200018e060d */
[----:B------:R-:W-:Y:S02]  /*1360*/  ISETP.NE.AND.EX P1, PT, RZ, RZ, PT, P1 ;  /* 0x000000ffff00720c */ /* 0x000fe40003f25310 */
[----:B------:R-:W-:-:S04]  /*1370*/  IADD3 R27, P3, PT, R18, R27, RZ ;  /* 0x0000001b121b7210 */ /* 0x000fc80007f7e0ff */
[----:B------:R-:W-:Y:S01]  /*1380*/  LEA R14, P4, R27, R14, 0x1 ;  /* 0x0000000e1b0e7211 */ /* 0x000fe200078808ff */
[----:B------:R-:W-:Y:S01]  /*1390*/  IMAD.X R0, R13, 0x1, R0, P3 ;  /* 0x000000010d007824 */ /* 0x000fe200018e0600 */
[----:B------:R-:W-:-:S04]  /*13a0*/  IADD3 R29, P3, PT, R18, R29, RZ ;  /* 0x0000001d121d7210 */ /* 0x000fc80007f7e0ff */
[----:B------:R-:W-:Y:S01]  /*13b0*/  LEA.HI.X R15, R27, R15, R0, 0x1, P4 ;  /* 0x0000000f1b0f7211 */ /* 0x000fe200020f0c00 */
[----:B------:R-:W-:Y:S01]  /*13c0*/  IMAD.X R0, R13, 0x1, R2, P3 ;  /* 0x000000010d007824 */ /* 0x000fe200018e0602 */
[----:B------:R-:W-:-:S03]  /*13d0*/  @P1 IADD3 R2, P4, PT, R14, UR25, RZ ;  /* 0x000000190e021c10 */ /* 0x000fc6000ff9e0ff */
[----:B------:R-:W2:Y:S01]  /*13e0*/  LDG.E.U16.CONSTANT R14, desc[UR16][R14.64] ;  /* 0x000000100e0e7981 */ /* 0x000ea2000c1e9500 */
[----:B------:R-:W-:Y:S02]  /*13f0*/  @P1 IADD3.X R3, PT, PT, R15, UR26, RZ, P4, !PT ;  /* 0x0000001a0f031c10 */ /* 0x000fe4000a7fe4ff */
[----:B------:R-:W-:-:S03]  /*1400*/  LEA R16, P3, R29, R16, 0x2 ;  /* 0x000000101d107211 */ /* 0x000fc600078610ff */
[----:B------:R0:W3:Y:S01]  /*1410*/  @P1 LDG.E.U16.CONSTANT R2, desc[UR16][R2.64] ;  /* 0x0000001002021981 */ /* 0x0000e2000c1e9500 */
[----:B------:R-:W-:Y:S02]  /*1420*/  LEA.HI.X R17, R29, R17, R0, 0x2, P3 ;  /* 0x000000111d117211 */ /* 0x000fe400018f1400 */
[----:B------:R-:W-:-:S03]  /*1430*/  @P1 IADD3 R20, P3, PT, R16, UR21, RZ ;  /* 0x0000001510141c10 */ /* 0x000fc6000ff7e0ff */
[----:B------:R-:W4:Y:S01]  /*1440*/  LDG.E R25, desc[UR16][R16.64] ;  /* 0x0000001010197981 */ /* 0x000f22000c1e1900 */
[----:B------:R-:W-:-:S06]  /*1450*/  @P1 IADD3.X R21, PT, PT, R17, UR22, RZ, P3, !PT ;  /* 0x0000001611151c10 */ /* 0x000fcc0009ffe4ff */
[----:B------:R-:W5:Y:S01]  /*1460*/  @P1 LDG.E R21, desc[UR16][R20.64] ;  /* 0x0000001014151981 */ /* 0x000f62000c1e1900 */
[----:B------:R-:W-:Y:S01]  /*1470*/  IADD3 R22, P3, PT, R18, -UR14, RZ ;  /* 0x8000000e12167c10 */ /* 0x000fe2000ff7e0ff */
[----:B------:R-:W-:-:S03]  /*1480*/  IMAD.U32 R19, RZ, RZ, UR14 ;  /* 0x0000000eff137e24 */ /* 0x000fc6000f8e00ff */
[----:B------:R-:W-:Y:S02]  /*1490*/  IADD3.X R23, PT, PT, R13, ~UR5, RZ, P3, !PT ;  /* 0x800000050d177c10 */ /* 0x000fe40009ffe4ff */
[----:B------:R-:W-:Y:S02]  /*14a0*/  @P1 IADD3 R18, P3, P4, -R19, UR12, R18 ;  /* 0x0000000c13121c10 */ /* 0x000fe4000fc7e112 */
[----:B------:R-:W0:Y:S02]  /*14b0*/  I2F.S64 R0, R22 ;  /* 0x0000001600007312 */ /* 0x000e240000301400 */
[----:B------:R-:W-:Y:S01]  /*14c0*/  @P1 IADD3.X R19, PT, PT, R13, ~UR5, RZ, P3, P4 ;  /* 0x800000050d131c10 */ /* 0x000fe20009fe84ff */
[----:B0-----:R-:W-:-:S05]  /*14d0*/  FFMA.FTZ R3, R0, UR4, RZ ;  /* 0x0000000400037c23 */ /* 0x001fca00080100ff */
[----:B------:R-:W-:-:S15]  /*14e0*/  FSEL R3, R3, RZ, P0 ;  /* 0x000000ff03037208 */ /* 0x000fde0000000000 */
[----:B------:R-:W-:-:S15]  /*14f0*/  NOP ;  /* 0x0000000000007918 */ /* 0x000fde0000000000 */
[----:B------:R-:W-:-:S15]  /*1500*/  NOP ;  /* 0x0000000000007918 */ /* 0x000fde0000000000 */
[----:B------:R-:W-:-:S11]  /*1510*/  NOP ;  /* 0x0000000000007918 */ /* 0x000fd60000000000 */
[----:B------:R-:W0:Y:S02]  /*1520*/  @P1 I2F.S64 R0, R18 ;  /* 0x0000001200001312 */ /* 0x000e240000301400 */
[----:B0-----:R-:W-:-:S05]  /*1530*/  @P1 FFMA.FTZ R0, R0, UR4, RZ ;  /* 0x0000000400001c23 */ /* 0x001fca00080100ff */
[----:B------:R-:W-:Y:S01]  /*1540*/  @P1 FSEL R0, R0, RZ, P0 ;  /* 0x000000ff00001208 */ /* 0x000fe20000000000 */
[----:B--2---:R-:W-:-:S05]  /*1550*/  HADD2.F32 R14, -RZ, R14.H0_H0 ;  /* 0x2000000eff0e7230 */ /* 0x004fca0000004100 */
[----:B------:R-:W-:Y:S01]  /*1560*/  FADD.FTZ R14, -R14, 1 ;  /* 0x3f8000000e0e7421 */ /* 0x000fe20000010100 */
[----:B---3--:R-:W-:-:S03]  /*1570*/  @P1 HADD2.F32 R2, -RZ, R2.H0_H0 ;  /* 0x20000002ff021230 */ /* 0x008fc60000004100 */
[----:B------:R-:W-:Y:S02]  /*1580*/  FFMA.FTZ R14, R14, -10000, R3 ;  /* 0xc61c40000e0e7823 */ /* 0x000fe40000010003 */
[----:B------:R-:W-:Y:S02]  /*1590*/  @P1 FADD.FTZ R3, -R2, 1 ;  /* 0x3f80000002031421 */ /* 0x000fe40000010100 */
[----:B----4-:R-:W-:Y:S02]  /*15a0*/  FFMA.FTZ R24, R25, R4, R14 ;  /* 0x0000000419187223 */ /* 0x010fe4000001000e */
[----:B------:R-:W-:-:S03]  /*15b0*/  @P1 FFMA.FTZ R0, R3, -10000, R0 ;  /* 0xc61c400003001823 */ /* 0x000fc60000010000 */
[----:B------:R-:W-:Y:S01]  /*15c0*/  FMNMX.FTZ R11, R11, R24, !PT ;  /* 0x000000180b0b7209 */ /* 0x000fe20007810000 */
[----:B-----5:R-:W-:-:S05]  /*15d0*/  @P1 FFMA.FTZ R24, R21, R4, R0 ;  /* 0x0000000415181223 */ /* 0x020fca0000010000 */
[----:B------:R-:W-:-:S07]  /*15e0*/  @P1 FMNMX.FTZ R11, R11, R24, !PT ;  /* 0x000000180b0b1209 */ /* 0x000fce0007810000 */
.L_x_280:
[----:B------:R-:W-:Y:S05]  /*15f0*/  BSYNC.RECONVERGENT B0 ;  /* 0x0000000000007941 */ /* 0x000fea0003800200 */
.L_x_279:
[----:B------:R-:W-:Y:S02]  /*1600*/  UISETP.GT.U32.AND UP0, UPT, UR12, 0x20, UPT ;  /* 0x000000200c00788c */ /* 0x000fe4000bf04070 */
[----:B------:R-:W-:Y:S02]  /*1610*/  I2FP.F32.U32 R0, UR12 ;  /* 0x0000000c00007c45 */ /* 0x000fe40008201000 */
[----:B------:R-:W-:Y:S02]  /*1620*/  I2FP.F32.U32 R2, R12 ;  /* 0x0000000c00027245 */ /* 0x000fe40000201000 */
[----:B------:R-:W-:-:S03]  /*1630*/  LOP3.LUT R23, R12, 0x1f, RZ, 0xc0, !PT ;  /* 0x0000001f0c177812 */ /* 0x000fc600078ec0ff */
        /* <DEDUP_REMOVED lines=12> */
.L_x_285:
[----:B------:R-:W0:Y:S01]  /*1700*/  SHFL.BFLY PT, R4, R11, 0x10, 0x1f ;  /* 0x0e001f000b047f89 */ /* 0x000e2200000e0000 */
[----:B------:R-:W1:Y:S01]  /*1710*/  S2UR UR7, SR_CgaCtaId ;  /* 0x00000000000779c3 */ /* 0x000e620000008800 */
[----:B------:R-:W-:Y:S01]  /*1720*/  UMOV UR6, 0x400 ;  /* 0x0000040000067882 */ /* 0x000fe20000000000 */
[----:B------:R-:W-:Y:S01]  /*1730*/  ISETP.NE.AND P0, PT, R23, RZ, PT ;  /* 0x000000ff1700720c */ /* 0x000fe20003f05270 */
[----:B------:R-:W-:Y:S01]  /*1740*/  UIADD3 UR6, UPT, UPT, UR6, 0x8, URZ ;  /* 0x0000000806067890 */ /* 0x000fe2000fffe0ff */
[----:B0-----:R-:W-:-:S03]  /*1750*/  FMNMX.FTZ R4, R4, R11, !PT ;  /* 0x0000000b04047209 */ /* 0x001fc60007810000 */
[----:B-1----:R-:W-:Y:S01]  /*1760*/  ULEA UR6, UR7, UR6, 0x18 ;  /* 0x0000000607067291 */ /* 0x002fe2000f8ec0ff */
[----:B------:R-:W-:Y:S01]  /*1770*/  FMUL.FTZ R11, R0, 0.03125 ;  /* 0x3d000000000b7820 */ /* 0x000fe20000410000 */
[----:B------:R-:W0:Y:S04]  /*1780*/  SHFL.BFLY PT, R3, R4, 0x8, 0x1f ;  /* 0x0d001f0004037f89 */ /* 0x000e2800000e0000 */
[----:B------:R-:W-:Y:S02]  /*1790*/  LEA.HI R15, R12, UR6, RZ, 0x1d ;  /* 0x000000060c0f7c11 */ /* 0x000fe4000f8fe8ff */
[----:B------:R-:W-:Y:S02]  /*17a0*/  FSETP.GT.FTZ.AND P1, PT, R11, R2, PT ;  /* 0x000000020b00720b */ /* 0x000fe40003f34000 */
[----:B0-----:R-:W-:Y:S01]  /*17b0*/  FMNMX.FTZ R3, R4, R3, !PT ;  /* 0x0000000304037209 */ /* 0x001fe20007810000 */
[----:B------:R-:W-:-:S04]  /*17c0*/  IMAD.SHL.U32 R4, R12, 0x4, RZ ;  /* 0x000000040c047824 */ /* 0x000fc800078e00ff */
[----:B------:R-:W0:Y:S01]  /*17d0*/  SHFL.BFLY PT, R14, R3, 0x4, 0x1f ;  /* 0x0c801f00030e7f89 */ /* 0x000e2200000e0000 */
[----:B------:R-:W-:Y:S02]  /*17e0*/  LOP3.LUT R17, R4, 0x7c, RZ, 0xc0, !PT ;  /* 0x0000007c04117812 */ /* 0x000fe400078ec0ff */
[----:B0-----:R-:W-:Y:S01]  /*17f0*/  FMNMX.FTZ R14, R3, R14, !PT ;  /* 0x0000000e030e7209 */ /* 0x001fe20007810000 */
[----:B------:R-:W-:-:S04]  /*1800*/  IMAD.MOV.U32 R3, RZ, RZ, -0x1f528714 ;  /* 0xe0ad78ecff037424 */ /* 0x000fc800078e00ff */
        /* <DEDUP_REMOVED lines=17> */
.L_x_286:
        /* <DEDUP_REMOVED lines=12> */
[----:B------:R-:W-:Y:S01]  /*19e0*/  BSSY.RECONVERGENT B1, `(.L_x_289) ;  /* 0x00000a0000017945 */ /* 0x000fe20003800200 */
[----:B------:R-:W-:Y:S01]  /*19f0*/  IMAD.MOV.U32 R13, RZ, RZ, RZ ;  /* 0x000000ffff0d7224 */ /* 0x000fe200078e00ff */
[----:B-1----:R-:W-:-:S09]  /*1a00*/  ULEA UR6, UR7, UR6, 0x18 ;  /* 0x0000000607067291 */ /* 0x002fd2000f8ec0ff */
[----:B------:R-:W1:Y:S01]  /*1a10*/  LDS R11, [UR6+0x4] ;  /* 0x00000406ff0b7984 */ /* 0x000e620008000800 */
[----:B------:R-:W-:Y:S05]  /*1a20*/  @!P0 BRA `(.L_x_290) ;  /* 0x00000008006c8947 */ /* 0x000fea0003800000 */
[----:B------:R-:W-:Y:S01]  /*1a30*/  ISETP.GT.U32.AND P0, PT, R6, RZ, PT ;  /* 0x000000ff0600720c */ /* 0x000fe20003f04070 */
[----:B------:R-:W-:Y:S01]  /*1a40*/  BSSY.RELIABLE B2, `(.L_x_291) ;  /* 0x0000084000027945 */ /* 0x000fe20003800100 */
[----:B0-----:R-:W-:Y:S02]  /*1a50*/  IMAD.MOV.U32 R3, RZ, RZ, RZ ;  /* 0x000000ffff037224 */ /* 0x001fe400078e00ff */
[----:B------:R-:W-:Y:S01]  /*1a60*/  ISETP.GT.AND.EX P0, PT, R5, RZ, PT, P0 ;  /* 0x000000ff0500720c */ /* 0x000fe20003f04300 */
[----:B------:R-:W-:Y:S02]  /*1a70*/  IMAD.MOV.U32 R16, RZ, RZ, RZ ;  /* 0x000000ffff107224 */ /* 0x000fe400078e00ff */
[----:B------:R-:W-:-:S10]  /*1a80*/  IMAD.MOV.U32 R13, RZ, RZ, RZ ;  /* 0x000000ffff0d7224 */ /* 0x000fd400078e00ff */
        /* <DEDUP_REMOVED lines=8> */
[----:B------:R-:W-:Y:S02]  /*1b10*/  IADD3 R14, P3, PT, R6, -0xc, RZ ;  /* 0xfffffff4060e7810 */ /* 0x000fe40007f7e0ff */
[----:B------:R-:W-:Y:S02]  /*1b20*/  PLOP3.LUT P0, PT, PT, PT, PT, 0x8, 0x80 ;  /* 0x000000000080781c */ /* 0x000fe40003f0e170 */
[----:B------:R-:W-:-:S11]  /*1b30*/  IADD3.X R4, PT, PT, R5, -0x1, RZ, P3, !PT ;  /* 0xffffffff05047810 */ /* 0x000fd60001ffe4ff */
.L_x_295:
[----:B-1----:R-:W-:Y:S01]  /*1b40*/  FADD.FTZ R24, -R11, R24 ;  /* 0x000000180b187221 */ /* 0x002fe20000010100 */
[----:B------:R-:W-:-:S03]  /*1b50*/  IADD3 R3, P3, PT, R3, 0x10, RZ ;  /* 0x0000001003037810 */ /* 0x000fc60007f7e0ff */
[----:B------:R-:W-:Y:S02]  /*1b60*/  FMUL.FTZ R21, R24, 1.4426950216293334961 ;  /* 0x3fb8aa3b18157820 */ /* 0x000fe40000410000 */
[----:B------:R-:W-:Y:S01]  /*1b70*/  IMAD.X R16, RZ, RZ, R16, P3 ;  /* 0x000000ffff107224 */ /* 0x000fe200018e0610 */
[----:B------:R-:W-:-:S03]  /*1b80*/  ISETP.GE.U32.AND P3, PT, R3, R14, PT ;  /* 0x0000000e0300720c */ /* 0x000fc60003f66070 */
[----:B------:R-:W0:Y:S01]  /*1b90*/  MUFU.EX2 R21, R21 ;  /* 0x0000001500157308 */ /* 0x000e220000000800 */
[----:B------:R-:W-:Y:S01]  /*1ba0*/  ISETP.GE.AND.EX P3, PT, R16, R4, PT, P3 ;  /* 0x000000041000720c */ /* 0x000fe20003f66330 */
[----:B0-----:R-:W-:Y:S01]  /*1bb0*/  FADD.FTZ R15, -R11, R21 ;  /* 0x000000150b0f7221 */ /* 0x001fe20000010100 */
[----:B------:R-:W-:-:S03]  /*1bc0*/  FADD.FTZ R21, R21, R13 ;  /* 0x0000000d15157221 */ /* 0x000fc60000010000 */
[----:B------:R-:W-:-:S06]  /*1bd0*/  FMUL.FTZ R19, R15, 1.4426950216293334961 ;  /* 0x3fb8aa3b0f137820 */ /* 0x000fcc0000410000 */
[----:B------:R-:W0:Y:S02]  /*1be0*/  MUFU.EX2 R19, R19 ;  /* 0x0000001300137308 */ /* 0x000e240000000800 */
[--C-:B0-----:R-:W-:Y:S01]  /*1bf0*/  FADD.FTZ R15, -R11, R19.reuse ;  /* 0x000000130b0f7221 */ /* 0x101fe20000010100 */
        /* <DEDUP_REMOVED lines=56> */
[----:B------:R-:W-:Y:S06]  /*1f80*/  @!P3 BRA `(.L_x_295) ;  /* 0xfffffff800ecb947 */ /* 0x000fec000383ffff */
.L_x_294:
[----:B------:R-:W-:Y:S05]  /*1f90*/  BSYNC.RECONVERGENT B3 ;  /* 0x0000000000037941 */ /* 0x000fea0003800200 */
.L_x_293:
[----:B------:R-:W-:Y:S01]  /*1fa0*/  IADD3 R4, P4, PT, -R3, R6, RZ ;  /* 0x0000000603047210 */ /* 0x000fe20007f9e1ff */
[----:B------:R-:W-:Y:S03]  /*1fb0*/  BSSY.RECONVERGENT B3, `(.L_x_296) ;  /* 0x0000028000037945 */ /* 0x000fe60003800200 */
[----:B------:R-:W-:Y:S01]  /*1fc0*/  ISETP.GT.U32.AND P3, PT, R4, 0x4, PT ;  /* 0x000000040400780c */ /* 0x000fe20003f64070 */
[----:B------:R-:W-:-:S05]  /*1fd0*/  IMAD.X R4, R5, 0x1, ~R16, P4 ;  /* 0x0000000105047824 */ /* 0x000fca00020e0e10 */
[----:B------:R-:W-:-:S13]  /*1fe0*/  ISETP.GT.AND.EX P3, PT, R4, RZ, PT, P3 ;  /* 0x000000ff0400720c */ /* 0x000fda0003f64330 */
[----:B------:R-:W-:Y:S05]  /*1ff0*/  @!P3 BRA `(.L_x_297) ;  /* 0x00000000008cb947 */ /* 0x000fea0003800000 */
[----:B-1----:R-:W-:Y:S01]  /*2000*/  FADD.FTZ R24, R24, -R11 ;  /* 0x8000000b18187221 */ /* 0x002fe20000010000 */
[----:B------:R-:W-:Y:S02]  /*2010*/  IADD3 R3, P3, PT, R3, 0x8, RZ ;  /* 0x0000000803037810 */ /* 0x000fe40007f7e0ff */
[----:B------:R-:W-:Y:S01]  /*2020*/  PLOP3.LUT P0, PT, PT, PT, PT, 0x8, 0x80 ;  /* 0x000000000080781c */ /* 0x000fe20003f0e170 */
[----:B------:R-:W-:Y:S02]  /*2030*/  FMUL.FTZ R4, R24, 1.4426950216293334961 ;  /* 0x3fb8aa3b18047820 */ /* 0x000fe40000410000 */
[----:B------:R-:W-:-:S04]  /*2040*/  IMAD.X R16, RZ, RZ, R16, P3 ;  /* 0x000000ffff107224 */ /* 0x000fc800018e0610 */
        /* <DEDUP_REMOVED lines=29> */
[----:B0-----:R-:W-:-:S07]  /*2220*/  FADD.FTZ R13, R13, R24 ;  /* 0x000000180d0d7221 */ /* 0x001fce0000010000 */
.L_x_297:
[----:B------:R-:W-:Y:S05]  /*2230*/  BSYNC.RECONVERGENT B3 ;  /* 0x0000000000037941 */ /* 0x000fea0003800200 */
.L_x_296:
[----:B------:R-:W-:-:S04]  /*2240*/  ISETP.NE.U32.AND P3, PT, R3, R6, PT ;  /* 0x000000060300720c */ /* 0x000fc80003f65070 */
[----:B------:R-:W-:-:S13]  /*2250*/  ISETP.NE.OR.EX P0, PT, R16, R5, P0, P3 ;  /* 0x000000051000720c */ /* 0x000fda0000705730 */
[----:B------:R-:W-:Y:S05]  /*2260*/  @!P0 BREAK.RELIABLE B2 ;  /* 0x0000000000028942 */ /* 0x000fea0003800100 */
[----:B------:R-:W-:Y:S05]  /*2270*/  @!P0 BRA `(.L_x_290) ;  /* 0x0000000000588947 */ /* 0x000fea0003800000 */
.L_x_292:
[----:B------:R-:W-:Y:S05]  /*2280*/  BSYNC.RELIABLE B2 ;  /* 0x0000000000027941 */ /* 0x000fea0003800100 */
.L_x_291:
[----:B-1----:R-:W-:Y:S01]  /*2290*/  FADD.FTZ R24, -R11, R24 ;  /* 0x000000180b187221 */ /* 0x002fe20000010100 */
[----:B------:R-:W-:-:S03]  /*22a0*/  IADD3 R3, P0, PT, R3, 0x4, RZ ;  /* 0x0000000403037810 */ /* 0x000fc60007f1e0ff */
[----:B------:R-:W-:Y:S02]  /*22b0*/  FMUL.FTZ R4, R24, 1.4426950216293334961 ;  /* 0x3fb8aa3b18047820 */ /* 0x000fe40000410000 */
[----:B------:R-:W-:Y:S01]  /*22c0*/  IMAD.X R16, RZ, RZ, R16, P0 ;  /* 0x000000ffff107224 */ /* 0x000fe200000e0610 */
[----:B------:R-:W-:-:S03]  /*22d0*/  ISETP.NE.U32.AND P0, PT, R3, R6, PT ;  /* 0x000000060300720c */ /* 0x000fc60003f05070 */
[----:B------:R-:W0:Y:S01]  /*22e0*/  MUFU.EX2 R4, R4 ;  /* 0x0000000400047308 */ /* 0x000e220000000800 */
[----:B------:R-:W-:Y:S01]  /*22f0*/  ISETP.NE.AND.EX P0, PT, R16, R5, PT, P0 ;  /* 0x000000051000720c */ /* 0x000fe20003f05300 */
        /* <DEDUP_REMOVED lines=12> */
[----:B0-----:R-:W-:Y:S01]  /*23c0*/  FADD.FTZ R13, R13, R24 ;  /* 0x000000180d0d7221 */ /* 0x001fe20000010000 */
[----:B------:R-:W-:Y:S06]  /*23d0*/  @P0 BRA `(.L_x_291) ;  /* 0xfffffffc00ac0947 */ /* 0x000fec000383ffff */
.L_x_290:
[----:B------:R-:W-:Y:S05]  /*23e0*/  BSYNC.RECONVERGENT B1 ;  /* 0x0000000000017941 */ /* 0x000fea0003800200 */
.L_x_289:
[----:B------:R-:W-:-:S04]  /*23f0*/  ISETP.NE.U32.AND P0, PT, R7, RZ, PT ;  /* 0x000000ff0700720c */ /* 0x000fc80003f05070 */
[----:B------:R-:W-:-:S13]  /*2400*/  ISETP.NE.AND.EX P0, PT, RZ, RZ, PT, P0 ;  /* 0x000000ffff00720c */ /* 0x000fda0003f05300 */
[----:B------:R-:W-:Y:S05]  /*2410*/  @!P0 BRA `(.L_x_288) ;  /* 0x0000000000448947 */ /* 0x000fea0003800000 */
[----:B-1----:R-:W-:Y:S01]  /*2420*/  FADD.FTZ R24, R24, -R11 ;  /* 0x8000000b18187221 */ /* 0x002fe20000010000 */
[----:B------:R-:W-:-:S03]  /*2430*/  ISETP.NE.U32.AND P0, PT, R7, 0x1, PT ;  /* 0x000000010700780c */ /* 0x000fc60003f05070 */
[----:B------:R-:W-:Y:S01]  /*2440*/  FMUL.FTZ R24, R24, 1.4426950216293334961 ;  /* 0x3fb8aa3b18187820 */ /* 0x000fe20000410000 */
[----:B------:R-:W-:-:S05]  /*2450*/  ISETP.NE.AND.EX P0, PT, RZ, RZ, PT, P0 ;  /* 0x000000ffff00720c */ /* 0x000fca0003f05300 */
[----:B------:R-:W1:Y:S02]  /*2460*/  MUFU.EX2 R24, R24 ;  /* 0x0000001800187308 */ /* 0x000e640000000800 */
[----:B-1----:R-:W-:-:S06]  /*2470*/  FADD.FTZ R13, R13, R24 ;  /* 0x000000180d0d7221 */ /* 0x002fcc0000010000 */
[----:B------:R-:W-:Y:S05]  /*2480*/  @!P0 BRA `(.L_x_288) ;  /* 0x0000000000288947 */ /* 0x000fea0003800000 */
[----:B------:R-:W-:Y:S01]  /*2490*/  FADD.FTZ R24, R24, -R11 ;  /* 0x8000000b18187221 */ /* 0x000fe20000010000 */
[----:B------:R-:W-:-:S03]  /*24a0*/  ISETP.NE.U32.AND P0, PT, R7, 0x2, PT ;  /* 0x000000020700780c */ /* 0x000fc60003f05070 */
[----:B0-----:R-:W-:Y:S01]  /*24b0*/  FMUL.FTZ R3, R24, 1.4426950216293334961 ;  /* 0x3fb8aa3b18037820 */ /* 0x001fe20000410000 */
[----:B------:R-:W-:-:S03]  /*24c0*/  ISETP.NE.AND.EX P0, PT, RZ, RZ, PT, P0 ;  /* 0x000000ffff00720c */ /* 0x000fc60003f05300 */
[----:B------:R-:W0:Y:S10]  /*24d0*/  MUFU.EX2 R24, R3 ;  /* 0x0000000300187308 */ /* 0x000e340000000800 */
[----:B0-----:R-:W-:Y:S01]  /*24e0*/  @P0 FADD.FTZ R11, R24, -R11 ;  /* 0x8000000b180b0221 */ /* 0x001fe20000010000 */
[----:B------:R-:W-:-:S03]  /*24f0*/  FADD.FTZ R13, R13, R24 ;  /* 0x000000180d0d7221 */ /* 0x000fc60000010000 */
[----:B------:R-:W-:-:S04]  /*2500*/  @P0 FMUL.FTZ R11, R11, 1.4426950216293334961 ;  /* 0x3fb8aa3b0b0b0820 */ /* 0x000fc80000410000 */
[----:B------:R-:W0:Y:S02]  /*2510*/  @P0 MUFU.EX2 R24, R11 ;  /* 0x0000000b00180308 */ /* 0x000e240000000800 */
[----:B0-----:R-:W-:-:S07]  /*2520*/  @P0 FADD.FTZ R13, R13, R24 ;  /* 0x000000180d0d0221 */ /* 0x001fce0000010000 */
.L_x_288:
[----:B------:R-:W-:Y:S05]  /*2530*/  BSYNC.RECONVERGENT B0 ;  /* 0x0000000000007941 */ /* 0x000fea0003800200 */
.L_x_287:
[----:B------:R-:W-:Y:S05]  /*2540*/  WARPSYNC.ALL ;  /* 0x0000000000007948 */ /* 0x000fea0003800000 */
[----:B------:R-:W-:Y:S05]  /*2550*/  BRA.U UP0, `(.L_x_298) ;  /* 0x00000001002c7547 */ /* 0x000fea000b800000 */
[----:B------:R-:W2:Y:S02]  /*2560*/  SHFL.BFLY PT, R0, R13, 0x10, 0x1f ;  /* 0x0e001f000d007f89 */ /* 0x000ea400000e0000 */
[----:B--2---:R-:W-:-:S05]  /*2570*/  FADD.FTZ R0, R0, R13 ;  /* 0x0000000d00007221 */ /* 0x004fca0000010000 */
[----:B0-----:R-:W0:Y:S02]  /*2580*/  SHFL.BFLY PT, R3, R0, 0x8, 0x1f ;  /* 0x0d001f0000037f89 */ /* 0x001e2400000e0000 */
[----:B0-----:R-:W-:-:S05]  /*2590*/  FADD.FTZ R3, R0, R3 ;  /* 0x0000000300037221 */ /* 0x001fca0000010000 */
[----:B------:R-:W0:Y:S02]  /*25a0*/  SHFL.BFLY PT, R2, R3, 0x4, 0x1f ;  /* 0x0c801f0003027f89 */ /* 0x000e2400000e0000 */
[----:B0-----:R-:W-:-:S05]  /*25b0*/  FADD.FTZ R2, R3, R2 ;  /* 0x0000000203027221 */ /* 0x001fca0000010000 */
[----:B-1----:R-:W0:Y:S02]  /*25c0*/  SHFL.BFLY PT, R11, R2, 0x2, 0x1f ;  /* 0x0c401f00020b7f89 */ /* 0x002e2400000e0000 */
[----:B0-----:R-:W-:-:S05]  /*25d0*/  FADD.FTZ R11, R2, R11 ;  /* 0x0000000b020b7221 */ /* 0x001fca0000010000 */
[----:B------:R-:W0:Y:S02]  /*25e0*/  SHFL.BFLY PT, R4, R11, 0x1, 0x1f ;  /* 0x0c201f000b047f89 */ /* 0x000e2400000e0000 */
[----:B0-----:R-:W-:Y:S01]  /*25f0*/  FADD.FTZ R4, R11, R4 ;  /* 0x000000040b047221 */ /* 0x001fe20000010000 */
[----:B------:R-:W-:Y:S06]  /*2600*/  BRA `(.L_x_299) ;  /* 0x0000000000887947 */ /* 0x000fec0003800000 */
.L_x_298:
[----:B------:R-:W2:Y:S01]  /*2610*/  SHFL.BFLY PT, R4, R13, 0x10, 0x1f ;  /* 0x0e001f000d047f89 */ /* 0x000ea200000e0000 */
[----:B------:R-:W3:Y:S01]  /*2620*/  S2UR UR7, SR_CgaCtaId ;  /* 0x00000000000779c3 */ /* 0x000ee20000008800 */
[----:B------:R-:W-:Y:S01]  /*2630*/  UMOV UR6, 0x400 ;  /* 0x0000040000067882 */ /* 0x000fe20000000000 */
[----:B------:R-:W-:Y:S01]  /*2640*/  ISETP.NE.AND P0, PT, R23, RZ, PT ;  /* 0x000000ff1700720c */ /* 0x000fe20003f05270 */
[----:B------:R-:W-:Y:S01]  /*2650*/  UIADD3 UR6, UPT, UPT, UR6, 0x88, URZ ;  /* 0x0000008806067890 */ /* 0x000fe2000fffe0ff */
[----:B--2---:R-:W-:-:S03]  /*2660*/  FADD.FTZ R4, R4, R13 ;  /* 0x0000000d04047221 */ /* 0x004fc60000010000 */
[----:B---3--:R-:W-:Y:S01]  /*2670*/  ULEA UR6, UR7, UR6, 0x18 ;  /* 0x0000000607067291 */ /* 0x008fe2000f8ec0ff */
[----:B------:R-:W-:Y:S01]  /*2680*/  FMUL.FTZ R13, R0, 0.03125 ;  /* 0x3d000000000d7820 */ /* 0x000fe20000410000 */
[----:B------:R-:W-:Y:S01]  /*2690*/  IMAD.MOV.U32 R0, RZ, RZ, RZ ;  /* 0x000000ffff007224 */ /* 0x000fe200078e00ff */
[----:B0-----:R-:W0:Y:S03]  /*26a0*/  SHFL.BFLY PT, R3, R4, 0x8, 0x1f ;  /* 0x0d001f0004037f89 */ /* 0x001e2600000e0000 */
[C---:B------:R-:W-:Y:S02]  /*26b0*/  LEA.HI R15, R12.reuse, UR6, RZ, 0x1d ;  /* 0x000000060c0f7c11 */ /* 0x040fe4000f8fe8ff */
[----:B------:R-:W-:Y:S01]  /*26c0*/  FSETP.GT.FTZ.AND P3, PT, R13, R2, PT ;  /* 0x000000020d00720b */ /* 0x000fe20003f74000 */
[----:B------:R-:W-:Y:S02]  /*26d0*/  IMAD.SHL.U32 R2, R12, 0x4, RZ ;  /* 0x000000040c027824 */ /* 0x000fe400078e00ff */
[----:B0-----:R-:W-:-:S05]  /*26e0*/  FADD.FTZ R3, R4, R3 ;  /* 0x0000000304037221 */ /* 0x001fca0000010000 */
[----:B------:R-:W0:Y:S02]  /*26f0*/  SHFL.BFLY PT, R14, R3, 0x4, 0x1f ;  /* 0x0c801f00030e7f89 */ /* 0x000e2400000e0000 */
[----:B0-----:R-:W-:-:S05]  /*2700*/  FADD.FTZ R14, R3, R14 ;  /* 0x0000000e030e7221 */ /* 0x001fca0000010000 */
[----:B-1----:R-:W0:Y:S02]  /*2710*/  SHFL.BFLY PT, R11, R14, 0x2, 0x1f ;  /* 0x0c401f000e0b7f89 */ /* 0x002e2400000e0000 */
[----:B0-----:R-:W-:Y:S01]  /*2720*/  FADD.FTZ R11, R14, R11 ;  /* 0x0000000b0e0b7221 */ /* 0x001fe20000010000 */
[----:B------:R-:W-:-:S04]  /*2730*/  LOP3.LUT R14, R2, 0x7c, RZ, 0xc0, !PT ;  /* 0x0000007c020e7812 */ /* 0x000fc800078ec0ff */
        /* <DEDUP_REMOVED lines=15> */
.L_x_299:
[----:B------:R-:W0:Y:S01]  /*2830*/  @!P1 S2R R3, SR_CgaCtaId ;  /* 0x0000000000039919 */ /* 0x000e220000008800 */
[----:B------:R-:W-:Y:S01]  /*2840*/  @!P1 FADD.FTZ R4, R4, 9.9999999747524270788e-07 ;  /* 0x358637bd04049421 */ /* 0x000fe20000010000 */
[----:B------:R-:W-:Y:S01]  /*2850*/  @!P1 MOV R2, 0x400 ;  /* 0x0000040000029802 */ /* 0x000fe20000000f00 */
[----:B------:R-:W1:Y:S01]  /*2860*/  LDCU.64 UR28, c[0x0][0x380] ;  /* 0x00007000ff1c77ac */ /* 0x000e620008000a00 */
[----:B------:R-:W-:Y:S01]  /*2870*/  BSSY.RECONVERGENT B2, `(.L_x_300) ;  /* 0x0000116000027945 */ /* 0x000fe20003800200 */
[----:B------:R-:W2:Y:S01]  /*2880*/  @!P1 MUFU.RCP R0, R4 ;  /* 0x0000000400009308 */ /* 0x000ea20000001000 */
[----:B------:R-:W3:Y:S01]  /*2890*/  LDCU.64 UR32, c[0x0][0x380] ;  /* 0x00007000ff2077ac */ /* 0x000ee20008000a00 */
[----:B--2---:R-:W-:Y:S01]  /*28a0*/  @!P1 FADD.FTZ R0, R0, -RZ ;  /* 0x800000ff00009221 */ /* 0x004fe20000010000 */
[----:B0-----:R-:W-:-:S05]  /*28b0*/  @!P1 LEA R3, R3, R2, 0x18 ;  /* 0x0000000203039211 */ /* 0x001fca00078ec0ff */
[----:B------:R0:W-:Y:S01]  /*28c0*/  @!P1 STS [R3], R0 ;  /* 0x0000000003009388 */ /* 0x0001e20000000800 */
[----:B------:R-:W-:Y:S06]  /*28d0*/  BAR.SYNC.DEFER_BLOCKING 0x0 ;  /* 0x0000000000007b1d */ /* 0x000fec0000010000 */
[----:B-1-3--:R-:W-:Y:S05]  /*28e0*/  @P2 BRA `(.L_x_301) ;  /* 0x0000001000382947 */ /* 0x00afea0003800000 */
[----:B------:R-:W1:Y:S01]  /*28f0*/  S2UR UR7, SR_CgaCtaId ;  /* 0x00000000000779c3 */ /* 0x000e620000008800 */
[----:B------:R-:W-:Y:S01]  /*2900*/  UMOV UR6, 0x400 ;  /* 0x0000040000067882 */ /* 0x000fe20000000000 */
[----:B------:R-:W-:Y:S01]  /*2910*/  ISETP.GE.U32.AND P0, PT, R10, 0x3, PT ;  /* 0x000000030a00780c */ /* 0x000fe20003f06070 */
[----:B------:R-:W-:Y:S01]  /*2920*/  IMAD.U32 R11, RZ, RZ, UR31 ;  /* 0x0000001fff0b7e24 */ /* 0x000fe2000f8e00ff */
[----:B------:R-:W-:Y:S01]  /*2930*/  BSSY.RECONVERGENT B1, `(.L_x_302) ;  /* 0x00000ee000017945 */ /* 0x000fe20003800200 */
[----:B------:R-:W-:Y:S02]  /*2940*/  IMAD.MOV.U32 R13, RZ, RZ, RZ ;  /* 0x000000ffff0d7224 */ /* 0x000fe400078e00ff */
[----:B------:R-:W-:Y:S02]  /*2950*/  IMAD.MOV.U32 R23, RZ, RZ, RZ ;  /* 0x000000ffff177224 */ /* 0x000fe400078e00ff */
[----:B------:R-:W-:Y:S02]  /*2960*/  IMAD.MOV.U32 R18, RZ, RZ, RZ ;  /* 0x000000ffff127224 */ /* 0x000fe400078e00ff */
[----:B------:R-:W-:Y:S01]  /*2970*/  IMAD.MOV.U32 R4, RZ, RZ, RZ ;  /* 0x000000ffff047224 */ /* 0x000fe200078e00ff */
[----:B-1----:R-:W-:-:S09]  /*2980*/  ULEA UR6, UR7, UR6, 0x18 ;  /* 0x0000000607067291 */ /* 0x002fd2000f8ec0ff */
[----:B0-----:R-:W0:Y:S01]  /*2990*/  LDS R3, [UR6] ;  /* 0x00000006ff037984 */ /* 0x001e220008000800 */
[----:B------:R-:W-:-:S04]  /*29a0*/  UIADD3 UR6, UP0, UPT, UR14, UR8, URZ ;  /* 0x000000080e067290 */ /* 0x000fc8000ff1e0ff */
[----:B------:R-:W-:-:S04]  /*29b0*/  UIADD3.X UR7, UPT, UPT, UR5, UR13, URZ, UP0, !UPT ;  /* 0x0000000d05077290 */ /* 0x000fc800087fe4ff */
[----:B------:R-:W-:-:S04]  /*29c0*/  UIMAD UR7, UR7, UR31, URZ ;  /* 0x0000001f070772a4 */ /* 0x000fc8000f8e02ff */
[----:B------:R-:W-:Y:S01]  /*29d0*/  UIMAD UR7, UR18, UR6, UR7 ;  /* 0x00000006120772a4 */ /* 0x000fe2000f8e0207 */
[----:B0-----:R-:W-:Y:S01]  /*29e0*/  FMUL.FTZ R0, R24, R3 ;  /* 0x0000000318007220 */ /* 0x001fe20000410000 */
[----:B------:R-:W-:-:S04]  /*29f0*/  IMAD.WIDE.U32 R2, R11, UR6, R12 ;  /* 0x000000060b027c25 */ /* 0x000fc8000f8e000c */
[----:B------:R-:W-:Y:S01]  /*2a00*/  VIADD R13, R3, UR7 ;  /* 0x00000007030d7c36 */ /* 0x000fe20008000000 */
[----:B------:R-:W-:Y:S01]  /*2a10*/  F2FP.F16.F32.PACK_AB R0, RZ, R0 ;  /* 0x00000000ff00723e */ /* 0x000fe200000000ff */
[----:B------:R-:W-:Y:S01]  /*2a20*/  IMAD.MOV.U32 R11, RZ, RZ, RZ ;  /* 0x000000ffff0b7224 */ /* 0x000fe200078e00ff */
[----:B------:R-:W-:Y:S06]  /*2a30*/  @!P0 BRA `(.L_x_303) ;  /* 0x0000000c00748947 */ /* 0x000fec0003800000 */
[----:B------:R-:W-:Y:S01]  /*2a40*/  ISETP.GT.U32.AND P0, PT, R6, RZ, PT ;  /* 0x000000ff0600720c */ /* 0x000fe20003f04070 */
[----:B------:R-:W-:Y:S01]  /*2a50*/  BSSY.RELIABLE B0, `(.L_x_304) ;  /* 0x00000ba000007945 */ /* 0x000fe20003800100 */
[----:B------:R-:W-:Y:S02]  /*2a60*/  IMAD.MOV.U32 R23, RZ, RZ, RZ ;  /* 0x000000ffff177224 */ /* 0x000fe400078e00ff */
[----:B------:R-:W-:Y:S01]  /*2a70*/  ISETP.GT.AND.EX P0, PT, R5, RZ, PT, P0 ;  /* 0x000000ff0500720c */ /* 0x000fe20003f04300 */
[----:B------:R-:W-:Y:S02]  /*2a80*/  IMAD.MOV.U32 R18, RZ, RZ, RZ ;  /* 0x000000ffff127224 */ /* 0x000fe400078e00ff */
[----:B------:R-:W-:Y:S02]  /*2a90*/  IMAD.MOV.U32 R25, RZ, RZ, RZ ;  /* 0x000000ffff197224 */ /* 0x000fe400078e00ff */
[----:B------:R-:W-:-:S08]  /*2aa0*/  IMAD.MOV.U32 R28, RZ, RZ, RZ ;  /* 0x000000ffff1c7224 */ /* 0x000fd000078e00ff */
        /* <DEDUP_REMOVED lines=12> */
.L_x_309:
[----:B------:R-:W-:Y:S01]  /*2b70*/  IADD3 R23, P1, PT, R23, R2, RZ ;  /* 0x0000000217177210 */ /* 0x000fe20007f3e0ff */
[----:B------:R-:W-:Y:S02]  /*2b80*/  IMAD.U32 R14, RZ, RZ, UR12 ;  /* 0x0000000cff0e7e24 */ /* 0x000fe4000f8e00ff */
[----:B------:R-:W-:Y:S02]  /*2b90*/  IMAD.MOV.U32 R15, RZ, RZ, RZ ;  /* 0x000000ffff0f7224 */ /* 0x000fe400078e00ff */
[----:B------:R-:W-:Y:S01]  /*2ba0*/  IMAD.X R16, R18, 0x1, R13, P1 ;  /* 0x0000000112107824 */ /* 0x000fe200008e060d */
[----:B------:R-:W-:Y:S01]  /*2bb0*/  LEA R20, P1, R23, UR28, 0x1 ;  /* 0x0000001c17147c11 */ /* 0x000fe2000f8208ff */
[----:B------:R-:W-:-:S03]  /*2bc0*/  IMAD.WIDE.U32 R18, R25, UR12, R14 ;  /* 0x0000000c19127c25 */ /* 0x000fc6000f8e000e */
[----:B------:R-:W-:Y:S01]  /*2bd0*/  LEA.HI.X R21, R23, UR29, R16, 0x1, P1 ;  /* 0x0000001d17157c11 */ /* 0x000fe200088f0c10 */
[----:B------:R-:W-:Y:S01]  /*2be0*/  IMAD.U32 R17, RZ, RZ, UR12 ;  /* 0x0000000cff117e24 */ /* 0x000fe2000f8e00ff */
[----:B------:R-:W-:Y:S01]  /*2bf0*/  IADD3 R16, P1, PT, R20, UR25, RZ ;  /* 0x0000001914107c10 */ /* 0x000fe2000ff3e0ff */
[----:B------:R-:W-:Y:S02]  /*2c00*/  IMAD R27, R28, UR12, R19 ;  /* 0x0000000c1c1b7c24 */ /* 0x000fe4000f8e0213 */
[----:B------:R0:W-:Y:S01]  /*2c10*/  STG.E.U16 desc[UR16][R20.64], R0 ;  /* 0x0000000014007986 */ /* 0x0001e2000c101510 */
[----:B------:R-:W-:Y:S02]  /*2c20*/  IADD3 R23, P2, P3, R17, UR25, R18 ;  /* 0x0000001911177c10 */ /* 0x000fe4000fb5e012 */
[----:B------:R-:W-:Y:S02]  /*2c30*/  IADD3.X R17, PT, PT, R21, UR26, RZ, P1, !PT ;  /* 0x0000001a15117c10 */ /* 0x000fe40008ffe4ff */
[----:B------:R-:W-:-:S02]  /*2c40*/  IADD3.X R27, PT, PT, RZ, UR26, R27, P2, P3 ;  /* 0x0000001aff1b7c10 */ /* 0x000fc400097e641b */
[----:B------:R-:W-:Y:S02]  /*2c50*/  IADD3 R26, P2, PT, R23, R2, RZ ;  /* 0x00000002171a7210 */ /* 0x000fe40007f5e0ff */
[----:B------:R-:W-:Y:S02]  /*2c60*/  IADD3 R18, P1, PT, R16, UR25, RZ ;  /* 0x0000001910127c10 */ /* 0x000fe4000ff3e0ff */
[----:B0-----:R-:W-:Y:S01]  /*2c70*/  PRMT R21, R0, 0x7610, R21 ;  /* 0x0000761000157816 */ /* 0x001fe20000000015 */
[----:B------:R-:W-:Y:S01]  /*2c80*/  IMAD.X R27, R27, 0x1, R13, P2 ;  /* 0x000000011b1b7824 */ /* 0x000fe200010e060d */
[----:B------:R-:W-:Y:S02]  /*2c90*/  IADD3.X R19, PT, PT, R17, UR26, RZ, P1, !PT ;  /* 0x0000001a11137c10 */ /* 0x000fe40008ffe4ff */
[----:B------:R-:W-:Y:S01]  /*2ca0*/  IADD3 R22, P1, PT, R18, UR25, RZ ;  /* 0x0000001912167c10 */ /* 0x000fe2000ff3e0ff */
[----:B------:R0:W-:Y:S01]  /*2cb0*/  STG.E.U16 desc[UR16][R16.64], R21 ;  /* 0x0000001510007986 */ /* 0x0001e2000c101510 */
[----:B------:R-:W-:-:S02]  /*2cc0*/  LEA R20, P2, R26, UR28, 0x1 ;  /* 0x0000001c1a147c11 */ /* 0x000fc4000f8408ff */
[----:B------:R-:W-:Y:S02]  /*2cd0*/  IADD3.X R23, PT, PT, R19, UR26, RZ, P1, !PT ;  /* 0x0000001a13177c10 */ /* 0x000fe40008ffe4ff */
[----:B0-----:R-:W-:Y:S02]  /*2ce0*/  PRMT R17, R0, 0x7610, R17 ;  /* 0x0000761000117816 */ /* 0x001fe40000000011 */
[----:B------:R-:W-:Y:S02]  /*2cf0*/  LEA.HI.X R21, R26, UR29, R27, 0x1, P2 ;  /* 0x0000001d1a157c11 */ /* 0x000fe400090f0c1b */
[----:B------:R-:W-:Y:S01]  /*2d00*/  IADD3 R27, P1, PT, R25, 0x4, RZ ;  /* 0x00000004191b7810 */ /* 0x000fe20007f3e0ff */
[----:B------:R0:W-:Y:S04]  /*2d10*/  STG.E.U16 desc[UR16][R18.64], R17 ;  /* 0x0000001112007986 */ /* 0x0001e8000c101510 */
[----:B------:R-:W-:Y:S01]  /*2d20*/  IMAD.X R29, RZ, RZ, R28, P1 ;  /* 0x000000ffff1d7224 */ /* 0x000fe200008e061c */
[----:B------:R-:W-:Y:S01]  /*2d30*/  IADD3 R16, P1, PT, R20, UR25, RZ ;  /* 0x0000001914107c10 */ /* 0x000fe2000ff3e0ff */
[----:B------:R-:W-:Y:S01]  /*2d40*/  STG.E.U16 desc[UR16][R22.64], R0 ;  /* 0x0000000016007986 */ /* 0x000fe2000c101510 */
[----:B0-----:R-:W-:Y:S01]  /*2d50*/  PRMT R17, R0, 0x7610, R17 ;  /* 0x0000761000117816 */ /* 0x001fe20000000011 */
[----:B------:R-:W-:-:S04]  /*2d60*/  IMAD.WIDE.U32 R18, R27, UR12, R14 ;  /* 0x0000000c1b127c25 */ /* 0x000fc8000f8e000e */
[----:B------:R0:W-:Y:S01]  /*2d70*/  STG.E.U16 desc[UR16][R20.64], R17 ;  /* 0x0000001114007986 */ /* 0x0001e2000c101510 */
[----:B------:R-:W-:Y:S02]  /*2d80*/  IMAD.U32 R27, RZ, RZ, UR12 ;  /* 0x0000000cff1b7e24 */ /* 0x000fe4000f8e00ff */
[----:B------:R-:W-:-:S03]  /*2d90*/  IMAD R29, R29, UR12, R19 ;  /* 0x0000000c1d1d7c24 */ /* 0x000fc6000f8e0213 */
[----:B------:R-:W-:-:S04]  /*2da0*/  IADD3 R19, P2, P3, R27, UR25, R18 ;  /* 0x000000191b137c10 */ /* 0x000fc8000fb5e012 */
[----:B------:R-:W-:Y:S02]  /*2db0*/  IADD3.X R18, PT, PT, RZ, UR26, R29, P2, P3 ;  /* 0x0000001aff127c10 */ /* 0x000fe400097e641d */
[----:B0-----:R-:W-:Y:S02]  /*2dc0*/  IADD3.X R17, PT, PT, R21, UR26, RZ, P1, !PT ;  /* 0x0000001a15117c10 */ /* 0x001fe40008ffe4ff */
[----:B------:R-:W-:Y:S02]  /*2dd0*/  IADD3 R26, P1, PT, R16, UR25, RZ ;  /* 0x00000019101a7c10 */ /* 0x000fe4000ff3e0ff */
[----:B------:R-:W-:Y:S01]  /*2de0*/  IADD3 R22, P2, PT, R19, R2, RZ ;  /* 0x0000000213167210 */ /* 0x000fe20007f5e0ff */
[----:B------:R0:W-:Y:S01]  /*2df0*/  STG.E.U16 desc[UR16][R16.64], R0 ;  /* 0x0000000010007986 */ /* 0x0001e2000c101510 */
[----:B------:R-:W-:Y:S02]  /*2e00*/  IADD3.X R27, PT, PT, R17, UR26, RZ, P1, !PT ;  /* 0x0000001a111b7c10 */ /* 0x000fe40008ffe4ff */
[----:B------:R-:W-:Y:S01]  /*2e10*/  IADD3 R20, P1, PT, R26, UR25, RZ ;  /* 0x000000191a147c10 */ /* 0x000fe2000ff3e0ff */
[----:B------:R-:W-:-:S02]  /*2e20*/  IMAD.X R23, R18, 0x1, R13, P2 ;  /* 0x0000000112177824 */ /* 0x000fc400010e060d */
[----:B------:R-:W-:Y:S01]  /*2e30*/  STG.E.U16 desc[UR16][R26.64], R0 ;  /* 0x000000001a007986 */ /* 0x000fe2000c101510 */
[----:B------:R-:W-:Y:S02]  /*2e40*/  IADD3.X R21, PT, PT, R27, UR26, RZ, P1, !PT ;  /* 0x0000001a1b157c10 */ /* 0x000fe40008ffe4ff */
[----:B------:R-:W-:Y:S02]  /*2e50*/  IADD3 R19, P1, PT, R25, 0x8, RZ ;  /* 0x0000000819137810 */ /* 0x000fe40007f3e0ff */
[----:B0-----:R-:W-:Y:S02]  /*2e60*/  PRMT R17, R0, 0x7610, R17 ;  /* 0x0000761000117816 */ /* 0x001fe40000000011 */
[----:B------:R-:W-:Y:S01]  /*2e70*/  LEA R16, P2, R22, UR28, 0x1 ;  /* 0x0000001c16107c11 */ /* 0x000fe2000f8408ff */
[----:B------:R-:W-:Y:S02]  /*2e80*/  IMAD.X R29, RZ, RZ, R28, P1 ;  /* 0x000000ffff1d7224 */ /* 0x000fe400008e061c */
[----:B------:R0:W-:Y:S01]  /*2e90*/  STG.E.U16 desc[UR16][R20.64], R17 ;  /* 0x0000001114007986 */ /* 0x0001e2000c101510 */
[----:B------:R-:W-:-:S04]  /*2ea0*/  IMAD.WIDE.U32 R18, R19, UR12, R14 ;  /* 0x0000000c13127c25 */ /* 0x000fc8000f8e000e */
[----:B0-----:R-:W-:Y:S01]  /*2eb0*/  IMAD.U32 R21, RZ, RZ, UR12 ;  /* 0x0000000cff157e24 */ /* 0x001fe2000f8e00ff */
[----:B------:R-:W-:Y:S01]  /*2ec0*/  LEA.HI.X R17, R22, UR29, R23, 0x1, P2 ;  /* 0x0000001d16117c11 */ /* 0x000fe200090f0c17 */
[----:B------:R-:W-:Y:S01]  /*2ed0*/  IMAD R22, R29, UR12, R19 ;  /* 0x0000000c1d167c24 */ /* 0x000fe2000f8e0213 */
[----:B------:R-:W-:Y:S02]  /*2ee0*/  PRMT R29, R0, 0x7610, R29 ;  /* 0x00007610001d7816 */ /* 0x000fe4000000001d */
[----:B------:R-:W-:Y:S01]  /*2ef0*/  IADD3 R23, P2, P3, R21, UR25, R18 ;  /* 0x0000001915177c10 */ /* 0x000fe2000fb5e012 */
[----:B------:R0:W-:Y:S01]  /*2f00*/  STG.E.U16 desc[UR16][R16.64], R0 ;  /* 0x0000000010007986 */ /* 0x0001e2000c101510 */
[----:B------:R-:W-:Y:S02]  /*2f10*/  IADD3 R18, P1, PT, R16, UR25, RZ ;  /* 0x0000001910127c10 */ /* 0x000fe4000ff3e0ff */
[----:B------:R-:W-:Y:S02]  /*2f20*/  IADD3.X R22, PT, PT, RZ, UR26, R22, P2, P3 ;  /* 0x0000001aff167c10 */ /* 0x000fe400097e6416 */
[----:B------:R-:W-:-:S02]  /*2f30*/  IADD3.X R19, PT, PT, R17, UR26, RZ, P1, !PT ;  /* 0x0000001a11137c10 */ /* 0x000fc40008ffe4ff */
        /* <DEDUP_REMOVED lines=10> */
[--C-:B------:R-:W-:Y:S02]  /*2fe0*/  LEA.HI.X R17, R20, UR29, R21.reuse, 0x1, P2 ;  /* 0x0000001d14117c11 */ /* 0x100fe400090f0c15 */
[----:B------:R-:W-:Y:S01]  /*2ff0*/  IADD3 R18, P1, PT, R16, UR25, RZ ;  /* 0x0000001910127c10 */ /* 0x000fe2000ff3e0ff */
[----:B------:R0:W-:Y:S01]  /*3000*/  STG.E.U16 desc[UR16][R26.64], R19 ;  /* 0x000000131a007986 */ /* 0x0001e2000c101510 */
[----:B------:R-:W-:-:S03]  /*3010*/  PRMT R21, R0, 0x7610, R21 ;  /* 0x0000761000157816 */ /* 0x000fc60000000015 */
[----:B------:R-:W-:Y:S04]  /*3020*/  STG.E.U16 desc[UR16][R22.64], R0 ;  /* 0x0000000016007986 */ /* 0x000fe8000c101510 */
[----:B------:R1:W-:Y:S01]  /*3030*/  STG.E.U16 desc[UR16][R16.64], R21 ;  /* 0x0000001510007986 */ /* 0x0003e2000c101510 */
[----:B0-----:R-:W-:Y:S02]  /*3040*/  IADD3.X R19, PT, PT, R17, UR26, RZ, P1, !PT ;  /* 0x0000001a11137c10 */ /* 0x001fe40008ffe4ff */
[----:B------:R-:W-:Y:S02]  /*3050*/  IADD3 R20, P1, PT, R18, UR25, RZ ;  /* 0x0000001912147c10 */ /* 0x000fe4000ff3e0ff */
[----:B------:R-:W-:Y:S02]  /*3060*/  PRMT R27, R0, 0x7610, R27 ;  /* 0x00007610001b7816 */ /* 0x000fe4000000001b */
[----:B-1----:R-:W-:-:S03]  /*3070*/  IADD3.X R21, PT, PT, R19, UR26, RZ, P1, !PT ;  /* 0x0000001a13157c10 */ /* 0x002fc60008ffe4ff */
[----:B------:R0:W-:Y:S01]  /*3080*/  STG.E.U16 desc[UR16][R18.64], R27 ;  /* 0x0000001b12007986 */ /* 0x0001e2000c101510 */
[----:B------:R-:W-:-:S03]  /*3090*/  IADD3 R26, P1, PT, R20, UR25, RZ ;  /* 0x00000019141a7c10 */ /* 0x000fc6000ff3e0ff */
[----:B------:R1:W-:Y:S01]  /*30a0*/  STG.E.U16 desc[UR16][R20.64], R29 ;  /* 0x0000001d14007986 */ /* 0x0003e2000c101510 */
[----:B0-----:R-:W-:Y:S02]  /*30b0*/  IADD3.X R27, PT, PT, R21, UR26, RZ, P1, !PT ;  /* 0x0000001a151b7c10 */ /* 0x001fe40008ffe4ff */
[C---:B------:R-:W-:Y:S02]  /*30c0*/  IADD3 R23, P1, PT, R25.reuse, 0xc, RZ ;  /* 0x0000000c19177810 */ /* 0x040fe40007f3e0ff */
[----:B------:R-:W-:Y:S02]  /*30d0*/  PRMT R19, R0, 0x7610, R19 ;  /* 0x0000761000137816 */ /* 0x000fe40000000013 */
[----:B------:R-:W-:Y:S01]  /*30e0*/  IADD3 R25, P2, PT, R25, 0x10, RZ ;  /* 0x0000001019197810 */ /* 0x000fe20007f5e0ff */
[--C-:B------:R-:W-:Y:S02]  /*30f0*/  IMAD.X R17, RZ, RZ, R28.reuse, P1 ;  /* 0x000000ffff117224 */ /* 0x100fe400008e061c */
[----:B------:R1:W-:Y:S01]  /*3100*/  STG.E.U16 desc[UR16][R26.64], R19 ;  /* 0x000000131a007986 */ /* 0x0003e2000c101510 */
[----:B------:R-:W-:Y:S01]  /*3110*/  ISETP.GE.U32.AND P1, PT, R25, R4, PT ;  /* 0x000000041900720c */ /* 0x000fe20003f26070 */
[----:B------:R-:W-:-:S02]  /*3120*/  IMAD.X R28, RZ, RZ, R28, P2 ;  /* 0x000000ffff1c7224 */ /* 0x000fc400010e061c */
        /* <DEDUP_REMOVED lines=8> */
.L_x_308:
[----:B------:R-:W-:Y:S02]  /*31b0*/  IMAD.MOV.U32 R11, RZ, RZ, R6 ;  /* 0x000000ffff0b7224 */ /* 0x000fe400078e0006 */
[----:B------:R-:W-:-:S07]  /*31c0*/  IMAD.MOV.U32 R4, RZ, RZ, R5 ;  /* 0x000000ffff047224 */ /* 0x000fce00078e0005 */
.L_x_307:
[----:B------:R-:W-:Y:S05]  /*31d0*/  BSYNC.RECONVERGENT B3 ;  /* 0x0000000000037941 */ /* 0x000fea0003800200 */
.L_x_306:
[----:B------:R-:W-:Y:S01]  /*31e0*/  IADD3 R14, P2, PT, -R25, R6, RZ ;  /* 0x00000006190e7210 */ /* 0x000fe20007f5e1ff */
[----:B------:R-:W-:Y:S03]  /*31f0*/  BSSY.RECONVERGENT B3, `(.L_x_310) ;  /* 0x000003b000037945 */ /* 0x000fe60003800200 */
[----:B------:R-:W-:Y:S01]  /*3200*/  ISETP.GT.U32.AND P1, PT, R14, 0x4, PT ;  /* 0x000000040e00780c */ /* 0x000fe20003f24070 */
[----:B------:R-:W-:-:S05]  /*3210*/  IMAD.X R14, R5, 0x1, ~R28, P2 ;  /* 0x00000001050e7824 */ /* 0x000fca00010e0e1c */
[----:B------:R-:W-:-:S13]  /*3220*/  ISETP.GT.AND.EX P1, PT, R14, RZ, PT, P1 ;  /* 0x000000ff0e00720c */ /* 0x000fda0003f24310 */
[----:B------:R-:W-:Y:S05]  /*3230*/  @!P1 BRA `(.L_x_311) ;  /* 0x0000000000d89947 */ /* 0x000fea0003800000 */
[----:B------:R-:W0:Y:S01]  /*3240*/  LDCU.64 UR6, c[0x0][0x380] ;  /* 0x00007000ff0677ac */ /* 0x000e220008000a00 */
[----:B------:R-:W-:Y:S01]  /*3250*/  IADD3 R23, P0, PT, R23, R2, RZ ;  /* 0x0000000217177210 */ /* 0x000fe20007f1e0ff */
[----:B------:R-:W-:Y:S02]  /*3260*/  IMAD.U32 R14, RZ, RZ, UR12 ;  /* 0x0000000cff0e7e24 */ /* 0x000fe4000f8e00ff */
[----:B------:R-:W-:Y:S02]  /*3270*/  IMAD.MOV.U32 R15, RZ, RZ, RZ ;  /* 0x000000ffff0f7224 */ /* 0x000fe400078e00ff */
[----:B------:R-:W-:Y:S02]  /*3280*/  IMAD.X R18, R18, 0x1, R13, P0 ;  /* 0x0000000112127824 */ /* 0x000fe400000e060d */
[----:B------:R-:W-:-:S04]  /*3290*/  IMAD.WIDE.U32 R16, R25, UR12, R14 ;  /* 0x0000000c19107c25 */ /* 0x000fc8000f8e000e */
[----:B------:R-:W-:Y:S02]  /*32a0*/  IMAD.U32 R11, RZ, RZ, UR12 ;  /* 0x0000000cff0b7e24 */ /* 0x000fe4000f8e00ff */
[----:B------:R-:W-:-:S03]  /*32b0*/  IMAD R22, R28, UR12, R17 ;  /* 0x0000000c1c167c24 */ /* 0x000fc6000f8e0211 */
[----:B------:R-:W-:Y:S02]  /*32c0*/  IADD3 R11, P1, P2, R11, UR25, R16 ;  /* 0x000000190b0b7c10 */ /* 0x000fe4000fa3e010 */
[C---:B0-----:R-:W-:Y:S02]  /*32d0*/  LEA R20, P0, R23.reuse, UR6, 0x1 ;  /* 0x0000000617147c11 */ /* 0x041fe4000f8008ff */
[----:B------:R-:W-:Y:S02]  /*32e0*/  IADD3.X R22, PT, PT, RZ, UR26, R22, P1, P2 ;  /* 0x0000001aff167c10 */ /* 0x000fe40008fe4416 */
[----:B------:R-:W-:Y:S02]  /*32f0*/  LEA.HI.X R21, R23, UR7, R18, 0x1, P0 ;  /* 0x0000000717157c11 */ /* 0x000fe400080f0c12 */
[----:B------:R-:W-:Y:S02]  /*3300*/  IADD3 R18, P0, PT, R20, UR25, RZ ;  /* 0x0000001914127c10 */ /* 0x000fe4000ff1e0ff */
[----:B------:R-:W-:Y:S01]  /*3310*/  IADD3 R4, P1, PT, R11, R2, RZ ;  /* 0x000000020b047210 */ /* 0x000fe20007f3e0ff */
[----:B------:R0:W-:Y:S01]  /*3320*/  STG.E.U16 desc[UR16][R20.64], R0 ;  /* 0x0000000014007986 */ /* 0x0001e2000c101510 */
[----:B------:R-:W-:-:S02]  /*3330*/  IADD3.X R19, PT, PT, R21, UR26, RZ, P0, !PT ;  /* 0x0000001a15137c10 */ /* 0x000fc400087fe4ff */
[----:B------:R-:W-:Y:S01]  /*3340*/  IADD3 R16, P0, PT, R18, UR25, RZ ;  /* 0x0000001912107c10 */ /* 0x000fe2000ff1e0ff */
[----:B------:R-:W-:Y:S01]  /*3350*/  IMAD.X R11, R22, 0x1, R13, P1 ;  /* 0x00000001160b7824 */ /* 0x000fe200008e060d */
[----:B------:R-:W-:Y:S02]  /*3360*/  LEA R22, P1, R4, UR6, 0x1 ;  /* 0x0000000604167c11 */ /* 0x000fe4000f8208ff */
[----:B------:R-:W-:Y:S02]  /*3370*/  IADD3.X R17, PT, PT, R19, UR26, RZ, P0, !PT ;  /* 0x0000001a13117c10 */ /* 0x000fe400087fe4ff */
[----:B------:R-:W-:Y:S02]  /*3380*/  IADD3 R26, P0, PT, R16, UR25, RZ ;  /* 0x00000019101a7c10 */ /* 0x000fe4000ff1e0ff */
[----:B------:R-:W-:Y:S02]  /*3390*/  LEA.HI.X R23, R4, UR7, R11, 0x1, P1 ;  /* 0x0000000704177c11 */ /* 0x000fe400088f0c0b */
[----:B0-----:R-:W-:-:S02]  /*33a0*/  PRMT R21, R0, 0x7610, R21 ;  /* 0x0000761000157816 */ /* 0x001fc40000000015 */
[----:B------:R-:W-:Y:S02]  /*33b0*/  IADD3.X R27, PT, PT, R17, UR26, RZ, P0, !PT ;  /* 0x0000001a111b7c10 */ /* 0x000fe400087fe4ff */
[----:B------:R-:W-:Y:S01]  /*33c0*/  IADD3 R20, P0, PT, R22, UR25, RZ ;  /* 0x0000001916147c10 */ /* 0x000fe2000ff1e0ff */
[----:B------:R0:W-:Y:S01]  /*33d0*/  STG.E.U16 desc[UR16][R18.64], R21 ;  /* 0x0000001512007986 */ /* 0x0001e2000c101510 */
[C---:B------:R-:W-:Y:S02]  /*33e0*/  PRMT R4, R0.reuse, 0x7610, R4 ;  /* 0x0000761000047816 */ /* 0x040fe40000000004 */
[----:B0-----:R-:W-:Y:S02]  /*33f0*/  PRMT R19, R0, 0x7610, R19 ;  /* 0x0000761000137816 */ /* 0x001fe40000000013 */
[----:B------:R-:W-:Y:S02]  /*3400*/  IADD3.X R21, PT, PT, R23, UR26, RZ, P0, !PT ;  /* 0x0000001a17157c10 */ /* 0x000fe400087fe4ff */
[----:B------:R-:W-:Y:S01]  /*3410*/  IADD3 R18, P0, PT, R20, UR25, RZ ;  /* 0x0000001914127c10 */ /* 0x000fe2000ff1e0ff */
[----:B------:R0:W-:Y:S04]  /*3420*/  STG.E.U16 desc[UR16][R16.64], R19 ;  /* 0x0000001310007986 */ /* 0x0001e8000c101510 */
[----:B------:R1:W-:Y:S04]  /*3430*/  STG.E.U16 desc[UR16][R26.64], R0 ;  /* 0x000000001a007986 */ /* 0x0003e8000c101510 */
[----:B------:R2:W-:Y:S01]  /*3440*/  STG.E.U16 desc[UR16][R22.64], R4 ;  /* 0x0000000416007986 */ /* 0x0005e2000c101510 */
[----:B0-----:R-:W-:-:S02]  /*3450*/  PRMT R17, R0, 0x7610, R17 ;  /* 0x0000761000117816 */ /* 0x001fc40000000011 */
[----:B------:R-:W-:Y:S02]  /*3460*/  IADD3.X R19, PT, PT, R21, UR26, RZ, P0, !PT ;  /* 0x0000001a15137c10 */ /* 0x000fe400087fe4ff */
[----:B------:R-:W-:Y:S01]  /*3470*/  IADD3 R16, P0, PT, R18, UR25, RZ ;  /* 0x0000001912107c10 */ /* 0x000fe2000ff1e0ff */
[----:B------:R0:W-:Y:S01]  /*3480*/  STG.E.U16 desc[UR16][R20.64], R17 ;  /* 0x0000001114007986 */ /* 0x0001e2000c101510 */
[----:B-1----:R-:W-:Y:S01]  /*3490*/  PRMT R27, R0, 0x7610, R27 ;  /* 0x00007610001b7816 */ /* 0x002fe2000000001b */
[----:B--2---:R-:W-:-:S04]  /*34a0*/  IMAD.MOV.U32 R4, RZ, RZ, R5 ;  /* 0x000000ffff047224 */ /* 0x004fc800078e0005 */
[----:B------:R1:W-:Y:S01]  /*34b0*/  STG.E.U16 desc[UR16][R18.64], R27 ;  /* 0x0000001b12007986 */ /* 0x0003e2000c101510 */
[----:B0-----:R-:W-:Y:S02]  /*34c0*/  IADD3.X R17, PT, PT, R19, UR26, RZ, P0, !PT ;  /* 0x0000001a13117c10 */ /* 0x001fe400087fe4ff */
[----:B------:R-:W-:Y:S02]  /*34d0*/  PRMT R21, R0, 0x7610, R21 ;  /* 0x0000761000157816 */ /* 0x000fe40000000015 */
[C---:B------:R-:W-:Y:S02]  /*34e0*/  IADD3 R11, P0, PT, R25.reuse, 0x4, RZ ;  /* 0x00000004190b7810 */ /* 0x040fe40007f1e0ff */
        /* <DEDUP_REMOVED lines=8> */
[----:B------:R-:W-:Y:S01]  /*3570*/  IADD3 R23, P2, P3, R11, UR25, R14 ;  /* 0x000000190b177c10 */ /* 0x000fe2000fb5e00e */
[----:B------:R-:W-:-:S03]  /*3580*/  IMAD.MOV.U32 R11, RZ, RZ, R6 ;  /* 0x000000ffff0b7224 */ /* 0x000fc600078e0006 */
[----:B01----:R-:W-:-:S09]  /*3590*/  IADD3.X R18, PT, PT, RZ, UR26, R15, P2, P3 ;  /* 0x0000001aff127c10 */ /* 0x003fd200097e640f */
.L_x_311:
[----:B------:R-:W-:Y:S05]  /*35a0*/  BSYNC.RECONVERGENT B3 ;  /* 0x0000000000037941 */ /* 0x000fea0003800200 */
.L_x_310:
[----:B------:R-:W-:-:S04]  /*35b0*/  ISETP.NE.U32.AND P1, PT, R25, R6, PT ;  /* 0x000000061900720c */ /* 0x000fc80003f25070 */
[----:B------:R-:W-:-:S13]  /*35c0*/  ISETP.NE.OR.EX P0, PT, R28, R5, P0, P1 ;  /* 0x000000051c00720c */ /* 0x000fda0000705710 */
[----:B------:R-:W-:Y:S05]  /*35d0*/  @!P0 BREAK.RELIABLE B0 ;  /* 0x0000000000008942 */ /* 0x000fea0003800100 */
[----:B------:R-:W-:Y:S05]  /*35e0*/  @!P0 BRA `(.L_x_303) ;  /* 0x0000000000888947 */ /* 0x000fea0003800000 */
.L_x_305:
[----:B------:R-:W-:Y:S05]  /*35f0*/  BSYNC.RELIABLE B0 ;  /* 0x0000000000007941 */ /* 0x000fea0003800100 */
.L_x_304:
[----:B------:R-:W-:Y:S01]  /*3600*/  BSSY.RECONVERGENT B0, `(.L_x_312) ;  /* 0x000001e000007945 */ /* 0x000fe20003800200 */
.L_x_313:
[----:B------:R-:W-:Y:S01]  /*3610*/  IADD3 R23, P0, PT, R23, R2, RZ ;  /* 0x0000000217177210 */ /* 0x000fe20007f1e0ff */
[----:B------:R-:W-:Y:S01]  /*3620*/  IMAD.U32 R20, RZ, RZ, UR12 ;  /* 0x0000000cff147e24 */ /* 0x000fe2000f8e00ff */
[C---:B------:R-:W-:Y:S01]  /*3630*/  PRMT R4, R0.reuse, 0x7610, R4 ;  /* 0x0000761000047816 */ /* 0x040fe20000000004 */
[----:B------:R-:W-:Y:S01]  /*3640*/  IMAD.MOV.U32 R21, RZ, RZ, RZ ;  /* 0x000000ffff157224 */ /* 0x000fe200078e00ff */
[----:B------:R-:W-:Y:S01]  /*3650*/  PRMT R11, R0, 0x7610, R11 ;  /* 0x00007610000b7816 */ /* 0x000fe2000000000b */
[----:B------:R-:W-:Y:S01]  /*3660*/  IMAD.X R18, R18, 0x1, R13, P0 ;  /* 0x0000000112127824 */ /* 0x000fe200000e060d */
[----:B------:R-:W-:Y:S01]  /*3670*/  LEA R22, P0, R23, UR32, 0x1 ;  /* 0x0000002017167c11 */ /* 0x000fe2000f8008ff */
[----:B------:R-:W-:-:S03]  /*3680*/  IMAD.WIDE.U32 R20, R25, UR12, R20 ;  /* 0x0000000c19147c25 */ /* 0x000fc6000f8e0014 */
[----:B------:R-:W-:Y:S02]  /*3690*/  LEA.HI.X R23, R23, UR33, R18, 0x1, P0 ;  /* 0x0000002117177c11 */ /* 0x000fe400080f0c12 */
[----:B------:R-:W-:-:S03]  /*36a0*/  IADD3 R18, P0, PT, R22, UR25, RZ ;  /* 0x0000001916127c10 */ /* 0x000fc6000ff1e0ff */
[----:B------:R0:W-:Y:S01]  /*36b0*/  STG.E.U16 desc[UR16][R22.64], R0 ;  /* 0x0000000016007986 */ /* 0x0001e2000c101510 */
[----:B------:R-:W-:Y:S02]  /*36c0*/  IADD3.X R19, PT, PT, R23, UR26, RZ, P0, !PT ;  /* 0x0000001a17137c10 */ /* 0x000fe400087fe4ff */
[----:B------:R-:W-:-:S03]  /*36d0*/  IADD3 R16, P0, PT, R18, UR25, RZ ;  /* 0x0000001912107c10 */ /* 0x000fc6000ff1e0ff */
[----:B------:R1:W-:Y:S01]  /*36e0*/  STG.E.U16 desc[UR16][R18.64], R4 ;  /* 0x0000000412007986 */ /* 0x0003e2000c101510 */
[----:B------:R-:W-:Y:S02]  /*36f0*/  IADD3.X R17, PT, PT, R19, UR26, RZ, P0, !PT ;  /* 0x0000001a13117c10 */ /* 0x000fe400087fe4ff */
[----:B------:R-:W-:-:S03]  /*3700*/  IADD3 R14, P0, PT, R16, UR25, RZ ;  /* 0x00000019100e7c10 */ /* 0x000fc6000ff1e0ff */
[----:B------:R2:W-:Y:S01]  /*3710*/  STG.E.U16 desc[UR16][R16.64], R11 ;  /* 0x0000000b10007986 */ /* 0x0005e2000c101510 */
[----:B------:R-:W-:Y:S01]  /*3720*/  IADD3.X R15, PT, PT, R17, UR26, RZ, P0, !PT ;  /* 0x0000001a110f7c10 */ /* 0x000fe200087fe4ff */
[----:B0-----:R-:W-:Y:S01]  /*3730*/  IMAD.U32 R23, RZ, RZ, UR12 ;  /* 0x0000000cff177e24 */ /* 0x001fe2000f8e00ff */
[----:B------:R-:W-:Y:S02]  /*3740*/  IADD3 R25, P0, PT, R25, 0x4, RZ ;  /* 0x0000000419197810 */ /* 0x000fe40007f1e0ff */
[----:B-1----:R-:W-:Y:S01]  /*3750*/  PRMT R19, R0, 0x7610, R19 ;  /* 0x0000761000137816 */ /* 0x002fe20000000013 */
[----:B------:R-:W-:Y:S01]  /*3760*/  IMAD R18, R28, UR12, R21 ;  /* 0x0000000c1c127c24 */ /* 0x000fe2000f8e0215 */
[----:B------:R-:W-:Y:S01]  /*3770*/  IADD3 R23, P1, P2, R23, UR25, R20 ;  /* 0x0000001917177c10 */ /* 0x000fe2000fa3e014 */
[----:B------:R-:W-:Y:S01]  /*3780*/  IMAD.X R28, RZ, RZ, R28, P0 ;  /* 0x000000ffff1c7224 */ /* 0x000fe200000e061c */
[----:B------:R-:W-:Y:S01]  /*3790*/  ISETP.NE.U32.AND P0, PT, R25, R6, PT ;  /* 0x000000061900720c */ /* 0x000fe20003f05070 */
[----:B------:R2:W-:Y:S01]  /*37a0*/  STG.E.U16 desc[UR16][R14.64], R19 ;  /* 0x000000130e007986 */ /* 0x0005e2000c101510 */
[----:B------:R-:W-:-:S02]  /*37b0*/  IADD3.X R18, PT, PT, RZ, UR26, R18, P1, P2 ;  /* 0x0000001aff127c10 */ /* 0x000fc40008fe4412 */
[----:B------:R-:W-:-:S13]  /*37c0*/  ISETP.NE.AND.EX P0, PT, R28, R5, PT, P0 ;  /* 0x000000051c00720c */ /* 0x000fda0003f05300 */
[----:B--2---:R-:W-:Y:S05]  /*37d0*/  @P0 BRA `(.L_x_313) ;  /* 0xfffffffc008c0947 */ /* 0x004fea000383ffff */
[----:B------:R-:W-:Y:S05]  /*37e0*/  BSYNC.RECONVERGENT B0 ;  /* 0x0000000000007941 */ /* 0x000fea0003800200 */
.L_x_312:
[----:B------:R-:W-:Y:S02]  /*37f0*/  IMAD.MOV.U32 R11, RZ, RZ, R6 ;  /* 0x000000ffff0b7224 */ /* 0x000fe400078e0006 */
[----:B------:R-:W-:-:S07]  /*3800*/  IMAD.MOV.U32 R4, RZ, RZ, R5 ;  /* 0x000000ffff047224 */ /* 0x000fce00078e0005 */
.L_x_303:
[----:B------:R-:W-:Y:S05]  /*3810*/  BSYNC.RECONVERGENT B1 ;  /* 0x0000000000017941 */ /* 0x000fea0003800200 */
.L_x_302:
[----:B------:R-:W-:-:S04]  /*3820*/  ISETP.NE.U32.AND P0, PT, R7, RZ, PT ;  /* 0x000000ff0700720c */ /* 0x000fc80003f05070 */
[----:B------:R-:W-:-:S13]  /*3830*/  ISETP.NE.AND.EX P0, PT, RZ, RZ, PT, P0 ;  /* 0x000000ffff00720c */ /* 0x000fda0003f05300 */
[----:B------:R-:W-:Y:S05]  /*3840*/  @!P0 BRA `(.L_x_301) ;  /* 0x0000000000608947 */ /* 0x000fea0003800000 */
[----:B------:R-:W0:Y:S01]  /*3850*/  LDC.64 R14, c[0x0][0x380] ;  /* 0x0000e000ff0e7b82 */ /* 0x000e220000000a00 */
[----:B------:R-:W-:Y:S02]  /*3860*/  IADD3 R23, P0, PT, R23, R2, RZ ;  /* 0x0000000217177210 */ /* 0x000fe40007f1e0ff */
[----:B------:R-:W-:-:S03]  /*3870*/  IADD3 R19, P1, PT, R11, 0x1, RZ ;  /* 0x000000010b137810 */ /* 0x000fc60007f3e0ff */
[----:B------:R-:W-:Y:S02]  /*3880*/  IMAD.X R18, R18, 0x1, R13, P0 ;  /* 0x0000000112127824 */ /* 0x000fe400000e060d */
[----:B------:R-:W-:Y:S01]  /*3890*/  IMAD.X R11, RZ, RZ, R4, P1 ;  /* 0x000000ffff0b7224 */ /* 0x000fe200008e0604 */
[----:B0-----:R-:W-:-:S04]  /*38a0*/  LEA R16, P0, R23, R14, 0x1 ;  /* 0x0000000e17107211 */ /* 0x001fc800078008ff */
[----:B------:R-:W-:Y:S02]  /*38b0*/  LEA.HI.X R17, R23, R15, R18, 0x1, P0 ;  /* 0x0000000f17117211 */ /* 0x000fe400000f0c12 */
[----:B------:R-:W-:-:S03]  /*38c0*/  ISETP.NE.U32.AND P0, PT, R7, 0x1, PT ;  /* 0x000000010700780c */ /* 0x000fc60003f05070 */
[----:B------:R1:W-:Y:S01]  /*38d0*/  STG.E.U16 desc[UR16][R16.64], R0 ;  /* 0x0000000010007986 */ /* 0x0003e2000c101510 */
[----:B------:R-:W-:-:S13]  /*38e0*/  ISETP.NE.AND.EX P0, PT, RZ, RZ, PT, P0 ;  /* 0x000000ffff00720c */ /* 0x000fda0003f05300 */
[----:B-1----:R-:W-:Y:S05]  /*38f0*/  @!P0 BRA `(.L_x_301) ;  /* 0x0000000000348947 */ /* 0x002fea0003800000 */
[----:B------:R-:W-:Y:S01]  /*3900*/  ISETP.NE.U32.AND P0, PT, R7, 0x2, PT ;  /* 0x000000020700780c */ /* 0x000fe20003f05070 */
[----:B------:R-:W-:Y:S01]  /*3910*/  IMAD.MOV.U32 R3, RZ, RZ, R13 ;  /* 0x000000ffff037224 */ /* 0x000fe200078e000d */
[----:B------:R-:W-:Y:S01]  /*3920*/  PRMT R4, R0, 0x7610, R4 ;  /* 0x0000761000047816 */ /* 0x000fe20000000004 */
[----:B------:R-:W-:Y:S01]  /*3930*/  IMAD R11, R11, UR12, RZ ;  /* 0x0000000c0b0b7c24 */ /* 0x000fe2000f8e02ff */
[----:B------:R-:W-:Y:S01]  /*3940*/  ISETP.NE.AND.EX P0, PT, RZ, RZ, PT, P0 ;  /* 0x000000ffff00720c */ /* 0x000fe20003f05300 */
[----:B------:R-:W-:-:S04]  /*3950*/  IMAD.WIDE.U32 R2, R19, UR12, R2 ;  /* 0x0000000c13027c25 */ /* 0x000fc8000f8e0002 */
[----:B------:R-:W-:Y:S01]  /*3960*/  IMAD.IADD R3, R3, 0x1, R11 ;  /* 0x0000000103037824 */ /* 0x000fe200078e020b */
[----:B------:R-:W-:-:S04]  /*3970*/  LEA R14, P1, R2, R14, 0x1 ;  /* 0x0000000e020e7211 */ /* 0x000fc800078208ff */
[----:B------:R-:W-:-:S03]  /*3980*/  LEA.HI.X R15, R2, R15, R3, 0x1, P1 ;  /* 0x0000000f020f7211 */ /* 0x000fc600008f0c03 */
[----:B------:R-:W-:Y:S02]  /*3990*/  @P0 IADD3 R2, P1, PT, R14, UR25, RZ ;  /* 0x000000190e020c10 */ /* 0x000fe4000ff3e0ff */
[----:B------:R1:W-:Y:S02]  /*39a0*/  STG.E.U16 desc[UR16][R14.64], R0 ;  /* 0x000000000e007986 */ /* 0x0003e4000c101510 */
[----:B------:R-:W-:-:S05]  /*39b0*/  @P0 IADD3.X R3, PT, PT, R15, UR26, RZ, P1, !PT ;  /* 0x0000001a0f030c10 */ /* 0x000fca0008ffe4ff */
[----:B------:R1:W-:Y:S04]  /*39c0*/  @P0 STG.E.U16 desc[UR16][R2.64], R4 ;  /* 0x0000000402000986 */ /* 0x0003e8000c101510 */
.L_x_301:
[----:B------:R-:W-:Y:S05]  /*39d0*/  BSYNC.RECONVERGENT B2 ;  /* 0x0000000000027941 */ /* 0x000fea0003800200 */
.L_x_300:
[----:B------:R-:W-:Y:S05]  /*39e0*/  WARPSYNC.ALL ;  /* 0x0000000000007948 */ /* 0x000fea0003800000 */
[----:B------:R-:W2:Y:S01]  /*39f0*/  LDCU UR6, c[0x0][0x3a8] ;  /* 0x00007500ff0677ac */ /* 0x000ea20008000800 */
[----:B------:R-:W-:-:S04]  /*3a00*/  UIADD3 UR14, UP0, UPT, UR20, UR14, URZ ;  /* 0x0000000e140e7290 */ /* 0x000fc8000ff1e0ff */
[----:B------:R-:W-:Y:S02]  /*3a10*/  UIADD3.X UR5, UPT, UPT, URZ, UR5, URZ, UP0, !UPT ;  /* 0x00000005ff057290 */ /* 0x000fe400087fe4ff */
[----:B--2---:R-:W-:-:S04]  /*3a20*/  UISETP.GE.U32.AND UP0, UPT, UR14, UR6, UPT ;  /* 0x000000060e00728c */ /* 0x004fc8000bf06070 */
[----:B------:R-:W-:-:S09]  /*3a30*/  UISETP.GE.AND.EX UP0, UPT, UR5, UR19, UPT, UP0 ;  /* 0x000000130500728c */ /* 0x000fd2000bf06300 */
[----:B------:R-:W-:Y:S05]  /*3a40*/  BRA.U !UP0, `(.L_x_314) ;  /* 0xffffffcd08507547 */ /* 0x000fea000b83ffff */
[----:B------:R-:W-:Y:S05]  /*3a50*/  EXIT ;  /* 0x000000000000794d */ /* 0x000fea0003800000 */
        .weak           $__internal_3_$__cuda_sm20_div_u64
        .type           $__internal_3_$__cuda_sm20_div_u64,@function
        .size           $__internal_3_$__cuda_sm20_div_u64,(.L_x_684 - $__internal_3_$__cuda_sm20_div_u64)
$__internal_3_$__cuda_sm20_div_u64:
        /* <DEDUP_REMOVED lines=18> */
[----:B------:R-:W-:-:S05]  /*3b80*/  IMAD.HI.U32 R6, P1, R5, R11, R6 ;  /* 0x0000000b05067227 */ /* 0x000fca0007820006 */
[----:B------:R-:W-:Y:S01]  /*3b90*/  IADD3 R7, P2, PT, R15, R6, RZ ;  /* 0x000000060f077210 */ /* 0x000fe20007f5e0ff */
[----:B------:R-:W-:-:S04]  /*3ba0*/  IMAD.X R6, R13, 0x1, R5, P0 ;  /* 0x000000010d067824 */ /* 0x000fc800000e0605 */
[----:B------:R-:W-:Y:S01]  /*3bb0*/  IMAD.WIDE.U32 R4, R7, UR12, RZ ;  /* 0x0000000c07047c25 */ /* 0x000fe2000f8e00ff */
[----:B------:R-:W-:Y:S02]  /*3bc0*/  IADD3.X R11, PT, PT, RZ, RZ, R6, P2, P1 ;  /* 0x000000ffff0b7210 */ /* 0x000fe400017e2406 */
[----:B------:R-:W-:-:S03]  /*3bd0*/  IADD3 R13, P0, PT, RZ, -R4, RZ ;  /* 0x80000004ff0d7210 */ /* 0x000fc60007f1e0ff */
        /* <DEDUP_REMOVED lines=17> */
[----:B------:R-:W-:-:S04]  /*3cf0*/  IMAD.X R4, RZ, RZ, R11, P0 ;  /* 0x000000ffff047224 */ /* 0x000fc800000e060b */
[----:B------:R-:W-:Y:S02]  /*3d00*/  IMAD.X R7, RZ, RZ, R4, P1 ;  /* 0x000000ffff077224 */ /* 0x000fe400008e0604 */
[----:B------:R-:W-:-:S04]  /*3d10*/  IMAD.WIDE.U32 R4, R6, UR12, RZ ;  /* 0x0000000c06047c25 */ /* 0x000fc8000f8e00ff */
[----:B------:R-:W-:Y:S01]  /*3d20*/  IMAD R8, R7, UR12, R5 ;  /* 0x0000000c07087c24 */ /* 0x000fe2000f8e0205 */
[----:B------:R-:W-:-:S04]  /*3d30*/  IADD3 R11, P0, PT, -R4, R0, RZ ;  /* 0x00000000040b7210 */ /* 0x000fc80007f1e1ff */
[----:B------:R-:W-:Y:S01]  /*3d40*/  IADD3 R0, P1, PT, R11, -UR12, RZ ;  /* 0x8000000c0b007c10 */ /* 0x000fe2000ff3e0ff */
[----:B------:R-:W-:Y:S01]  /*3d50*/  IMAD.X R8, R3, 0x1, ~R8, P0 ;  /* 0x0000000103087824 */ /* 0x000fe200000e0e08 */
[----:B------:R-:W-:Y:S02]  /*3d60*/  ISETP.GE.U32.AND P0, PT, R11, UR12, PT ;  /* 0x0000000c0b007c0c */ /* 0x000fe4000bf06070 */
[----:B------:R-:W-:Y:S02]  /*3d70*/  IADD3 R3, P2, PT, R6, 0x1, RZ ;  /* 0x0000000106037810 */ /* 0x000fe40007f5e0ff */
[C---:B------:R-:W-:Y:S02]  /*3d80*/  ISETP.GE.U32.AND.EX P0, PT, R8.reuse, RZ, PT, P0 ;  /* 0x000000ff0800720c */ /* 0x040fe40003f06100 */
[----:B------:R-:W-:Y:S01]  /*3d90*/  IADD3.X R5, PT, PT, R8, -0x1, RZ, P1, !PT ;  /* 0xffffffff08057810 */ /* 0x000fe20000ffe4ff */
[----:B------:R-:W-:Y:S01]  /*3da0*/  IMAD.X R4, RZ, RZ, R7, P2 ;  /* 0x000000ffff047224 */ /* 0x000fe200010e0607 */
[----:B------:R-:W-:-:S02]  /*3db0*/  SEL R0, R0, R11, P0 ;  /* 0x0000000b00007207 */ /* 0x000fc40000000000 */
[----:B------:R-:W-:Y:S02]  /*3dc0*/  SEL R3, R3, R6, P0 ;  /* 0x0000000603037207 */ /* 0x000fe40000000000 */
[----:B------:R-:W-:Y:S02]  /*3dd0*/  SEL R5, R5, R8, P0 ;  /* 0x0000000805057207 */ /* 0x000fe40000000000 */
[----:B------:R-:W-:Y:S02]  /*3de0*/  SEL R4, R4, R7, P0 ;  /* 0x0000000704047207 */ /* 0x000fe40000000000 */
[----:B------:R-:W-:Y:S02]  /*3df0*/  ISETP.GE.U32.AND P0, PT, R0, UR12, PT ;  /* 0x0000000c00007c0c */ /* 0x000fe4000bf06070 */
[----:B------:R-:W-:Y:S02]  /*3e00*/  IADD3 R0, P2, PT, R3, 0x1, RZ ;  /* 0x0000000103007810 */ /* 0x000fe40007f5e0ff */
[----:B------:R-:W-:-:S02]  /*3e10*/  ISETP.GE.U32.AND.EX P0, PT, R5, RZ, PT, P0 ;  /* 0x000000ff0500720c */ /* 0x000fc40003f06100 */
[----:B------:R-:W-:Y:S01]  /*3e20*/  ISETP.NE.U32.AND P1, PT, RZ, UR12, PT ;  /* 0x0000000cff007c0c */ /* 0x000fe2000bf25070 */
[----:B------:R-:W-:Y:S01]  /*3e30*/  IMAD.X R5, RZ, RZ, R4, P2 ;  /* 0x000000ffff057224 */ /* 0x000fe200010e0604 */
[----:B------:R-:W-:Y:S01]  /*3e40*/  SEL R0, R0, R3, P0 ;  /* 0x0000000300007207 */ /* 0x000fe20000000000 */
[----:B------:R-:W-:Y:S01]  /*3e50*/  IMAD.MOV.U32 R3, RZ, RZ, 0x0 ;  /* 0x00000000ff037424 */ /* 0x000fe200078e00ff */
[----:B------:R-:W-:Y:S02]  /*3e60*/  ISETP.NE.AND.EX P1, PT, RZ, RZ, PT, P1 ;  /* 0x000000ffff00720c */ /* 0x000fe40003f25310 */
[----:B------:R-:W-:Y:S02]  /*3e70*/  SEL R5, R5, R4, P0 ;  /* 0x0000000405057207 */ /* 0x000fe40000000000 */
[----:B------:R-:W-:Y:S02]  /*3e80*/  SEL R0, R0, 0xffffffff, P1 ;  /* 0xffffffff00007807 */ /* 0x000fe40000800000 */
[----:B------:R-:W-:Y:S01]  /*3e90*/  SEL R5, R5, 0xffffffff, P1 ;  /* 0xffffffff05057807 */ /* 0x000fe20000800000 */
[----:B------:R-:W-:Y:S06]  /*3ea0*/  RET.REL.NODEC R2 `(_ZN17fastertransformer14softmax_kernelI6__halffLi1EEEvPT_PKT0_PKS2_S8_iiiif) ;  /* 0xffffffc002547950 */ /* 0x000fec0003c3ffff */
.L_x_315:
        /* <DEDUP_REMOVED lines=13> */
.L_x_684:


//--------------------- .text._ZN17fastertransformer14softmax_kernelI6__halffLi2EEEvPT_PKT0_PKS2_S8_iiiif --------------------------
	.section	.text._ZN17fastertransformer14softmax_kernelI6__halffLi2EEEvPT_PKT0_PKS2_S8_iiiif,"ax",@progbits
	.align	128
        .global         _ZN17fastertransformer14softmax_kernelI6__halffLi2EEEvPT_PKT0_PKS2_S8_iiiif
        .type           _ZN17fastertransformer14softmax_kernelI6__halffLi2EEEvPT_PKT0_PKS2_S8_iiiif,@function
        .size           _ZN17fastertransformer14softmax_kernelI6__halffLi2EEEvPT_PKT0_PKS2_S8_iiiif,(.L_x_685 - _ZN17fastertransformer14softmax_kernelI6__halffLi2EEEvPT_PKT0_PKS2_S8_iiiif)
        .other          _ZN17fastertransformer14softmax_kernelI6__halffLi2EEEvPT_PKT0_PKS2_S8_iiiif,@"STO_CUDA_ENTRY STV_DEFAULT"
_ZN17fastertransformer14softmax_kernelI6__halffLi2EEEvPT_PKT0_PKS2_S8_iiiif:
.text._ZN17fastertransformer14softmax_kernelI6__halffLi2EEEvPT_PKT0_PKS2_S8_iiiif:
        /* <DEDUP_REMOVED lines=12> */
[----:B------:R-:W-:-:S06]  /*00c0*/  IMAD.U32 R3, RZ, RZ, UR5 ;  /* 0x00000005ff037e24 */ /* 0x000fcc000f8e00ff */
        /* <DEDUP_REMOVED lines=10> */
[----:B------:R-:W2:Y:S04]  /*0170*/  LDCU UR9, c[0x0][0x3a4] ;  /* 0x00007480ff0977ac */ /* 0x000ea80008000800 */
        /* <DEDUP_REMOVED lines=10> */
[-C--:B------:R-:W-:Y:S01]  /*0220*/  ISETP.GT.U32.AND P0, PT, R4, R5.reuse, PT ;  /* 0x000000050400720c */ /* 0x080fe20003f04070 */
[----:B------:R-:W-:Y:S01]  /*0230*/  UIADD3 UR6, UPT, UPT, UR5, UR6, URZ ;  /* 0x0000000605067290 */ /* 0x000fe2000fffe0ff */
[----:B------:R-:W-:Y:S01]  /*0240*/  @P2 R2UR UR7, R6 ;  /* 0x00000000060722ca */ /* 0x000fe200000e0000 */
        /* <DEDUP_REMOVED lines=24> */
[----:B------:R-:W-:-:S04]  /*03d0*/  IMAD.HI.U32 R8, R5, R7, R4 ;  /* 0x0000000705087227 */ /* 0x000fc800078e0004 */
[----:B------:R-:W-:Y:S02]  /*03e0*/  IMAD.MOV.U32 R5, RZ, RZ, RZ ;  /* 0x000000ffff057224 */ /* 0x000fe400078e00ff */
        /* <DEDUP_REMOVED lines=10> */
.L_x_317:
[----:B------:R-:W-:-:S07]  /*0490*/  MOV R4, 0x4b0 ;  /* 0x000004b000047802 */ /* 0x000fce0000000f00 */
[----:B------:R-:W-:Y:S05]  /*04a0*/  CALL.REL.NOINC `($__internal_4_$__cuda_sm20_div_u64) ;  /* 0x00000034001c7944 */ /* 0x000fea0003c00000 */
[----:B------:R-:W-:Y:S02]  /*04b0*/  IMAD.MOV.U32 R4, RZ, RZ, R3 ;  /* 0x000000ffff047224 */ /* 0x000fe400078e0003 */
[----:B------:R-:W-:-:S07]  /*04c0*/  IMAD.MOV.U32 R5, RZ, RZ, R6 ;  /* 0x000000ffff057224 */ /* 0x000fce00078e0006 */
.L_x_318:
[----:B------:R-:W-:Y:S05]  /*04d0*/  BSYNC.RECONVERGENT B0 ;  /* 0x0000000000007941 */ /* 0x000fea0003800200 */
.L_x_316:
[----:B------:R-:W0:Y:S01]  /*04e0*/  I2F.U32.RP R6, UR10 ;  /* 0x0000000a00067d06 */ /* 0x000e220008209000 */
[----:B------:R-:W1:Y:S01]  /*04f0*/  LDCU.64 UR6, c[0x0][0x3a8] ;  /* 0x00007500ff0677ac */ /* 0x000e620008000a00 */
[----:B------:R-:W-:Y:S01]  /*0500*/  ISETP.NE.U32.AND P2, PT, RZ, UR10, PT ;  /* 0x0000000aff007c0c */ /* 0x000fe2000bf45070 */
[----:B------:R-:W-:Y:S02]  /*0510*/  UIMAD UR15, UR5, UR18, URZ ;  /* 0x00000012050f72a4 */ /* 0x000fe4000f8e02ff */
[----:B------:R-:W-:Y:S02]  /*0520*/  USHF.L.U32 UR19, UR10, 0x2, URZ ;  /* 0x000000020a137899 */ /* 0x000fe400080006ff */
[----:B------:R-:W-:Y:S02]  /*0530*/  USHF.R.U32.HI UR20, URZ, 0x1e, UR10 ;  /* 0x0000001eff147899 */ /* 0x000fe4000801160a */
[----:B------:R-:W-:Y:S02]  /*0540*/  USHF.L.U32 UR21, UR10, 0x3, URZ ;  /* 0x000000030a157899 */ /* 0x000fe400080006ff */
[----:B------:R-:W-:Y:S01]  /*0550*/  USHF.R.U32.HI UR22, URZ, 0x1d, UR10 ;  /* 0x0000001dff167899 */ /* 0x000fe2000801160a */
[----:B0-----:R-:W0:Y:S01]  /*0560*/  MUFU.RCP R6, R6 ;  /* 0x0000000600067308 */ /* 0x001e220000001000 */
[----:B------:R-:W-:Y:S01]  /*0570*/  USHF.L.U32 UR23, UR10, 0x1, URZ ;  /* 0x000000010a177899 */ /* 0x000fe200080006ff */
[----:B------:R-:W2:Y:S01]  /*0580*/  LDCU UR24, c[0x0][0x370] ;  /* 0x00006e00ff1877ac */ /* 0x000ea20008000800 */
[----:B-1----:R-:W-:Y:S01]  /*0590*/  IADD3 R0, P0, PT, -R0, UR7, RZ ;  /* 0x0000000700007c10 */ /* 0x002fe2000ff1e1ff */
[----:B------:R-:W-:-:S03]  /*05a0*/  UIMAD.WIDE.U32 UR6, UR18, UR6, URZ ;  /* 0x00000006120672a5 */ /* 0x000fc6000f8e00ff */
[----:B------:R-:W-:Y:S01]  /*05b0*/  IADD3.X R2, PT, PT, R2, -0x1, RZ, P0, !PT ;  /* 0xffffffff02027810 */ /* 0x000fe200007fe4ff */
[----:B------:R-:W-:Y:S02]  /*05c0*/  USHF.R.U32.HI UR25, URZ, 0x1f, UR10 ;  /* 0x0000001fff197899 */ /* 0x000fe4000801160a */
[----:B------:R-:W-:Y:S01]  /*05d0*/  ISETP.GT.U32.AND P0, PT, R0, UR10, PT ;  /* 0x0000000a00007c0c */ /* 0x000fe2000bf04070 */
[----:B------:R-:W-:Y:S01]  /*05e0*/  UIADD3 UR15, UPT, UPT, UR7, UR15, URZ ;  /* 0x0000000f070f7290 */ /* 0x000fe2000fffe0ff */
[----:B------:R-:W-:Y:S02]  /*05f0*/  UMOV UR14, UR12 ;  /* 0x0000000c000e7c82 */ /* 0x000fe40008000000 */
[----:B------:R-:W-:Y:S01]  /*0600*/  ISETP.GT.AND.EX P0, PT, R2, RZ, PT, P0 ;  /* 0x000000ff0200720c */ /* 0x000fe20003f04300 */
[----:B------:R-:W-:Y:S01]  /*0610*/  IMAD.MOV.U32 R2, RZ, RZ, RZ ;  /* 0x000000ffff027224 */ /* 0x000fe200078e00ff */
[----:B------:R-:W-:Y:S01]  /*0620*/  UMOV UR5, URZ ;  /* 0x000000ff00057c82 */ /* 0x000fe20008000000 */
        /* <DEDUP_REMOVED lines=15> */
[----:B------:R-:W-:Y:S01]  /*0720*/  IMAD.X R11, RZ, RZ, R5, P0 ;  /* 0x000000ffff0b7224 */ /* 0x000fe200000e0605 */
[----:B------:R-:W-:-:S04]  /*0730*/  IADD3 R9, P0, PT, R12, 0x1, RZ ;  /* 0x000000010c097810 */ /* 0x000fc80007f1e0ff */
[C---:B------:R-:W-:Y:S01]  /*0740*/  LOP3.LUT R10, R9.reuse, 0x3, RZ, 0xc0, !PT ;  /* 0x00000003090a7812 */ /* 0x040fe200078ec0ff */
[----:B------:R-:W-:Y:S01]  /*0750*/  IMAD.X R8, RZ, RZ, R11, P0 ;  /* 0x000000ffff087224 */ /* 0x000fe200000e060b */
[----:B------:R-:W-:-:S03]  /*0760*/  LOP3.LUT R9, R9, 0xfffffffc, RZ, 0xc0, !PT ;  /* 0xfffffffc09097812 */ /* 0x000fc600078ec0ff */
[----:B------:R-:W-:Y:S01]  /*0770*/  @P1 VIADD R13, R13, 0x1 ;  /* 0x000000010d0d1836 */ /* 0x000fe20000000000 */
[----:B------:R-:W-:-:S04]  /*0780*/  @!P2 LOP3.LUT R13, RZ, UR10, RZ, 0x33, !PT ;  /* 0x0000000aff0dac12 */ /* 0x000fc8000f8e33ff */
[----:B------:R-:W-:-:S04]  /*0790*/  IADD3 R6, P1, PT, R13, 0x1, RZ ;  /* 0x000000010d067810 */ /* 0x000fc80007f3e0ff */
[C---:B------:R-:W-:Y:S01]  /*07a0*/  LOP3.LUT R7, R6.reuse, 0x3, RZ, 0xc0, !PT ;  /* 0x0000000306077812 */ /* 0x040fe200078ec0ff */
[----:B------:R-:W-:Y:S01]  /*07b0*/  IMAD.X R5, RZ, RZ, RZ, P1 ;  /* 0x000000ffff057224 */ /* 0x000fe200008e06ff */
[----:B------:R-:W-:-:S04]  /*07c0*/  LOP3.LUT R6, R6, 0xfffffffc, RZ, 0xc0, !PT ;  /* 0xfffffffc06067812 */ /* 0x000fc800078ec0ff */
[----:B--2---:R-:W-:-:S07]  /*07d0*/  LOP3.LUT R5, R5, 0x1, RZ, 0xc0, !PT ;  /* 0x0000000105057812 */ /* 0x004fce00078ec0ff */
.L_x_349:
[----:B0-----:R-:W0:Y:S01]  /*07e0*/  S2R R21, SR_TID.X ;  /* 0x0000000000157919 */ /* 0x001e220000002100 */
[----:B------:R-:W0:Y:S01]  /*07f0*/  LDCU UR28, c[0x0][0x3ac] ;  /* 0x00007580ff1c77ac */ /* 0x000e220008000800 */
[----:B------:R-:W-:Y:S01]  /*0800*/  BSSY.RECONVERGENT B0, `(.L_x_319) ;  /* 0x00000e9000007945 */ /* 0x000fe20003800200 */
[----:B------:R-:W-:Y:S01]  /*0810*/  IMAD.MOV.U32 R24, RZ, RZ, -0x1f528714 ;  /* 0xe0ad78ecff187424 */ /* 0x000fe200078e00ff */
[----:B-1----:R-:W1:Y:S01]  /*0820*/  LDCU UR27, c[0x0][0x3b0] ;  /* 0x00007600ff1b77ac */ /* 0x002e620008000800 */
[----:B--2---:R-:W2:Y:S01]  /*0830*/  LDCU.64 UR30, c[0x0][0x398] ;  /* 0x00007300ff1e77ac */ /* 0x004ea20008000a00 */
[----:B0-----:R-:W-:-:S13]  /*0840*/  ISETP.GE.AND P2, PT, R21, UR28, PT ;  /* 0x0000001c15007c0c */ /* 0x001fda000bf46270 */
[----:B-123--:R-:W-:Y:S05]  /*0850*/  @P2 BRA `(.L_x_320) ;  /* 0x0000000c008c2947 */ /* 0x00efea0003800000 */
        /* <DEDUP_REMOVED lines=15> */
[----:B------:R-:W-:-:S03]  /*0950*/  IMAD.MOV.U32 R3, RZ, RZ, RZ ;  /* 0x000000ffff037224 */ /* 0x000fc600078e00ff */
[----:B------:R-:W-:Y:S02]  /*0960*/  UIADD3 UR6, UP1, UPT, UR14, UR6, URZ ;  /* 0x000000060e067290 */ /* 0x000fe4000ff3e0ff */
[----:B-1----:R-:W-:Y:S02]  /*0970*/  USHF.R.S32.HI UR13, URZ, 0x1f, UR7 ;  /* 0x0000001fff0d7899 */ /* 0x002fe40008011407 */
[----:B------:R-:W-:Y:S02]  /*0980*/  UIADD3.X UR7, UPT, UPT, UR5, UR15, URZ, UP1, !UPT ;  /* 0x0000000f05077290 */ /* 0x000fe40008ffe4ff */
[----:B------:R-:W-:Y:S01]  /*0990*/  UIMAD UR12, UR13, UR26, UR12 ;  /* 0x0000001a0d0c72a4 */ /* 0x000fe2000f8e020c */
[----:B------:R-:W-:Y:S01]  /*09a0*/  IMAD.WIDE.U32 R14, R14, UR6, RZ ;  /* 0x000000060e0e7c25 */ /* 0x000fe2000f8e00ff */
[----:B------:R-:W-:-:S04]  /*09b0*/  UIMAD UR7, UR7, UR28, URZ ;  /* 0x0000001c070772a4 */ /* 0x000fc8000f8e02ff */
[----:B------:R-:W-:Y:S01]  /*09c0*/  UIMAD UR7, UR13, UR6, UR7 ;  /* 0x000000060d0772a4 */ /* 0x000fe2000f8e0207 */
[----:B------:R-:W-:-:S05]  /*09d0*/  VIADD R2, R17, UR12 ;  /* 0x0000000c11027c36 */ /* 0x000fca0008000000 */
[----:B------:R-:W-:Y:S01]  /*09e0*/  VIADD R0, R15, UR7 ;  /* 0x000000070f007c36 */ /* 0x000fe20008000000 */
[----:B------:R-:W-:Y:S06]  /*09f0*/  @!P0 BRA `(.L_x_322) ;  /* 0x0000000400cc8947 */ /* 0x000fec0003800000 */
[----:B------:R-:W0:Y:S01]  /*0a00*/  LDCU.64 UR6, c[0x0][0x388] ;  /* 0x00007100ff0677ac */ /* 0x000e220008000a00 */
[C---:B------:R-:W-:Y:S01]  /*0a10*/  IADD3 R25, P0, PT, R21.reuse, R16, RZ ;  /* 0x0000001015197210 */ /* 0x040fe20007f1e0ff */
[----:B------:R-:W-:Y:S01]  /*0a20*/  IMAD.U32 R27, RZ, RZ, UR10 ;  /* 0x0000000aff1b7e24 */ /* 0x000fe2000f8e00ff */
[----:B------:R-:W-:Y:S01]  /*0a30*/  IADD3 R19, P1, PT, R21, R14, RZ ;  /* 0x0000000e15137210 */ /* 0x000fe20007f3e0ff */
[----:B------:R-:W1:Y:S01]  /*0a40*/  LDCU.64 UR12, c[0x0][0x390] ;  /* 0x00007200ff0c77ac */ /* 0x000e620008000a00 */
[----:B------:R-:W-:Y:S01]  /*0a50*/  BSSY.RECONVERGENT B2, `(.L_x_323) ;  /* 0x000006b000027945 */ /* 0x000fe20003800200 */
[----:B------:R-:W-:Y:S02]  /*0a60*/  IMAD.X R20, RZ, RZ, R2, P0 ;  /* 0x000000ffff147224 */ /* 0x000fe400000e0602 */
[----:B------:R-:W-:Y:S02]  /*0a70*/  IMAD.X R4, RZ, RZ, R0, P1 ;  /* 0x000000ffff047224 */ /* 0x000fe400008e0600 */
[----:B------:R-:W-:-:S02]  /*0a80*/  VIADD R26, R1, 0x8 ;  /* 0x00000008011a7836 */ /* 0x000fc40000000000 */
[----:B------:R-:W-:Y:S02]  /*0a90*/  IMAD.MOV.U32 R24, RZ, RZ, -0x1f528714 ;  /* 0xe0ad78ecff187424 */ /* 0x000fe400078e00ff */
[----:B------:R-:W-:Y:S02]  /*0aa0*/  IMAD.MOV.U32 R31, RZ, RZ, R9 ;  /* 0x000000ffff1f7224 */ /* 0x000fe400078e0009 */
[----:B------:R-:W-:Y:S01]  /*0ab0*/  IMAD.MOV.U32 R29, RZ, RZ, R8 ;  /* 0x000000ffff1d7224 */ /* 0x000fe200078e0008 */
[----:B0-----:R-:W-:Y:S01]  /*0ac0*/  LEA R30, P0, R25, UR6, 0x2 ;  /* 0x00000006191e7c11 */ /* 0x001fe2000f8010ff */
[----:B------:R-:W-:-:S03]  /*0ad0*/  IMAD.MOV.U32 R3, RZ, RZ, RZ ;  /* 0x000000ffff037224 */ /* 0x000fc600078e00ff */
[----:B------:R-:W-:Y:S02]  /*0ae0*/  LEA.HI.X R25, R25, UR7, R20, 0x2, P0 ;  /* 0x0000000719197c11 */ /* 0x000fe400080f1414 */
[----:B-1----:R-:W-:Y:S02]  /*0af0*/  LEA R18, P1, R19, UR12, 0x1 ;  /* 0x0000000c13127c11 */ /* 0x002fe4000f8208ff */
[----:B------:R-:W-:Y:S02]  /*0b00*/  IADD3 R27, P0, PT, R27, -UR14, RZ ;  /* 0x8000000e1b1b7c10 */ /* 0x000fe4000ff1e0ff */
[----:B------:R-:W-:Y:S01]  /*0b10*/  LEA.HI.X R19, R19, UR13, R4, 0x1, P1 ;  /* 0x0000000d13137c11 */ /* 0x000fe200088f0c04 */
[----:B------:R-:W-:Y:S02]  /*0b20*/  IMAD.MOV.U32 R4, RZ, RZ, R21 ;  /* 0x000000ffff047224 */ /* 0x000fe400078e0015 */
[----:B------:R-:W-:-:S08]  /*0b30*/  IMAD.X R28, RZ, RZ, ~UR5, P0 ;  /* 0x80000005ff1c7e24 */ /* 0x000fd000080e06ff */
.L_x_324:
[----:B------:R-:W-:-:S04]  /*0b40*/  IADD3 R32, P0, PT, R18, UR23, RZ ;  /* 0x0000001712207c10 */ /* 0x000fc8000ff1e0ff */
[----:B------:R-:W-:-:S05]  /*0b50*/  IADD3.X R33, PT, PT, R19, UR25, RZ, P0, !PT ;  /* 0x0000001913217c10 */ /* 0x000fca00087fe4ff */
[----:B------:R-:W2:Y:S01]  /*0b60*/  LDG.E.U16.CONSTANT R32, desc[UR16][R32.64] ;  /* 0x0000001020207981 */ /* 0x000ea2000c1e9500 */
[----:B------:R-:W-:-:S05]  /*0b70*/  IADD3 R34, P0, PT, R4, R27, RZ ;  /* 0x0000001b04227210 */ /* 0x000fca0007f1e0ff */
[----:B------:R-:W-:Y:S01]  /*0b80*/  IMAD.X R35, R3, 0x1, R28, P0 ;  /* 0x0000000103237824 */ /* 0x000fe200000e061c */
[----:B------:R-:W-:-:S03]  /*0b90*/  IADD3 R20, P0, PT, R30, UR19, RZ ;  /* 0x000000131e147c10 */ /* 0x000fc6000ff1e0ff */
[----:B------:R-:W0:Y:S01]  /*0ba0*/  I2F.S64 R34, R34 ;  /* 0x0000002200227312 */ /* 0x000e220000301400 */
[----:B------:R-:W-:Y:S01]  /*0bb0*/  IADD3.X R21, PT, PT, R25, UR20, RZ, P0, !PT ;  /* 0x0000001419157c10 */ /* 0x000fe200087fe4ff */
[----:B------:R-:W3:Y:S01]  /*0bc0*/  LDG.E.U16.CONSTANT R33, desc[UR16][R18.64] ;  /* 0x0000001012217981 */ /* 0x000ee2000c1e9500 */
[----:B------:R-:W-:Y:S01]  /*0bd0*/  IADD3 R22, P0, PT, R4, -UR14, RZ ;  /* 0x8000000e04167c10 */ /* 0x000fe2000ff1e0ff */
[----:B0-----:R-:W-:Y:S02]  /*0be0*/  FFMA.FTZ R37, R34, UR4, RZ ;  /* 0x0000000422257c23 */ /* 0x001fe400080100ff */
[----:B------:R0:W4:Y:S01]  /*0bf0*/  LDG.E R36, desc[UR16][R20.64] ;  /* 0x0000001014247981 */ /* 0x000122000c1e1900 */
[----:B------:R-:W-:Y:S02]  /*0c00*/  IADD3.X R23, PT, PT, R3, ~UR5, RZ, P0, !PT ;  /* 0x8000000503177c10 */ /* 0x000fe400087fe4ff */
[----:B------:R-:W-:-:S04]  /*0c10*/  ISETP.NE.U32.AND P0, PT, RZ, UR30, PT ;  /* 0x0000001eff007c0c */ /* 0x000fc8000bf05070 */
[----:B------:R-:W-:Y:S01]  /*0c20*/  ISETP.NE.AND.EX P0, PT, RZ, UR31, PT, P0 ;  /* 0x0000001fff007c0c */ /* 0x000fe2000bf05300 */
[----:B0-----:R-:W-:-:S03]  /*0c30*/  IMAD.MOV.U32 R20, RZ, RZ, R30 ;  /* 0x000000ffff147224 */ /* 0x001fc600078e001e */
[----:B------:R-:W-:Y:S01]  /*0c40*/  FSEL R37, R37, RZ, P0 ;  /* 0x000000ff25257208 */ /* 0x000fe20000000000 */
[----:B------:R-:W-:Y:S02]  /*0c50*/  IMAD.MOV.U32 R21, RZ, RZ, R25 ;  /* 0x000000ffff157224 */ /* 0x000fe400078e0019 */
[----:B--2---:R-:W-:-:S15]  /*0c60*/  HADD2.F32 R32, -RZ, R32.H0_H0 ;  /* 0x20000020ff207230 */ /* 0x004fde0000004100 */
[----:B------:R-:W-:-:S15]  /*0c70*/  NOP ;  /* 0x0000000000007918 */ /* 0x000fde0000000000 */
[----:B------:R-:W-:-:S14]  /*0c80*/  NOP ;  /* 0x0000000000007918 */ /* 0x000fdc0000000000 */
[----:B------:R-:W0:Y:S01]  /*0c90*/  I2F.S64 R22, R22 ;  /* 0x0000001600167312 */ /* 0x000e220000301400 */
[----:B------:R-:W-:-:S04]  /*0ca0*/  FADD.FTZ R32, -R32, 1 ;  /* 0x3f80000020207421 */ /* 0x000fc80000010100 */
[----:B------:R-:W-:Y:S02]  /*0cb0*/  FFMA.FTZ R37, R32, -10000, R37 ;  /* 0xc61c400020257823 */ /* 0x000fe40000010025 */
[----:B------:R-:W2:Y:S01]  /*0cc0*/  LDG.E R32, desc[UR16][R20.64] ;  /* 0x0000001014207981 */ /* 0x000ea2000c1e1900 */
[----:B0-----:R-:W-:Y:S01]  /*0cd0*/  FFMA.FTZ R22, R22, UR4, RZ ;  /* 0x0000000416167c23 */ /* 0x001fe200080100ff */
[----:B---3--:R-:W-:-:S04]  /*0ce0*/  HADD2.F32 R33, -RZ, R33.H0_H0 ;  /* 0x20000021ff217230 */ /* 0x008fc80000004100 */
[----:B------:R-:W-:Y:S01]  /*0cf0*/  FSEL R22, R22, RZ, P0 ;  /* 0x000000ff16167208 */ /* 0x000fe20000000000 */
[----:B------:R-:W-:Y:S01]  /*0d00*/  FADD.FTZ R33, -R33, 1 ;  /* 0x3f80000021217421 */ /* 0x000fe20000010100 */
[----:B------:R-:W-:-:S03]  /*0d10*/  IMAD.U32 R35, RZ, RZ, UR14 ;  /* 0x0000000eff237e24 */ /* 0x000fc6000f8e00ff */
[----:B------:R-:W-:Y:S02]  /*0d20*/  FFMA.FTZ R33, R33, -10000, R22 ;  /* 0xc61c400021217823 */ /* 0x000fe40000010016 */
[----:B------:R-:W-:Y:S01]  /*0d30*/  IADD3 R34, P1, P3, R4, UR23, -R35 ;  /* 0x0000001704227c10 */ /* 0x000fe2000fb3e823 */
[----:B------:R-:W-:Y:S01]  /*0d40*/  UIADD3 UR12, UP0, UPT, URZ, -UR14, URZ ;  /* 0x8000000eff0c7290 */ /* 0x000fe2000ff1e0ff */
[----:B----4-:R-:W-:Y:S01]  /*0d50*/  FFMA.FTZ R23, R36, UR27, R37 ;  /* 0x0000001b24177c23 */ /* 0x010fe20008010025 */
[----:B------:R-:W-:Y:S02]  /*0d60*/  UMOV UR6, URZ ;  /* 0x000000ff00067c82 */ /* 0x000fe40008000000 */
[----:B------:R-:W-:Y:S01]  /*0d70*/  UIADD3.X UR13, UPT, UPT, URZ, ~UR5, URZ, UP0, !UPT ;  /* 0x80000005ff0d7290 */ /* 0x000fe200087fe4ff */
[----:B--2---:R-:W-:Y:S01]  /*0d80*/  FFMA.FTZ R22, R32, UR27, R33 ;  /* 0x0000001b20167c23 */ /* 0x004fe20008010021 */
[----:B------:R-:W-:Y:S02]  /*0d90*/  IMAD.U32 R32, RZ, RZ, UR5 ;  /* 0x00000005ff207e24 */ /* 0x000fe4000f8e00ff */
[----:B------:R-:W-:-:S03]  /*0da0*/  IMAD.U32 R33, RZ, RZ, UR10 ;  /* 0x0000000aff217e24 */ /* 0x000fc6000f8e00ff */
[----:B------:R-:W-:Y:S01]  /*0db0*/  IADD3.X R35, PT, PT, R3, UR25, ~R32, P1, P3 ;  /* 0x0000001903237c10 */ /* 0x000fe20008fe6c20 */
[----:B------:R-:W-:-:S04]  /*0dc0*/  IMAD.WIDE.U32 R20, R33, 0xc, R20 ;  /* 0x0000000c21147825 */ /* 0x000fc800078e0014 */
[----:B------:R-:W-:-:S04]  /*0dd0*/  IMAD.WIDE.U32 R32, R33, 0x6, R18 ;  /* 0x0000000621207825 */ /* 0x000fc800078e0012 */
[----:B------:R-:W-:Y:S02]  /*0de0*/  VIADD R21, R21, UR6 ;  /* 0x0000000615157c36 */ /* 0x000fe40008000000 */
[----:B------:R-:W-:Y:S01]  /*0df0*/  VIADD R37, R33, UR6 ;  /* 0x0000000621257c36 */ /* 0x000fe20008000000 */
[----:B------:R-:W-:Y:S01]  /*0e00*/  UIMAD.WIDE.U32 UR6, UR10, 0x3, UR12 ;  /* 0x000000030a0678a5 */ /* 0x000fe2000f8e000c */
[----:B------:R-:W-:Y:S01]  /*0e10*/  IMAD.MOV.U32 R36, RZ, RZ, R32 ;  /* 0x000000ffff247224 */ /* 0x000fe200078e0020 */
[----:B------:R-:W-:Y:S01]  /*0e20*/  IADD3 R32, P1, PT, R18, UR19, RZ ;  /* 0x0000001312207c10 */ /* 0x000fe2000ff3e0ff */
[----:B------:R0:W-:Y:S01]  /*0e30*/  STL.64 [R26+-0x8], R22 ;  /* 0xfffff8161a007387 */ /* 0x0001e20000100a00 */
[----:B------:R-:W-:Y:S02]  /*0e40*/  FMNMX3.FTZ R24, R24, R22, R23, !PT ;  /* 0x0000001618187276 */ /* 0x000fe40007810017 */
[----:B------:R-:W-:Y:S01]  /*0e50*/  IADD3.X R33, PT, PT, R19, UR20, RZ, P1, !PT ;  /* 0x0000001413217c10 */ /* 0x000fe20008ffe4ff */
[----:B------:R-:W2:Y:S04]  /*0e60*/  LDG.E.U16.CONSTANT R36, desc[UR16][R36.64] ;  /* 0x0000001024247981 */ /* 0x000ea8000c1e9500 */
[----:B------:R-:W3:Y:S01]  /*0e70*/  LDG.E.U16.CONSTANT R32, desc[UR16][R32.64] ;  /* 0x0000001020207981 */ /* 0x000ee2000c1e9500 */
[----:B0-----:R-:W-:Y:S01]  /*0e80*/  IMAD.MOV.U32 R23, RZ, RZ, RZ ;  /* 0x000000ffff177224 */ /* 0x001fe200078e00ff */
[----:B------:R-:W-:-:S02]  /*0e90*/  IADD3 R22, P3, PT, R4, UR6, RZ ;  /* 0x0000000604167c10 */ /* 0x000fc4000ff7e0ff */
[----:B------:R0:W4:Y:S02]  /*0ea0*/  LDG.E R21, desc[UR16][R20.64] ;  /* 0x0000001014157981 */ /* 0x000124000c1e1900 */
[----:B------:R-:W-:-:S04]  /*0eb0*/  IADD3.X R23, PT, PT, R3, UR7, R23, P3, !PT ;  /* 0x0000000703177c10 */ /* 0x000fc80009ffe417 */
[----:B0-----:R0:W-:Y:S02]  /*0ec0*/  I2F.S64 R20, R22 ;  /* 0x0000001600147312 */ /* 0x0011e40000301400 */
[----:B0-----:R-:W-:-:S04]  /*0ed0*/  IADD3 R22, P1, PT, R30, UR21, RZ ;  /* 0x000000151e167c10 */ /* 0x001fc8000ff3e0ff */
[----:B------:R-:W-:-:S15]  /*0ee0*/  IADD3.X R23, PT, PT, R25, UR22, RZ, P1, !PT ;  /* 0x0000001619177c10 */ /* 0x000fde0008ffe4ff */
[----:B------:R-:W-:-:S15]  /*0ef0*/  NOP ;  /* 0x0000000000007918 */ /* 0x000fde0000000000 */
[----:B------:R-:W-:-:S15]  /*0f00*/  NOP ;  /* 0x0000000000007918 */ /* 0x000fde0000000000 */
[----:B------:R-:W-:-:S13]  /*0f10*/  NOP ;  /* 0x0000000000007918 */ /* 0x000fda0000000000 */
[----:B------:R0:W1:Y:S02]  /*0f20*/  I2F.S64 R34, R34 ;  /* 0x0000002200227312 */ /* 0x0000640000301400 */
[----:B0-----:R0:W5:Y:S01]  /*0f30*/  LDG.E R35, desc[UR16][R22.64] ;  /* 0x0000001016237981 */ /* 0x001162000c1e1900 */
[----:B-1----:R-:W-:Y:S01]  /*0f40*/  FFMA.FTZ R34, R34, UR4, RZ ;  /* 0x0000000422227c23 */ /* 0x002fe200080100ff */
[----:B------:R-:W-:-:S04]  /*0f50*/  FFMA.FTZ R37, R20, UR4, RZ ;  /* 0x0000000414257c23 */ /* 0x000fc800080100ff */
[----:B------:R-:W-:Y:S02]  /*0f60*/  FSEL R34, R34, RZ, P0 ;  /* 0x000000ff22227208 */ /* 0x000fe40000000000 */
[----:B------:R-:W-:Y:S02]  /*0f70*/  FSEL R37, R37, RZ, P0 ;  /* 0x000000ff25257208 */ /* 0x000fe40000000000 */
[----:B------:R-:W-:-:S04]  /*0f80*/  IADD3 R31, P0, PT, R31, -0x4, RZ ;  /* 0xfffffffc1f1f7810 */ /* 0x000fc80007f1e0ff */
[----:B------:R-:W-:Y:S02]  /*0f90*/  IADD3.X R29, PT, PT, R29, -0x1, RZ, P0, !PT ;  /* 0xffffffff1d1d7810 */ /* 0x000fe400007fe4ff */
[----:B------:R-:W-:-:S04]  /*0fa0*/  ISETP.NE.U32.AND P0, PT, R31, RZ, PT ;  /* 0x000000ff1f00720c */ /* 0x000fc80003f05070 */
[----:B------:R-:W-:Y:S01]  /*0fb0*/  ISETP.NE.AND.EX P0, PT, R29, RZ, PT, P0 ;  /* 0x000000ff1d00720c */ /* 0x000fe20003f05300 */
[----:B0-----:R-:W-:Y:S01]  /*0fc0*/  IMAD.U32 R23, RZ, RZ, UR10 ;  /* 0x0000000aff177e24 */ /* 0x001fe2000f8e00ff */
[----:B------:R-:W-:Y:S01]  /*0fd0*/  IADD3 R18, P1, PT, R18, UR21, RZ ;  /* 0x0000001512127c10 */ /* 0x000fe2000ff3e0ff */
[----:B------:R-:W-:Y:S01]  /*0fe0*/  IMAD.U32 R22, RZ, RZ, UR10 ;  /* 0x0000000aff167e24 */ /* 0x000fe2000f8e00ff */
[----:B------:R-:W-:Y:S02]  /*0ff0*/  IADD3 R4, P4, PT, R4, UR19, RZ ;  /* 0x0000001304047c10 */ /* 0x000fe4000ff9e0ff */
[----:B------:R-:W-:Y:S02]  /*1000*/  LEA R30, P3, R23, R30, 0x4 ;  /* 0x0000001e171e7211 */ /* 0x000fe400078620ff */
[----:B------:R-:W-:Y:S02]  /*1010*/  IADD3.X R19, PT, PT, R19, UR22, RZ, P1, !PT ;  /* 0x0000001613137c10 */ /* 0x000fe40008ffe4ff */
[----:B------:R-:W-:-:S02]  /*1020*/  LEA.HI.X R25, R22, R25, RZ, 0x4, P3 ;  /* 0x0000001916197211 */ /* 0x000fc400018f24ff */
[----:B------:R-:W-:Y:S01]  /*1030*/  IADD3.X R3, PT, PT, R3, UR20, RZ, P4, !PT ;  /* 0x0000001403037c10 */ /* 0x000fe2000a7fe4ff */
[----:B--2---:R-:W-:Y:S02]  /*1040*/  HADD2.F32 R36, -RZ, R36.H0_H0 ;  /* 0x20000024ff247230 */ /* 0x004fe40000004100 */
[----:B---3--:R-:W-:-:S03]  /*1050*/  HADD2.F32 R20, -RZ, R32.H0_H0 ;  /* 0x20000020ff147230 */ /* 0x008fc60000004100 */
[----:B------:R-:W-:Y:S02]  /*1060*/  FADD.FTZ R36, -R36, 1 ;  /* 0x3f80000024247421 */ /* 0x000fe40000010100 */
[----:B------:R-:W-:Y:S02]  /*1070*/  FADD.FTZ R33, -R20, 1 ;  /* 0x3f80000014217421 */ /* 0x000fe40000010100 */
[----:B------:R-:W-:Y:S02]  /*1080*/  FFMA.FTZ R36, R36, -10000, R37 ;  /* 0xc61c400024247823 */ /* 0x000fe40000010025 */
[----:B------:R-:W-:Y:S02]  /*1090*/  FFMA.FTZ R20, R33, -10000, R34 ;  /* 0xc61c400021147823 */ /* 0x000fe40000010022 */
[----:B----4-:R-:W-:Y:S02]  /*10a0*/  FFMA.FTZ R21, R21, UR27, R36 ;  /* 0x0000001b15157c23 */ /* 0x010fe40008010024 */
[----:B-----5:R-:W-:-:S05]  /*10b0*/  FFMA.FTZ R20, R35, UR27, R20 ;  /* 0x0000001b23147c23 */ /* 0x020fca0008010014 */
[----:B------:R0:W-:Y:S01]  /*10c0*/  STL.64 [R26], R20 ;  /* 0x000000141a007387 */ /* 0x0001e20000100a00 */
[----:B------:R-:W-:Y:S01]  /*10d0*/  FMNMX3.FTZ R24, R24, R20, R21, !PT ;  /* 0x0000001418187276 */ /* 0x000fe20007810015 */
[----:B0-----:R-:W-:Y:S01]  /*10e0*/  VIADD R26, R26, 0x10 ;  /* 0x000000101a1a7836 */ /* 0x001fe20000000000 */
[----:B------:R-:W-:Y:S06]  /*10f0*/  @P0 BRA `(.L_x_324) ;  /* 0xfffffff800900947 */ /* 0x000fec000383ffff */
[----:B------:R-:W-:Y:S05]  /*1100*/  BSYNC.RECONVERGENT B2 ;  /* 0x0000000000027941 */ /* 0x000fea0003800200 */
.L_x_323:
[----:B------:R-:W-:Y:S02]  /*1110*/  IMAD.MOV.U32 R32, RZ, RZ, R9 ;  /* 0x000000ffff207224 */ /* 0x000fe400078e0009 */
[----:B------:R-:W-:-:S07]  /*1120*/  IMAD.MOV.U32 R25, RZ, RZ, R8 ;  /* 0x000000ffff197224 */ /* 0x000fce00078e0008 */
.L_x_322:
[----:B------:R-:W-:Y:S05]  /*1130*/  BSYNC.RECONVERGENT B1 ;  /* 0x0000000000017941 */ /* 0x000fea0003800200 */
.L_x_321:
[----:B------:R-:W-:-:S04]  /*1140*/  ISETP.NE.U32.AND P0, PT, R10, RZ, PT ;  /* 0x000000ff0a00720c */ /* 0x000fc80003f05070 */
[----:B------:R-:W-:-:S13]  /*1150*/  ISETP.NE.AND.EX P0, PT, RZ, RZ, PT, P0 ;  /* 0x000000ffff00720c */ /* 0x000fda0003f05300 */
[----:B------:R-:W-:Y:S05]  /*1160*/  @!P0 BRA `(.L_x_320) ;  /* 0x0000000400488947 */ /* 0x000fea0003800000 */
[----:B------:R-:W0:Y:S01]  /*1170*/  LDC.64 R18, c[0x0][0x390] ;  /* 0x0000e400ff127b82 */ /* 0x000e220000000a00 */
[----:B------:R-:W-:-:S05]  /*1180*/  IADD3 R22, P0, PT, R4, R14, RZ ;  /* 0x0000000e04167210 */ /* 0x000fca0007f1e0ff */
[----:B------:R-:W-:Y:S02]  /*1190*/  IMAD.X R23, R3, 0x1, R0, P0 ;  /* 0x0000000103177824 */ /* 0x000fe400000e0600 */
[----:B------:R-:W1:Y:S01]  /*11a0*/  LDC.64 R20, c[0x0][0x388] ;  /* 0x0000e200ff147b82 */ /* 0x000e620000000a00 */
[----:B0-----:R-:W-:-:S04]  /*11b0*/  LEA R26, P0, R22, R18, 0x1 ;  /* 0x00000012161a7211 */ /* 0x001fc800078008ff */
[----:B------:R-:W-:Y:S02]  /*11c0*/  LEA.HI.X R27, R22, R19, R23, 0x1, P0 ;  /* 0x00000013161b7211 */ /* 0x000fe400000f0c17 */
[----:B------:R-:W-:-:S03]  /*11d0*/  IADD3 R22, P0, PT, R4, R16, RZ ;  /* 0x0000001004167210 */ /* 0x000fc60007f1e0ff */
[----:B------:R-:W2:Y:S02]  /*11e0*/  LDG.E.U16.CONSTANT R26, desc[UR16][R26.64] ;  /* 0x000000101a1a7981 */ /* 0x000ea4000c1e9500 */
[----:B------:R-:W-:Y:S01]  /*11f0*/  IMAD.X R23, R3, 0x1, R2, P0 ;  /* 0x0000000103177824 */ /* 0x000fe200000e0602 */
[----:B-1----:R-:W-:-:S04]  /*1200*/  LEA R30, P0, R22, R20, 0x2 ;  /* 0x00000014161e7211 */ /* 0x002fc800078010ff */
[----:B------:R-:W-:Y:S02]  /*1210*/  LEA.HI.X R31, R22, R21, R23, 0x2, P0 ;  /* 0x00000015161f7211 */ /* 0x000fe400000f1417 */
[----:B------:R-:W0:Y:S04]  /*1220*/  LDC.64 R22, c[0x0][0x398] ;  /* 0x0000e600ff167b82 */ /* 0x000e280000000a00 */
[----:B------:R-:W3:Y:S01]  /*1230*/  LDG.E R31, desc[UR16][R30.64] ;  /* 0x000000101e1f7981 */ /* 0x000ee2000c1e1900 */
[----:B------:R-:W-:Y:S02]  /*1240*/  IADD3 R28, P0, PT, R4, -UR14, RZ ;  /* 0x8000000e041c7c10 */ /* 0x000fe4000ff1e0ff */
[----:B------:R-:W-:Y:S01]  /*1250*/  ISETP.NE.U32.AND P1, PT, R10, 0x1, PT ;  /* 0x000000010a00780c */ /* 0x000fe20003f25070 */
        /* <DEDUP_REMOVED lines=13> */
[----:B------:R-:W-:Y:S01]  /*1330*/  FFMA.FTZ R26, R26, -10000, R3 ;  /* 0xc61c40001a1a7823 */ /* 0x000fe20000010003 */
[----:B------:R-:W-:-:S03]  /*1340*/  IMAD.U32 R3, R32, 0x4, R1 ;  /* 0x0000000420037824 */ /* 0x000fc600078e0001 */
[----:B---3--:R-:W-:-:S05]  /*1350*/  FFMA.FTZ R26, R31, R4, R26 ;  /* 0x000000041f1a7223 */ /* 0x008fca000001001a */
[----:B------:R0:W-:Y:S01]  /*1360*/  STL [R3], R26 ;  /* 0x0000001a03007387 */ /* 0x0001e20000100800 */
[----:B------:R-:W-:Y:S01]  /*1370*/  FMNMX.FTZ R24, R24, R26, !PT ;  /* 0x0000001a18187209 */ /* 0x000fe20007810000 */
[----:B------:R-:W-:Y:S06]  /*1380*/  @!P1 BRA `(.L_x_320) ;  /* 0x0000000000c09947 */ /* 0x000fec0003800000 */
[----:B------:R-:W1:Y:S01]  /*1390*/  S2R R15, SR_TID.X ;  /* 0x00000000000f7919 */ /* 0x000e620000002100 */
[----:B------:R-:W-:Y:S01]  /*13a0*/  ISETP.NE.U32.AND P1, PT, R10, 0x2, PT ;  /* 0x000000020a00780c */ /* 0x000fe20003f25070 */
[----:B------:R-:W-:-:S03]  /*13b0*/  IMAD R17, R25, UR10, R23 ;  /* 0x0000000a19117c24 */ /* 0x000fc6000f8e0217 */
[----:B------:R-:W-:Y:S02]  /*13c0*/  ISETP.NE.AND.EX P1, PT, RZ, RZ, PT, P1 ;  /* 0x000000ffff00720c */ /* 0x000fe40003f25310 */
[----:B-1----:R-:W-:-:S04]  /*13d0*/  IADD3 R23, P3, PT, R15, R22, RZ ;  /* 0x000000160f177210 */ /* 0x002fc80007f7e0ff */
[----:B------:R-:W-:Y:S01]  /*13e0*/  IADD3 R14, P4, PT, R23, R14, RZ ;  /* 0x0000000e170e7210 */ /* 0x000fe20007f9e0ff */
[----:B------:R-:W-:-:S03]  /*13f0*/  IMAD.X R17, RZ, RZ, R17, P3 ;  /* 0x000000ffff117224 */ /* 0x000fc600018e0611 */
[----:B------:R-:W-:Y:S01]  /*1400*/  LEA R18, P3, R14, R18, 0x1 ;  /* 0x000000120e127211 */ /* 0x000fe200078608ff */
[----:B------:R-:W-:-:S05]  /*1410*/  IMAD.X R0, R17, 0x1, R0, P4 ;  /* 0x0000000111007824 */ /* 0x000fca00020e0600 */
[----:B------:R-:W-:Y:S02]  /*1420*/  LEA.HI.X R19, R14, R19, R0, 0x1, P3 ;  /* 0x000000130e137211 */ /* 0x000fe400018f0c00 */
[----:B------:R-:W-:Y:S02]  /*1430*/  @P1 IADD3 R14, P4, PT, R18, UR23, RZ ;  /* 0x00000017120e1c10 */ /* 0x000fe4000ff9e0ff */
[----:B------:R-:W-:Y:S01]  /*1440*/  IADD3 R16, P3, PT, R23, R16, RZ ;  /* 0x0000001017107210 */ /* 0x000fe20007f7e0ff */
[----:B------:R-:W2:Y:S01]  /*1450*/  LDG.E.U16.CONSTANT R18, desc[UR16][R18.64] ;  /* 0x0000001012127981 */ /* 0x000ea2000c1e9500 */
[----:B------:R-:W-:-:S03]  /*1460*/  @P1 IADD3.X R15, PT, PT, R19, UR25, RZ, P4, !PT ;  /* 0x00000019130f1c10 */ /* 0x000fc6000a7fe4ff */
[----:B------:R-:W-:Y:S01]  /*1470*/  IMAD.X R2, R17, 0x1, R2, P3 ;  /* 0x0000000111027824 */ /* 0x000fe200018e0602 */
[C---:B------:R-:W-:Y:S01]  /*1480*/  LEA R20, P3, R16.reuse, R20, 0x2 ;  /* 0x0000001410147211 */ /* 0x040fe200078610ff */
[----:B------:R-:W3:Y:S03]  /*1490*/  @P1 LDG.E.U16.CONSTANT R14, desc[UR16][R14.64] ;  /* 0x000000100e0e1981 */ /* 0x000ee6000c1e9500 */
[----:B------:R-:W-:Y:S02]  /*14a0*/  LEA.HI.X R21, R16, R21, R2, 0x2, P3 ;  /* 0x0000001510157211 */ /* 0x000fe400018f1402 */
[----:B0-----:R-:W-:-:S04]  /*14b0*/  @P1 IADD3 R26, P3, PT, R20, UR19, RZ ;  /* 0x00000013141a1c10 */ /* 0x001fc8000ff7e0ff */
[----:B------:R-:W-:Y:S02]  /*14c0*/  @P1 IADD3.X R27, PT, PT, R21, UR20, RZ, P3, !PT ;  /* 0x00000014151b1c10 */ /* 0x000fe40009ffe4ff */
[----:B------:R-:W4:Y:S04]  /*14d0*/  LDG.E R21, desc[UR16][R20.64] ;  /* 0x0000001014157981 */ /* 0x000f28000c1e1900 */
[----:B------:R-:W5:Y:S01]  /*14e0*/  @P1 LDG.E R27, desc[UR16][R26.64] ;  /* 0x000000101a1b1981 */ /* 0x000f62000c1e1900 */
[----:B------:R-:W-:Y:S01]  /*14f0*/  IADD3 R28, P3, PT, R23, -UR14, RZ ;  /* 0x8000000e171c7c10 */ /* 0x000fe2000ff7e0ff */
[----:B------:R-:W-:-:S03]  /*1500*/  IMAD.U32 R16, RZ, RZ, UR14 ;  /* 0x0000000eff107e24 */ /* 0x000fc6000f8e00ff */
[----:B------:R-:W-:Y:S02]  /*1510*/  IADD3.X R29, PT, PT, R17, ~UR5, RZ, P3, !PT ;  /* 0x80000005111d7c10 */ /* 0x000fe40009ffe4ff */
[----:B------:R-:W-:-:S04]  /*1520*/  @P1 IADD3 R16, P3, P4, -R16, UR10, R23 ;  /* 0x0000000a10101c10 */ /* 0x000fc8000fc7e117 */
[----:B------:R-:W-:Y:S01]  /*1530*/  @P1 IADD3.X R17, PT, PT, R17, ~UR5, RZ, P3, P4 ;  /* 0x8000000511111c10 */ /* 0x000fe20009fe84ff */
[----:B------:R-:W0:Y:S02]  /*1540*/  I2F.S64 R0, R28 ;  /* 0x0000001c00007312 */ /* 0x000e240000301400 */
[----:B0-----:R-:W-:-:S05]  /*1550*/  FFMA.FTZ R0, R0, UR4, RZ ;  /* 0x0000000400007c23 */ /* 0x001fca00080100ff */
[----:B------:R-:W-:-:S15]  /*1560*/  FSEL R0, R0, RZ, P0 ;  /* 0x000000ff00007208 */ /* 0x000fde0000000000 */
[----:B------:R-:W-:-:S15]  /*1570*/  NOP ;  /* 0x0000000000007918 */ /* 0x000fde0000000000 */
[----:B------:R-:W-:-:S15]  /*1580*/  NOP ;  /* 0x0000000000007918 */ /* 0x000fde0000000000 */
[----:B------:R-:W-:-:S12]  /*1590*/  NOP ;  /* 0x0000000000007918 */ /* 0x000fd80000000000 */
[----:B------:R-:W0:Y:S02]  /*15a0*/  @P1 I2F.S64 R2, R16 ;  /* 0x0000001000021312 */ /* 0x000e240000301400 */
[----:B0-----:R-:W-:-:S05]  /*15b0*/  @P1 FFMA.FTZ R2, R2, UR4, RZ ;  /* 0x0000000402021c23 */ /* 0x001fca00080100ff */
[----:B------:R-:W-:Y:S01]  /*15c0*/  @P1 FSEL R2, R2, RZ, P0 ;  /* 0x000000ff02021208 */ /* 0x000fe20000000000 */
[----:B--2---:R-:W-:Y:S02]  /*15d0*/  HADD2.F32 R18, -RZ, R18.H0_H0 ;  /* 0x20000012ff127230 */ /* 0x004fe40000004100 */
[----:B---3--:R-:W-:-:S03]  /*15e0*/  @P1 HADD2.F32 R14, -RZ, R14.H0_H0 ;  /* 0x2000000eff0e1230 */ /* 0x008fc60000004100 */
[----:B------:R-:W-:Y:S02]  /*15f0*/  FADD.FTZ R15, -R18, 1 ;  /* 0x3f800000120f7421 */ /* 0x000fe40000010100 */
[----:B------:R-:W-:Y:S02]  /*1600*/  @P1 FADD.FTZ R19, -R14, 1 ;  /* 0x3f8000000e131421 */ /* 0x000fe40000010100 */
[----:B------:R-:W-:Y:S02]  /*1610*/  FFMA.FTZ R0, R15, -10000, R0 ;  /* 0xc61c40000f007823 */ /* 0x000fe40000010000 */
[----:B------:R-:W-:Y:S02]  /*1620*/  @P1 FFMA.FTZ R2, R19, -10000, R2 ;  /* 0xc61c400013021823 */ /* 0x000fe40000010002 */
[-C--:B----4-:R-:W-:Y:S02]  /*1630*/  FFMA.FTZ R0, R21, R4.reuse, R0 ;  /* 0x0000000415007223 */ /* 0x090fe40000010000 */
[----:B-----5:R-:W-:-:S03]  /*1640*/  @P1 FFMA.FTZ R2, R27, R4, R2 ;  /* 0x000000041b021223 */ /* 0x020fc60000010002 */
[----:B------:R1:W-:Y:S04]  /*1650*/  STL [R3+0x4], R0 ;  /* 0x0000040003007387 */ /* 0x0003e80000100800 */
[----:B------:R1:W-:Y:S01]  /*1660*/  @P1 STL [R3+0x8], R2 ;  /* 0x0000080203001387 */ /* 0x0003e20000100800 */
[----:B------:R-:W-:-:S04]  /*1670*/  FMNMX.FTZ R24, R24, R0, !PT ;  /* 0x0000000018187209 */ /* 0x000fc80007810000 */
[----:B------:R-:W-:-:S07]  /*1680*/  @P1 FMNMX.FTZ R24, R24, R2, !PT ;  /* 0x0000000218181209 */ /* 0x000fce0007810000 */
.L_x_320:
[----:B------:R-:W-:Y:S05]  /*1690*/  BSYNC.RECONVERGENT B0 ;  /* 0x0000000000007941 */ /* 0x000fea0003800200 */
.L_x_319:
[----:B-1----:R-:W1:Y:S01]  /*16a0*/  S2R R2, SR_TID.X ;  /* 0x0000000000027919 */ /* 0x002e620000002100 */
        /* <DEDUP_REMOVED lines=13> */
.L_x_325:
[----:B0-----:R-:W0:Y:S01]  /*1780*/  SHFL.BFLY PT, R3, R24, 0x10, 0x1f ;  /* 0x0e001f0018037f89 */ /* 0x001e2200000e0000 */
[----:B------:R-:W2:Y:S01]  /*1790*/  S2UR UR7, SR_CgaCtaId ;  /* 0x00000000000779c3 */ /* 0x000ea20000008800 */
[----:B------:R-:W-:Y:S01]  /*17a0*/  UMOV UR6, 0x400 ;  /* 0x0000040000067882 */ /* 0x000fe20000000000 */
[----:B-1----:R-:W-:Y:S01]  /*17b0*/  LOP3.LUT R16, R2, 0x1f, RZ, 0xc0, !PT ;  /* 0x0000001f02107812 */ /* 0x002fe200078ec0ff */
[----:B------:R-:W-:Y:S01]  /*17c0*/  UIADD3 UR6, UPT, UPT, UR6, 0x8, URZ ;  /* 0x0000000806067890 */ /* 0x000fe2000fffe0ff */
[----:B------:R-:W-:Y:S02]  /*17d0*/  I2FP.F32.U32 R14, UR10 ;  /* 0x0000000a000e7c45 */ /* 0x000fe40008201000 */
[----:B------:R-:W-:Y:S02]  /*17e0*/  ISETP.NE.AND P0, PT, R16, RZ, PT ;  /* 0x000000ff1000720c */ /* 0x000fe40003f05270 */
[----:B0-----:R-:W-:Y:S01]  /*17f0*/  FMNMX.FTZ R3, R3, R24, !PT ;  /* 0x0000001803037209 */ /* 0x001fe20007810000 */
[----:B--2---:R-:W-:-:S04]  /*1800*/  ULEA UR6, UR7, UR6, 0x18 ;  /* 0x0000000607067291 */ /* 0x004fc8000f8ec0ff */
[----:B------:R-:W0:Y:S02]  /*1810*/  SHFL.BFLY PT, R0, R3, 0x8, 0x1f ;  /* 0x0d001f0003007f89 */ /* 0x000e2400000e0000 */
[----:B------:R-:W-:Y:S02]  /*1820*/  LEA.HI R16, R2, UR6, RZ, 0x1d ;  /* 0x0000000602107c11 */ /* 0x000fe4000f8fe8ff */
[----:B0-----:R-:W-:Y:S01]  /*1830*/  FMNMX.FTZ R0, R3, R0, !PT ;  /* 0x0000000003007209 */ /* 0x001fe20007810000 */
[----:B------:R-:W-:Y:S01]  /*1840*/  FMUL.FTZ R3, R14, 0.03125 ;  /* 0x3d0000000e037820 */ /* 0x000fe20000410000 */
[----:B------:R-:W-:-:S03]  /*1850*/  I2FP.F32.U32 R14, R2 ;  /* 0x00000002000e7245 */ /* 0x000fc60000201000 */
[----:B------:R-:W0:Y:S01]  /*1860*/  SHFL.BFLY PT, R15, R0, 0x4, 0x1f ;  /* 0x0c801f00000f7f89 */ /* 0x000e2200000e0000 */
[----:B------:R-:W-:Y:S01]  /*1870*/  FSETP.GT.FTZ.AND P1, PT, R3, R14, PT ;  /* 0x0000000e0300720b */ /* 0x000fe20003f34000 */
[----:B------:R-:W-:-:S05]  /*1880*/  IMAD.SHL.U32 R3, R2, 0x4, RZ ;  /* 0x0000000402037824 */ /* 0x000fca00078e00ff */
        /* <DEDUP_REMOVED lines=20> */
.L_x_326:
[----:B-1----:R-:W-:Y:S01]  /*19d0*/  ISETP.NE.AND P1, PT, R2, RZ, PT ;  /* 0x000000ff0200720c */ /* 0x002fe20003f25270 */
        /* <DEDUP_REMOVED lines=12> */
[----:B------:R-:W-:Y:S02]  /*1aa0*/  IMAD.MOV.U32 R19, RZ, RZ, RZ ;  /* 0x000000ffff137224 */ /* 0x000fe400078e00ff */
[----:B0-----:R-:W-:Y:S01]  /*1ab0*/  IMAD.MOV.U32 R0, RZ, RZ, RZ ;  /* 0x000000ffff007224 */ /* 0x001fe200078e00ff */
[----:B-1----:R-:W-:-:S09]  /*1ac0*/  ULEA UR6, UR7, UR6, 0x18 ;  /* 0x0000000607067291 */ /* 0x002fd2000f8ec0ff */
[----:B------:R-:W0:Y:S01]  /*1ad0*/  LDS R3, [UR6+0x4] ;  /* 0x00000406ff037984 */ /* 0x000e220008000800 */
[----:B------:R-:W-:Y:S05]  /*1ae0*/  @!P0 BRA `(.L_x_330) ;  /* 0x0000000000808947 */ /* 0x000fea0003800000 */
[----:B------:R-:W-:Y:S01]  /*1af0*/  BSSY.RECONVERGENT B2, `(.L_x_331) ;  /* 0x000001e000027945 */ /* 0x000fe20003800200 */
[----:B------:R-:W-:Y:S02]  /*1b00*/  IMAD.MOV.U32 R19, RZ, RZ, RZ ;  /* 0x000000ffff137224 */ /* 0x000fe400078e00ff */
[----:B------:R-:W-:Y:S02]  /*1b10*/  IMAD.MOV.U32 R0, RZ, RZ, RZ ;  /* 0x000000ffff007224 */ /* 0x000fe400078e00ff */
[----:B------:R-:W-:-:S07]  /*1b20*/  IMAD.MOV.U32 R22, RZ, RZ, RZ ;  /* 0x000000ffff167224 */ /* 0x000fce00078e00ff */
.L_x_332:
        /* <DEDUP_REMOVED lines=27> */
.L_x_331:
[----:B------:R-:W-:-:S07]  /*1ce0*/  IMAD.MOV.U32 R0, RZ, RZ, R6 ;  /* 0x000000ffff007224 */ /* 0x000fce00078e0006 */
.L_x_330:
[----:B------:R-:W-:Y:S05]  /*1cf0*/  BSYNC.RECONVERGENT B1 ;  /* 0x0000000000017941 */ /* 0x000fea0003800200 */
.L_x_329:
        /* <DEDUP_REMOVED lines=8> */
[----:B------:R-:W-:-:S06]  /*1d80*/  FMUL.FTZ R0, R0, 1.4426950216293334961 ;  /* 0x3fb8aa3b00007820 */ /* 0x000fcc0000410000 */
[----:B------:R-:W0:Y:S02]  /*1d90*/  MUFU.EX2 R0, R0 ;  /* 0x0000000000007308 */ /* 0x000e240000000800 */
[----:B0-----:R2:W-:Y:S01]  /*1da0*/  STL [R15], R0 ;  /* 0x000000000f007387 */ /* 0x0015e20000100800 */
[----:B------:R-:W-:Y:S01]  /*1db0*/  FADD.FTZ R19, R19, R0 ;  /* 0x0000000013137221 */ /* 0x000fe20000010000 */
[----:B------:R-:W-:Y:S06]  /*1dc0*/  @!P0 BRA `(.L_x_328) ;  /* 0x00000000003c8947 */ /* 0x000fec0003800000 */
[----:B--2---:R-:W2:Y:S01]  /*1dd0*/  LDL R0, [R15+0x4] ;  /* 0x000004000f007983 */ /* 0x004ea20000100800 */
[----:B------:R-:W-:-:S04]  /*1de0*/  ISETP.NE.U32.AND P0, PT, R7, 0x2, PT ;  /* 0x000000020700780c */ /* 0x000fc80003f05070 */
[----:B------:R-:W-:Y:S01]  /*1df0*/  ISETP.NE.AND.EX P0, PT, RZ, RZ, PT, P0 ;  /* 0x000000ffff00720c */ /* 0x000fe20003f05300 */
[----:B--2---:R-:W-:-:S04]  /*1e00*/  FADD.FTZ R0, -R3, R0 ;  /* 0x0000000003007221 */ /* 0x004fc80000010100 */
[----:B------:R-:W-:-:S06]  /*1e10*/  FMUL.FTZ R0, R0, 1.4426950216293334961 ;  /* 0x3fb8aa3b00007820 */ /* 0x000fcc0000410000 */
[----:B------:R-:W0:Y:S02]  /*1e20*/  MUFU.EX2 R0, R0 ;  /* 0x0000000000007308 */ /* 0x000e240000000800 */
[----:B0-----:R3:W-:Y:S01]  /*1e30*/  STL [R15+0x4], R0 ;  /* 0x000004000f007387 */ /* 0x0017e20000100800 */
[----:B------:R-:W-:Y:S01]  /*1e40*/  FADD.FTZ R19, R19, R0 ;  /* 0x0000000013137221 */ /* 0x000fe20000010000 */
[----:B------:R-:W-:Y:S06]  /*1e50*/  @!P0 BRA `(.L_x_328) ;  /* 0x0000000000188947 */ /* 0x000fec0003800000 */
[----:B---3--:R-:W2:Y:S02]  /*1e60*/  LDL R0, [R15+0x8] ;  /* 0x000008000f007983 */ /* 0x008ea40000100800 */
[----:B--2---:R-:W-:-:S04]  /*1e70*/  FADD.FTZ R0, -R3, R0 ;  /* 0x0000000003007221 */ /* 0x004fc80000010100 */
[----:B------:R-:W-:-:S06]  /*1e80*/  FMUL.FTZ R0, R0, 1.4426950216293334961 ;  /* 0x3fb8aa3b00007820 */ /* 0x000fcc0000410000 */
[----:B------:R-:W0:Y:S02]  /*1e90*/  MUFU.EX2 R0, R0 ;  /* 0x0000000000007308 */ /* 0x000e240000000800 */
[----:B0-----:R4:W-:Y:S01]  /*1ea0*/  STL [R15+0x8], R0 ;  /* 0x000008000f007387 */ /* 0x0019e20000100800 */
[----:B------:R-:W-:-:S07]  /*1eb0*/  FADD.FTZ R19, R19, R0 ;  /* 0x0000000013137221 */ /* 0x000fce0000010000 */
.L_x_328:
[----:B------:R-:W-:Y:S05]  /*1ec0*/  BSYNC.RECONVERGENT B0 ;  /* 0x0000000000007941 */ /* 0x000fea0003800200 */
.L_x_327:
[----:B------:R-:W-:Y:S05]  /*1ed0*/  BRA.U UP0, `(.L_x_333) ;  /* 0x00000001002c7547 */ /* 0x000fea000b800000 */
[----:B0-234-:R-:W0:Y:S02]  /*1ee0*/  SHFL.BFLY PT, R0, R19, 0x10, 0x1f ;  /* 0x0e001f0013007f89 */ /* 0x01de2400000e0000 */
[----:B0-----:R-:W-:-:S05]  /*1ef0*/  FADD.FTZ R0, R0, R19 ;  /* 0x0000001300007221 */ /* 0x001fca0000010000 */
[----:B------:R-:W0:Y:S02]  /*1f00*/  SHFL.BFLY PT, R3, R0, 0x8, 0x1f ;  /* 0x0d001f0000037f89 */ /* 0x000e2400000e0000 */
        /* <DEDUP_REMOVED lines=8> */
.L_x_333:
[----:B0-234-:R-:W0:Y:S01]  /*1f90*/  SHFL.BFLY PT, R0, R19, 0x10, 0x1f ;  /* 0x0e001f0013007f89 */ /* 0x01de2200000e0000 */
[----:B------:R-:W2:Y:S01]  /*1fa0*/  S2UR UR7, SR_CgaCtaId ;  /* 0x00000000000779c3 */ /* 0x000ea20000008800 */
[----:B------:R-:W-:Y:S01]  /*1fb0*/  UMOV UR6, 0x400 ;  /* 0x0000040000067882 */ /* 0x000fe20000000000 */
[----:B-1----:R-:W-:Y:S01]  /*1fc0*/  LOP3.LUT R16, R2, 0x1f, RZ, 0xc0, !PT ;  /* 0x0000001f02107812 */ /* 0x002fe200078ec0ff */
[----:B------:R-:W-:Y:S01]  /*1fd0*/  UIADD3 UR6, UPT, UPT, UR6, 0x88, URZ ;  /* 0x0000008806067890 */ /* 0x000fe2000fffe0ff */
[----:B------:R-:W-:Y:S02]  /*1fe0*/  I2FP.F32.U32 R17, UR10 ;  /* 0x0000000a00117c45 */ /* 0x000fe40008201000 */
[----:B------:R-:W-:Y:S01]  /*1ff0*/  ISETP.NE.AND P0, PT, R16, RZ, PT ;  /* 0x000000ff1000720c */ /* 0x000fe20003f05270 */
[----:B0-----:R-:W-:Y:S01]  /*2000*/  FADD.FTZ R0, R0, R19 ;  /* 0x0000001300007221 */ /* 0x001fe20000010000 */
[----:B--2---:R-:W-:-:S04]  /*2010*/  ULEA UR6, UR7, UR6, 0x18 ;  /* 0x0000000607067291 */ /* 0x004fc8000f8ec0ff */
[----:B------:R-:W0:Y:S02]  /*2020*/  SHFL.BFLY PT, R3, R0, 0x8, 0x1f ;  /* 0x0d001f0000037f89 */ /* 0x000e2400000e0000 */
[----:B------:R-:W-:Y:S01]  /*2030*/  LEA.HI R18, R2, UR6, RZ, 0x1d ;  /* 0x0000000602127c11 */ /* 0x000fe2000f8fe8ff */
[----:B0-----:R-:W-:Y:S01]  /*2040*/  FADD.FTZ R3, R0, R3 ;  /* 0x0000000300037221 */ /* 0x001fe20000010000 */
[----:B------:R-:W-:Y:S01]  /*2050*/  FMUL.FTZ R0, R17, 0.03125 ;  /* 0x3d00000011007820 */ /* 0x000fe20000410000 */
[----:B------:R-:W-:-:S03]  /*2060*/  I2FP.F32.U32 R17, R2 ;  /* 0x0000000200117245 */ /* 0x000fc60000201000 */
[----:B------:R-:W0:Y:S01]  /*2070*/  SHFL.BFLY PT, R4, R3, 0x4, 0x1f ;  /* 0x0c801f0003047f89 */ /* 0x000e2200000e0000 */
[----:B------:R-:W-:Y:S01]  /*2080*/  FSETP.GT.FTZ.AND P3, PT, R0, R17, PT ;  /* 0x000000110000720b */ /* 0x000fe20003f74000 */
[----:B------:R-:W-:Y:S02]  /*2090*/  IMAD.MOV.U32 R0, RZ, RZ, RZ ;  /* 0x000000ffff007224 */ /* 0x000fe400078e00ff */
[----:B0-----:R-:W-:Y:S01]  /*20a0*/  FADD.FTZ R4, R3, R4 ;  /* 0x0000000403047221 */ /* 0x001fe20000010000 */
[----:B------:R-:W-:-:S04]  /*20b0*/  IMAD.SHL.U32 R3, R2, 0x4, RZ ;  /* 0x0000000402037824 */ /* 0x000fc800078e00ff */
[----:B------:R-:W0:Y:S01]  /*20c0*/  SHFL.BFLY PT, R15, R4, 0x2, 0x1f ;  /* 0x0c401f00040f7f89 */ /* 0x000e2200000e0000 */
[----:B------:R-:W-:Y:S01]  /*20d0*/  LOP3.LUT R19, R3, 0x7c, RZ, 0xc0, !PT ;  /* 0x0000007c03137812 */ /* 0x000fe200078ec0ff */
        /* <DEDUP_REMOVED lines=16> */
.L_x_334:
        /* <DEDUP_REMOVED lines=14> */
[----:B------:R-:W2:Y:S01]  /*22c0*/  LDCU UR12, c[0x0][0x3ac] ;  /* 0x00007580ff0c77ac */ /* 0x000ea20008000800 */
[----:B------:R-:W-:Y:S01]  /*22d0*/  ISETP.GE.U32.AND P0, PT, R13, 0x3, PT ;  /* 0x000000030d00780c */ /* 0x000fe20003f06070 */
[----:B0-----:R-:W-:Y:S01]  /*22e0*/  IMAD.MOV.U32 R3, RZ, RZ, RZ ;  /* 0x000000ffff037224 */ /* 0x001fe200078e00ff */
[----:B------:R-:W-:Y:S01]  /*22f0*/  BSSY.RECONVERGENT B1, `(.L_x_337) ;  /* 0x0000134000017945 */ /* 0x000fe20003800200 */
[----:B------:R-:W-:Y:S01]  /*2300*/  UIADD3 UR13, UP0, UPT, UR14, UR8, URZ ;  /* 0x000000080e0d7290 */ /* 0x000fe2000ff1e0ff */
[----:B------:R-:W-:Y:S01]  /*2310*/  CS2R R22, SRZ ;  /* 0x0000000000167805 */ /* 0x000fe2000001ff00 */
[----:B------:R-:W-:Y:S02]  /*2320*/  IMAD.MOV.U32 R4, RZ, RZ, RZ ;  /* 0x000000ffff047224 */ /* 0x000fe400078e00ff */
[----:B------:R-:W-:Y:S01]  /*2330*/  IMAD.MOV.U32 R20, RZ, RZ, RZ ;  /* 0x000000ffff147224 */ /* 0x000fe200078e00ff */
[----:B--2---:R-:W-:-:S02]  /*2340*/  USHF.R.S32.HI UR12, URZ, 0x1f, UR12 ;  /* 0x0000001fff0c7899 */ /* 0x004fc4000801140c */
        /* <DEDUP_REMOVED lines=28> */
.L_x_344:
[----:B------:R-:W-:-:S05]  /*2510*/  IMAD.U32 R36, R31, 0x4, R1 ;  /* 0x000000041f247824 */ /* 0x000fca00078e0001 */
[----:B------:R-:W1:Y:S04]  /*2520*/  LDL.64 R18, [R36] ;  /* 0x0000000024127983 */ /* 0x000e680000100a00 */
[----:B------:R-:W2:Y:S04]  /*2530*/  LDL.64 R20, [R36+0x8] ;  /* 0x0000080024147983 */ /* 0x000ea80000100a00 */
[----:B------:R-:W3:Y:S04]  /*2540*/  LDL.64 R14, [R36+0x10] ;  /* 0x00001000240e7983 */ /* 0x000ee80000100a00 */
[----:B------:R-:W4:Y:S01]  /*2550*/  LDL.64 R16, [R36+0x18] ;  /* 0x0000180024107983 */ /* 0x000f220000100a00 */
[----:B------:R-:W-:-:S05]  /*2560*/  IADD3 R23, P1, PT, R23, R2, RZ ;  /* 0x0000000217177210 */ /* 0x000fca0007f3e0ff */
[----:B------:R-:W-:Y:S01]  /*2570*/  IMAD.X R22, R22, 0x1, R33, P1 ;  /* 0x0000000116167824 */ /* 0x000fe200008e0621 */
[----:B------:R-:W-:-:S04]  /*2580*/  LEA R24, P1, R23, UR26, 0x1 ;  /* 0x0000001a17187c11 */ /* 0x000fc8000f8208ff */
[----:B------:R-:W-:Y:S02]  /*2590*/  LEA.HI.X R25, R23, UR27, R22, 0x1, P1 ;  /* 0x0000001b17197c11 */ /* 0x000fe400088f0c16 */
[----:B------:R-:W-:Y:S01]  /*25a0*/  IADD3 R26, P1, PT, R24, UR23, RZ ;  /* 0x00000017181a7c10 */ /* 0x000fe2000ff3e0ff */
[----:B------:R-:W-:Y:S02]  /*25b0*/  IMAD.U32 R35, RZ, RZ, UR10 ;  /* 0x0000000aff237e24 */ /* 0x000fe4000f8e00ff */
[C---:B-1----:R-:W-:Y:S01]  /*25c0*/  FMUL.FTZ R18, R0.reuse, R18 ;  /* 0x0000001200127220 */ /* 0x042fe20000410000 */
[----:B------:R-:W-:-:S04]  /*25d0*/  FMUL.FTZ R22, R0, R19 ;  /* 0x0000001300167220 */ /* 0x000fc80000410000 */
[----:B------:R-:W-:-:S04]  /*25e0*/  F2FP.F16.F32.PACK_AB R18, RZ, R18 ;  /* 0x00000012ff12723e */ /* 0x000fc800000000ff */
[----:B------:R-:W-:Y:S02]  /*25f0*/  PRMT R27, R18, 0x7610, R27 ;  /* 0x00007610121b7816 */ /* 0x000fe4000000001b */
[----:B------:R-:W5:Y:S01]  /*2600*/  LDL.64 R18, [R36+0x20] ;  /* 0x0000200024127983 */ /* 0x000f620000100a00 */
[C---:B--2---:R-:W-:Y:S01]  /*2610*/  FMUL.FTZ R23, R0.reuse, R20 ;  /* 0x0000001400177220 */ /* 0x044fe20000410000 */
[----:B------:R-:W-:Y:S02]  /*2620*/  F2FP.F16.F32.PACK_AB R20, RZ, R22 ;  /* 0x00000016ff14723e */ /* 0x000fe400000000ff */
[----:B------:R0:W-:Y:S01]  /*2630*/  STG.E.U16 desc[UR16][R24.64], R27 ;  /* 0x0000001b18007986 */ /* 0x0001e2000c101510 */
[----:B------:R-:W-:Y:S01]  /*2640*/  FMUL.FTZ R21, R0, R21 ;  /* 0x0000001500157220 */ /* 0x000fe20000410000 */
[----:B------:R-:W-:Y:S01]  /*2650*/  PRMT R29, R20, 0x7610, R29 ;  /* 0x00007610141d7816 */ /* 0x000fe2000000001d */
[----:B------:R-:W-:Y:S01]  /*2660*/  IMAD.U32 R20, RZ, RZ, UR10 ;  /* 0x0000000aff147e24 */ /* 0x000fe2000f8e00ff */
[----:B0-----:R-:W-:-:S02]  /*2670*/  IADD3.X R27, PT, PT, R25, UR25, RZ, P1, !PT ;  /* 0x00000019191b7c10 */ /* 0x001fc40008ffe4ff */
[----:B------:R-:W-:Y:S02]  /*2680*/  IADD3 R22, P1, PT, R26, UR23, RZ ;  /* 0x000000171a167c10 */ /* 0x000fe4000ff3e0ff */
[----:B------:R-:W-:Y:S01]  /*2690*/  F2FP.F16.F32.PACK_AB R25, RZ, R23 ;  /* 0x00000017ff19723e */ /* 0x000fe200000000ff */
[----:B------:R0:W-:Y:S01]  /*26a0*/  STG.E.U16 desc[UR16][R26.64], R29 ;  /* 0x0000001d1a007986 */ /* 0x0001e2000c101510 */
[----:B------:R-:W-:Y:S02]  /*26b0*/  IADD3.X R23, PT, PT, R27, UR25, RZ, P1, !PT ;  /* 0x000000191b177c10 */ /* 0x000fe40008ffe4ff */
[----:B------:R-:W-:-:S03]  /*26c0*/  IADD3 R28, P1, PT, R22, UR23, RZ ;  /* 0x00000017161c7c10 */ /* 0x000fc6000ff3e0ff */
[----:B------:R1:W-:Y:S01]  /*26d0*/  STG.E.U16 desc[UR16][R22.64], R25 ;  /* 0x0000001916007986 */ /* 0x0003e2000c101510 */
[----:B0-----:R-:W-:Y:S01]  /*26e0*/  F2FP.F16.F32.PACK_AB R27, RZ, R21 ;  /* 0x00000015ff1b723e */ /* 0x001fe200000000ff */
[----:B------:R-:W-:Y:S01]  /*26f0*/  IMAD.MOV.U32 R21, RZ, RZ, RZ ;  /* 0x000000ffff157224 */ /* 0x000fe200078e00ff */
[----:B------:R-:W-:Y:S02]  /*2700*/  IADD3.X R29, PT, PT, R23, UR25, RZ, P1, !PT ;  /* 0x00000019171d7c10 */ /* 0x000fe40008ffe4ff */
[----:B-1----:R-:W2:Y:S01]  /*2710*/  LDL.64 R22, [R36+0x28] ;  /* 0x0000280024167983 */ /* 0x002ea20000100a00 */
[----:B------:R-:W-:-:S04]  /*2720*/  IMAD.WIDE.U32 R24, R31, UR10, R20 ;  /* 0x0000000a1f187c25 */ /* 0x000fc8000f8e0014 */
[----:B------:R-:W-:Y:S01]  /*2730*/  IMAD R34, R32, UR10, R25 ;  /* 0x0000000a20227c24 */ /* 0x000fe2000f8e0219 */
[----:B------:R-:W-:Y:S02]  /*2740*/  IADD3 R35, P1, P2, R35, UR23, R24 ;  /* 0x0000001723237c10 */ /* 0x000fe4000fa3e018 */
[----:B------:R-:W2:Y:S04]  /*2750*/  LDL.64 R24, [R36+0x30] ;  /* 0x0000300024187983 */ /* 0x000ea80000100a00 */
[----:B------:R0:W-:Y:S04]  /*2760*/  STG.E.U16 desc[UR16][R28.64], R27 ;  /* 0x0000001b1c007986 */ /* 0x0001e8000c101510 */
[----:B0-----:R0:W2:Y:S01]  /*2770*/  LDL.64 R28, [R36+0x38] ;  /* 0x00003800241c7983 */ /* 0x0010a20000100a00 */
[----:B------:R-:W-:-:S02]  /*2780*/  IADD3.X R34, PT, PT, RZ, UR25, R34, P1, P2 ;  /* 0x00000019ff227c10 */ /* 0x000fc40008fe4422 */
[----:B------:R-:W-:Y:S01]  /*2790*/  IADD3 R35, P1, PT, R35, R2, RZ ;  /* 0x0000000223237210 */ /* 0x000fe20007f3e0ff */
[----:B---3--:R-:W-:-:S04]  /*27a0*/  FMUL.FTZ R14, R0, R14 ;  /* 0x0000000e000e7220 */ /* 0x008fc80000410000 */
[----:B------:R-:W-:Y:S01]  /*27b0*/  IMAD.X R34, R34, 0x1, R33, P1 ;  /* 0x0000000122227824 */ /* 0x000fe200008e0621 */
[C---:B------:R-:W-:Y:S02]  /*27c0*/  LEA R26, P1, R35.reuse, UR26, 0x1 ;  /* 0x0000001a231a7c11 */ /* 0x040fe4000f8208ff */
[----:B------:R-:W-:Y:S01]  /*27d0*/  F2FP.F16.F32.PACK_AB R14, RZ, R14 ;  /* 0x0000000eff0e723e */ /* 0x000fe200000000ff */
[----:B------:R-:W-:Y:S01]  /*27e0*/  FMUL.FTZ R15, R0, R15 ;  /* 0x0000000f000f7220 */ /* 0x000fe20000410000 */
[----:B------:R-:W-:Y:S02]  /*27f0*/  LEA.HI.X R27, R35, UR27, R34, 0x1, P1 ;  /* 0x0000001b231b7c11 */ /* 0x000fe400088f0c22 */
[----:B------:R-:W-:Y:S01]  /*2800*/  PRMT R35, R14, 0x7610, R35 ;  /* 0x000076100e237816 */ /* 0x000fe20000000023 */
[----:B----4-:R-:W-:Y:S01]  /*2810*/  FMUL.FTZ R14, R0, R16 ;  /* 0x00000010000e7220 */ /* 0x010fe20000410000 */
[----:B------:R-:W-:Y:S02]  /*2820*/  IADD3 R34, P1, PT, R26, UR23, RZ ;  /* 0x000000171a227c10 */ /* 0x000fe4000ff3e0ff */
[----:B------:R-:W-:Y:S01]  /*2830*/  F2FP.F16.F32.PACK_AB R15, RZ, R15 ;  /* 0x0000000fff0f723e */ /* 0x000fe200000000ff */
[----:B------:R1:W-:Y:S01]  /*2840*/  STG.E.U16 desc[UR16][R26.64], R35 ;  /* 0x000000231a007986 */ /* 0x0003e2000c101510 */
[----:B------:R-:W-:-:S04]  /*2850*/  F2FP.F16.F32.PACK_AB R14, RZ, R14 ;  /* 0x0000000eff0e723e */ /* 0x000fc800000000ff */
[----:B0-----:R-:W-:Y:S02]  /*2860*/  PRMT R36, R14, 0x7610, R36 ;  /* 0x000076100e247816 */ /* 0x001fe40000000024 */
[----:B-1----:R-:W-:Y:S02]  /*2870*/  IADD3.X R35, PT, PT, R27, UR25, RZ, P1, !PT ;  /* 0x000000191b237c10 */ /* 0x002fe40008ffe4ff */
[----:B------:R-:W-:Y:S02]  /*2880*/  IADD3 R16, P1, PT, R34, UR23, RZ ;  /* 0x0000001722107c10 */ /* 0x000fe4000ff3e0ff */
[----:B------:R-:W-:Y:S01]  /*2890*/  PRMT R27, R15, 0x7610, R27 ;  /* 0x000076100f1b7816 */ /* 0x000fe2000000001b */
[----:B------:R-:W-:Y:S01]  /*28a0*/  FMUL.FTZ R15, R0, R17 ;  /* 0x00000011000f7220 */ /* 0x000fe20000410000 */
[----:B------:R-:W-:Y:S02]  /*28b0*/  IADD3.X R17, PT, PT, R35, UR25, RZ, P1, !PT ;  /* 0x0000001923117c10 */ /* 0x000fe40008ffe4ff */
[----:B------:R-:W-:Y:S01]  /*28c0*/  IADD3 R14, P1, PT, R16, UR23, RZ ;  /* 0x00000017100e7c10 */ /* 0x000fe2000ff3e0ff */
[----:B------:R0:W-:Y:S01]  /*28d0*/  STG.E.U16 desc[UR16][R34.64], R27 ;  /* 0x0000001b22007986 */ /* 0x0001e2000c101510 */
[----:B------:R-:W-:-:S02]  /*28e0*/  F2FP.F16.F32.PACK_AB R26, RZ, R15 ;  /* 0x0000000fff1a723e */ /* 0x000fc400000000ff */
[----:B------:R-:W-:Y:S01]  /*28f0*/  IADD3.X R15, PT, PT, R17, UR25, RZ, P1, !PT ;  /* 0x00000019110f7c10 */ /* 0x000fe20008ffe4ff */
[----:B------:R1:W-:Y:S01]  /*2900*/  STG.E.U16 desc[UR16][R16.64], R36 ;  /* 0x0000002410007986 */ /* 0x0003e2000c101510 */
[C---:B------:R-:W-:Y:S02]  /*2910*/  IADD3 R37, P3, PT, R31.reuse, 0x8, RZ ;  /* 0x000000081f257810 */ /* 0x040fe40007f7e0ff */
[----:B0-----:R-:W-:Y:S02]  /*2920*/  IADD3 R27, P1, PT, R31, 0x4, RZ ;  /* 0x000000041f1b7810 */ /* 0x001fe40007f3e0ff */
[----:B-1----:R-:W-:-:S03]  /*2930*/  PRMT R17, R26, 0x7610, R17 ;  /* 0x000076101a117816 */ /* 0x002fc60000000011 */
[----:B------:R-:W-:Y:S02]  /*2940*/  IMAD.X R35, RZ, RZ, R32, P1 ;  /* 0x000000ffff237224 */ /* 0x000fe400008e0620 */
[----:B------:R-:W-:Y:S01]  /*2950*/  IMAD.WIDE.U32 R26, R27, UR10, R20 ;  /* 0x0000000a1b1a7c25 */ /* 0x000fe2000f8e0014 */
[----:B------:R0:W-:Y:S03]  /*2960*/  STG.E.U16 desc[UR16][R14.64], R17 ;  /* 0x000000110e007986 */ /* 0x0001e6000c101510 */
[----:B------:R-:W-:Y:S02]  /*2970*/  IMAD.U32 R36, RZ, RZ, UR10 ;  /* 0x0000000aff247e24 */ /* 0x000fe4000f8e00ff */
[----:B------:R-:W-:Y:S02]  /*2980*/  IMAD R34, R35, UR10, R27 ;  /* 0x0000000a23227c24 */ /* 0x000fe4000f8e021b */
[----:B------:R-:W-:Y:S01]  /*2990*/  IMAD.X R27, RZ, RZ, R32, P3 ;  /* 0x000000ffff1b7224 */ /* 0x000fe200018e0620 */
[----:B------:R-:W-:Y:S01]  /*29a0*/  IADD3 R35, P1, P2, R36, UR23, R26 ;  /* 0x0000001724237c10 */ /* 0x000fe2000fa3e01a */
[----:B0-----:R-:W-:-:S04]  /*29b0*/  IMAD.WIDE.U32 R16, R37, UR10, R20 ;  /* 0x0000000a25107c25 */ /* 0x001fc8000f8e0014 */
[----:B------:R-:W-:Y:S02]  /*29c0*/  IMAD.U32 R37, RZ, RZ, UR10 ;  /* 0x0000000aff257e24 */ /* 0x000fe4000f8e00ff */
[----:B------:R-:W-:-:S03]  /*29d0*/  IMAD R26, R27, UR10, R17 ;  /* 0x0000000a1b1a7c24 */ /* 0x000fc6000f8e0211 */
[----:B------:R-:W-:Y:S02]  /*29e0*/  IADD3 R27, P3, P4, R37, UR23, R16 ;  /* 0x00000017251b7c10 */ /* 0x000fe4000fc7e010 */
[----:B------:R-:W-:Y:S02]  /*29f0*/  IADD3.X R16, PT, PT, RZ, UR25, R34, P1, P2 ;  /* 0x00000019ff107c10 */ /* 0x000fe40008fe4422 */
[----:B------:R-:W-:-:S05]  /*2a00*/  IADD3 R35, P1, PT, R35, R2, RZ ;  /* 0x0000000223237210 */ /* 0x000fca0007f3e0ff */
[----:B------:R-:W-:Y:S01]  /*2a10*/  IMAD.X R16, R16, 0x1, R33, P1 ;  /* 0x0000000110107824 */ /* 0x000fe200008e0621 */
[----:B------:R-:W-:-:S04]  /*2a20*/  LEA R14, P1, R35, UR26, 0x1 ;  /* 0x0000001a230e7c11 */ /* 0x000fc8000f8208ff */
[----:B------:R-:W-:Y:S02]  /*2a30*/  LEA.HI.X R15, R35, UR27, R16, 0x1, P1 ;  /* 0x0000001b230f7c11 */ /* 0x000fe400088f0c10 */
[----:B------:R-:W-:Y:S02]  /*2a40*/  IADD3 R16, P1, PT, R14, UR23, RZ ;  /* 0x000000170e107c10 */ /* 0x000fe4000ff3e0ff */
[----:B------:R-:W-:Y:S01]  /*2a50*/  IADD3.X R26, PT, PT, RZ, UR25, R26, P3, P4 ;  /* 0x00000019ff1a7c10 */ /* 0x000fe20009fe841a */
[----:B-----5:R-:W-:-:S05]  /*2a60*/  FMUL.FTZ R18, R0, R18 ;  /* 0x0000001200127220 */ /* 0x020fca0000410000 */
[----:B------:R-:W-:-:S04]  /*2a70*/  F2FP.F16.F32.PACK_AB R18, RZ, R18 ;  /* 0x00000012ff12723e */ /* 0x000fc800000000ff */
[----:B------:R-:W-:Y:S01]  /*2a80*/  PRMT R17, R18, 0x7610, R17 ;  /* 0x0000761012117816 */ /* 0x000fe20000000011 */
[----:B------:R-:W-:-:S04]  /*2a90*/  FMUL.FTZ R19, R0, R19 ;  /* 0x0000001300137220 */ /* 0x000fc80000410000 */
[----:B------:R0:W-:Y:S01]  /*2aa0*/  STG.E.U16 desc[UR16][R14.64], R17 ;  /* 0x000000110e007986 */ /* 0x0001e2000c101510 */
[----:B------:R-:W-:Y:S02]  /*2ab0*/  F2FP.F16.F32.PACK_AB R19, RZ, R19 ;  /* 0x00000013ff13723e */ /* 0x000fe400000000ff */
[----:B0-----:R-:W-:Y:S02]  /*2ac0*/  IADD3.X R17, PT, PT, R15, UR25, RZ, P1, !PT ;  /* 0x000000190f117c10 */ /* 0x001fe40008ffe4ff */
[----:B------:R-:W-:-:S05]  /*2ad0*/  IADD3 R27, P1, PT, R27, R2, RZ ;  /* 0x000000021b1b7210 */ /* 0x000fca0007f3e0ff */
[----:B------:R-:W-:Y:S01]  /*2ae0*/  IMAD.X R34, R26, 0x1, R33, P1 ;  /* 0x000000011a227824 */ /* 0x000fe200008e0621 */
[C---:B------:R-:W-:Y:S01]  /*2af0*/  LEA R18, P1, R27.reuse, UR26, 0x1 ;  /* 0x0000001a1b127c11 */ /* 0x040fe2000f8208ff */
[----:B------:R0:W-:Y:S01]  /*2b00*/  STG.E.U16 desc[UR16][R16.64], R19 ;  /* 0x0000001310007986 */ /* 0x0001e2000c101510 */
[C---:B--2---:R-:W-:Y:S01]  /*2b10*/  FMUL.FTZ R26, R0.reuse, R22 ;  /* 0x00000016001a7220 */ /* 0x044fe20000410000 */
[----:B------:R-:W-:Y:S01]  /*2b20*/  FMUL.FTZ R15, R0, R23 ;  /* 0x00000017000f7220 */ /* 0x000fe20000410000 */
[----:B0-----:R-:W-:Y:S02]  /*2b30*/  LEA.HI.X R19, R27, UR27, R34, 0x1, P1 ;  /* 0x0000001b1b137c11 */ /* 0x001fe400088f0c22 */
[----:B------:R-:W-:Y:S01]  /*2b40*/  IADD3 R22, P1, PT, R16, UR23, RZ ;  /* 0x0000001710167c10 */ /* 0x000fe2000ff3e0ff */
[----:B------:R-:W-:Y:S01]  /*2b50*/  FMUL.FTZ R24, R0, R24 ;  /* 0x0000001800187220 */ /* 0x000fe20000410000 */
[----:B------:R-:W-:Y:S02]  /*2b60*/  F2FP.F16.F32.PACK_AB R16, RZ, R15 ;  /* 0x0000000fff10723e */ /* 0x000fe400000000ff */
[----:B------:R-:W-:-:S02]  /*2b70*/  IADD3.X R23, PT, PT, R17, UR25, RZ, P1, !PT ;  /* 0x0000001911177c10 */ /* 0x000fc40008ffe4ff */
[----:B------:R-:W-:Y:S02]  /*2b80*/  IADD3 R14, P1, PT, R22, UR23, RZ ;  /* 0x00000017160e7c10 */ /* 0x000fe4000ff3e0ff */
[----:B------:R-:W-:Y:S01]  /*2b90*/  F2FP.F16.F32.PACK_AB R26, RZ, R26 ;  /* 0x0000001aff1a723e */ /* 0x000fe200000000ff */
[----:B------:R-:W-:Y:S01]  /*2ba0*/  FMUL.FTZ R25, R0, R25 ;  /* 0x0000001900197220 */ /* 0x000fe20000410000 */
[----:B------:R-:W-:Y:S02]  /*2bb0*/  IADD3.X R15, PT, PT, R23, UR25, RZ, P1, !PT ;  /* 0x00000019170f7c10 */ /* 0x000fe40008ffe4ff */
[----:B------:R-:W-:Y:S02]  /*2bc0*/  PRMT R17, R16, 0x7610, R17 ;  /* 0x0000761010117816 */ /* 0x000fe40000000011 */
[----:B------:R-:W-:Y:S02]  /*2bd0*/  F2FP.F16.F32.PACK_AB R24, RZ, R24 ;  /* 0x00000018ff18723e */ /* 0x000fe400000000ff */
[----:B------:R-:W-:Y:S01]  /*2be0*/  IADD3 R16, P1, PT, R18, UR23, RZ ;  /* 0x0000001712107c10 */ /* 0x000fe2000ff3e0ff */
[----:B------:R0:W-:Y:S01]  /*2bf0*/  STG.E.U16 desc[UR16][R22.64], R26 ;  /* 0x0000001a16007986 */ /* 0x0001e2000c101510 */
[----:B------:R-:W-:-:S03]  /*2c00*/  F2FP.F16.F32.PACK_AB R25, RZ, R25 ;  /* 0x00000019ff19723e */ /* 0x000fc600000000ff */
[----:B------:R1:W-:Y:S01]  /*2c10*/  STG.E.U16 desc[UR16][R14.64], R17 ;  /* 0x000000110e007986 */ /* 0x0003e2000c101510 */
[----:B------:R-:W-:Y:S01]  /*2c20*/  FMUL.FTZ R28, R0, R28 ;  /* 0x0000001c001c7220 */ /* 0x000fe20000410000 */
[----:B0-----:R-:W-:Y:S02]  /*2c30*/  PRMT R23, R24, 0x7610, R23 ;  /* 0x0000761018177816 */ /* 0x001fe40000000017 */
[----:B-1----:R-:W-:Y:S02]  /*2c40*/  IADD3.X R17, PT, PT, R19, UR25, RZ, P1, !PT ;  /* 0x0000001913117c10 */ /* 0x002fe40008ffe4ff */
[----:B------:R-:W-:Y:S02]  /*2c50*/  IADD3 R24, P1, PT, R16, UR23, RZ ;  /* 0x0000001710187c10 */ /* 0x000fe4000ff3e0ff */
[----:B------:R-:W-:Y:S02]  /*2c60*/  PRMT R15, R25, 0x7610, R15 ;  /* 0x00007610190f7816 */ /* 0x000fe4000000000f */
[----:B------:R-:W-:-:S02]  /*2c70*/  IADD3.X R25, PT, PT, R17, UR25, RZ, P1, !PT ;  /* 0x0000001911197c10 */ /* 0x000fc40008ffe4ff */
[----:B------:R-:W-:Y:S01]  /*2c80*/  IADD3 R14, P1, PT, R24, UR23, RZ ;  /* 0x00000017180e7c10 */ /* 0x000fe2000ff3e0ff */
[----:B------:R-:W-:Y:S01]  /*2c90*/  STG.E.U16 desc[UR16][R18.64], R23 ;  /* 0x0000001712007986 */ /* 0x000fe2000c101510 */
[----:B------:R-:W-:-:S03]  /*2ca0*/  FMUL.FTZ R29, R0, R29 ;  /* 0x0000001d001d7220 */ /* 0x000fc60000410000 */
[----:B------:R0:W-:Y:S01]  /*2cb0*/  STG.E.U16 desc[UR16][R16.64], R15 ;  /* 0x0000000f10007986 */ /* 0x0001e2000c101510 */
[----:B------:R-:W-:Y:S02]  /*2cc0*/  F2FP.F16.F32.PACK_AB R28, RZ, R28 ;  /* 0x0000001cff1c723e */ /* 0x000fe400000000ff */
[----:B------:R-:W-:Y:S02]  /*2cd0*/  F2FP.F16.F32.PACK_AB R29, RZ, R29 ;  /* 0x0000001dff1d723e */ /* 0x000fe400000000ff */
[----:B0-----:R-:W-:Y:S02]  /*2ce0*/  IADD3.X R15, PT, PT, R25, UR25, RZ, P1, !PT ;  /* 0x00000019190f7c10 */ /* 0x001fe40008ffe4ff */
[C---:B------:R-:W-:Y:S02]  /*2cf0*/  IADD3 R19, P1, PT, R31.reuse, 0xc, RZ ;  /* 0x0000000c1f137810 */ /* 0x040fe40007f3e0ff */
[----:B------:R-:W-:Y:S01]  /*2d00*/  IADD3 R31, P2, PT, R31, 0x10, RZ ;  /* 0x000000101f1f7810 */ /* 0x000fe20007f5e0ff */
[----:B------:R0:W-:Y:S02]  /*2d10*/  STG.E.U16 desc[UR16][R24.64], R28 ;  /* 0x0000001c18007986 */ /* 0x0001e4000c101510 */
[----:B------:R-:W-:-:S02]  /*2d20*/  IMAD.WIDE.U32 R20, R19, UR10, R20 ;  /* 0x0000000a13147c25 */ /* 0x000fc4000f8e0014 */
[----:B------:R0:W-:Y:S02]  /*2d30*/  STG.E.U16 desc[UR16][R14.64], R29 ;  /* 0x0000001d0e007986 */ /* 0x0001e4000c101510 */
[--C-:B------:R-:W-:Y:S01]  /*2d40*/  IMAD.X R19, RZ, RZ, R32.reuse, P1 ;  /* 0x000000ffff137224 */ /* 0x100fe200008e0620 */
[----:B------:R-:W-:Y:S01]  /*2d50*/  ISETP.GE.U32.AND P1, PT, R31, R4, PT ;  /* 0x000000041f00720c */ /* 0x000fe20003f26070 */
[----:B------:R-:W-:-:S05]  /*2d60*/  IMAD.X R32, RZ, RZ, R32, P2 ;  /* 0x000000ffff207224 */ /* 0x000fca00010e0620 */
[----:B------:R-:W-:Y:S01]  /*2d70*/  ISETP.GE.AND.EX P1, PT, R32, R30, PT, P1 ;  /* 0x0000001e2000720c */ /* 0x000fe20003f26310 */
[----:B------:R-:W-:-:S05]  /*2d80*/  IMAD.U32 R23, RZ, RZ, UR10 ;  /* 0x0000000aff177e24 */ /* 0x000fca000f8e00ff */
[----:B------:R-:W-:Y:S01]  /*2d90*/  IADD3 R23, P2, P3, R23, UR23, R20 ;  /* 0x0000001717177c10 */ /* 0x000fe2000fb5e014 */
[----:B------:R-:W-:-:S05]  /*2da0*/  IMAD R20, R19, UR10, R21 ;  /* 0x0000000a13147c24 */ /* 0x000fca000f8e0215 */
[----:B------:R-:W-:Y:S01]  /*2db0*/  IADD3.X R22, PT, PT, RZ, UR25, R20, P2, P3 ;  /* 0x00000019ff167c10 */ /* 0x000fe200097e6414 */
[----:B0-----:R-:W-:Y:S06]  /*2dc0*/  @!P1 BRA `(.L_x_344) ;  /* 0xfffffff400d09947 */ /* 0x001fec000383ffff */
[----:B------:R-:W-:Y:S05]  /*2dd0*/  BSYNC.RECONVERGENT B4 ;  /* 0x0000000000047941 */ /* 0x000fea0003800200 */
.L_x_343:
[----:B------:R-:W-:Y:S02]  /*2de0*/  IMAD.MOV.U32 R4, RZ, RZ, R6 ;  /* 0x000000ffff047224 */ /* 0x000fe400078e0006 */
[----:B------:R-:W-:-:S07]  /*2df0*/  IMAD.MOV.U32 R20, RZ, RZ, R5 ;  /* 0x000000ffff147224 */ /* 0x000fce00078e0005 */
.L_x_342:
[----:B------:R-:W-:Y:S05]  /*2e00*/  BSYNC.RECONVERGENT B3 ;  /* 0x0000000000037941 */ /* 0x000fea0003800200 */
.L_x_341:
[----:B------:R-:W-:Y:S01]  /*2e10*/  IADD3 R14, P2, PT, -R31, R6, RZ ;  /* 0x000000061f0e7210 */ /* 0x000fe20007f5e1ff */
[----:B------:R-:W-:Y:S03]  /*2e20*/  BSSY.RECONVERGENT B3, `(.L_x_345) ;  /* 0x000004f000037945 */ /* 0x000fe60003800200 */
[----:B------:R-:W-:Y:S01]  /*2e30*/  ISETP.GT.U32.AND P1, PT, R14, 0x4, PT ;  /* 0x000000040e00780c */ /* 0x000fe20003f24070 */
[----:B------:R-:W-:-:S05]  /*2e40*/  IMAD.X R14, R5, 0x1, ~R32, P2 ;  /* 0x00000001050e7824 */ /* 0x000fca00010e0e20 */
[----:B------:R-:W-:-:S13]  /*2e50*/  ISETP.GT.AND.EX P1, PT, R14, RZ, PT, P1 ;  /* 0x000000ff0e00720c */ /* 0x000fda0003f24310 */
[----:B------:R-:W-:Y:S05]  /*2e60*/  @!P1 BRA `(.L_x_346) ;  /* 0x0000000400289947 */ /* 0x000fea0003800000 */
[----:B------:R-:W-:Y:S01]  /*2e70*/  IMAD.U32 R28, R31, 0x4, R1 ;  /* 0x000000041f1c7824 */ /* 0x000fe200078e0001 */
[----:B------:R-:W0:Y:S04]  /*2e80*/  LDCU.64 UR6, c[0x0][0x380] ;  /* 0x00007000ff0677ac */ /* 0x000e280008000a00 */
[----:B------:R-:W1:Y:S04]  /*2e90*/  LDL.64 R14, [R28] ;  /* 0x000000001c0e7983 */ /* 0x000e680000100a00 */
[----:B------:R-:W2:Y:S04]  /*2ea0*/  LDL.64 R16, [R28+0x8] ;  /* 0x000008001c107983 */ /* 0x000ea80000100a00 */
[----:B------:R-:W3:Y:S04]  /*2eb0*/  LDL.64 R18, [R28+0x10] ;  /* 0x000010001c127983 */ /* 0x000ee80000100a00 */
[----:B------:R4:W5:Y:S01]  /*2ec0*/  LDL.64 R20, [R28+0x18] ;  /* 0x000018001c147983 */ /* 0x0009620000100a00 */
[----:B------:R-:W-:Y:S01]  /*2ed0*/  IMAD.U32 R24, RZ, RZ, UR10 ;  /* 0x0000000aff187e24 */ /* 0x000fe2000f8e00ff */
[----:B------:R-:W-:Y:S01]  /*2ee0*/  IADD3 R23, P0, PT, R23, R2, RZ ;  /* 0x0000000217177210 */ /* 0x000fe20007f1e0ff */
[----:B------:R-:W-:-:S02]  /*2ef0*/  IMAD.MOV.U32 R25, RZ, RZ, RZ ;  /* 0x000000ffff197224 */ /* 0x000fc400078e00ff */
[----:B------:R-:W-:Y:S02]  /*2f00*/  IMAD.U32 R29, RZ, RZ, UR10 ;  /* 0x0000000aff1d7e24 */ /* 0x000fe4000f8e00ff */
[----:B------:R-:W-:-:S04]  /*2f10*/  IMAD.WIDE.U32 R26, R31, UR10, R24 ;  /* 0x0000000a1f1a7c25 */ /* 0x000fc8000f8e0018 */
[----:B------:R-:W-:Y:S01]  /*2f20*/  IMAD R4, R32, UR10, R27 ;  /* 0x0000000a20047c24 */ /* 0x000fe2000f8e021b */
[----:B------:R-:W-:Y:S01]  /*2f30*/  IADD3 R27, P1, P2, R29, UR23, R26 ;  /* 0x000000171d1b7c10 */ /* 0x000fe2000fa3e01a */
[----:B------:R-:W-:Y:S01]  /*2f40*/  IMAD.X R30, R22, 0x1, R33, P0 ;  /* 0x00000001161e7824 */ /* 0x000fe200000e0621 */
[----:B0-----:R-:W-:Y:S02]  /*2f50*/  LEA R22, P0, R23, UR6, 0x1 ;  /* 0x0000000617167c11 */ /* 0x001fe4000f8008ff */
        /* <DEDUP_REMOVED lines=9> */
[C---:B---3--:R-:W-:Y:S01]  /*2ff0*/  FMUL.FTZ R30, R0.reuse, R18 ;  /* 0x00000012001e7220 */ /* 0x048fe20000410000 */
[----:B------:R-:W-:Y:S01]  /*3000*/  PRMT R34, R15, 0x7610, R34 ;  /* 0x000076100f227816 */ /* 0x000fe20000000022 */
[C---:B------:R-:W-:Y:S01]  /*3010*/  FMUL.FTZ R19, R0.reuse, R19 ;  /* 0x0000001300137220 */ /* 0x040fe20000410000 */
[----:B----4-:R-:W-:Y:S01]  /*3020*/  F2FP.F16.F32.PACK_AB R28, RZ, R27 ;  /* 0x0000001bff1c723e */ /* 0x010fe200000000ff */
[----:B-----5:R-:W-:Y:S01]  /*3030*/  FMUL.FTZ R21, R0, R21 ;  /* 0x0000001500157220 */ /* 0x020fe20000410000 */
[----:B------:R-:W-:Y:S01]  /*3040*/  LEA.HI.X R15, R4, UR7, R29, 0x1, P1 ;  /* 0x00000007040f7c11 */ /* 0x000fe200088f0c1d */
[C---:B--2---:R-:W-:Y:S01]  /*3050*/  FMUL.FTZ R4, R0.reuse, R16 ;  /* 0x0000001000047220 */ /* 0x044fe20000410000 */
        /* <DEDUP_REMOVED lines=42> */
[----:B0-----:R-:W-:-:S09]  /*3300*/  IADD3.X R22, PT, PT, RZ, UR25, R22, P2, P3 ;  /* 0x00000019ff167c10 */ /* 0x001fd200097e6416 */
.L_x_346:
[----:B------:R-:W-:Y:S05]  /*3310*/  BSYNC.RECONVERGENT B3 ;  /* 0x0000000000037941 */ /* 0x000fea0003800200 */
.L_x_345:
[----:B------:R-:W-:-:S04]  /*3320*/  ISETP.NE.U32.AND P1, PT, R31, R6, PT ;  /* 0x000000061f00720c */ /* 0x000fc80003f25070 */
[----:B------:R-:W-:-:S13]  /*3330*/  ISETP.NE.OR.EX P0, PT, R32, R5, P0, P1 ;  /* 0x000000052000720c */ /* 0x000fda0000705710 */
[----:B------:R-:W-:Y:S05]  /*3340*/  @!P0 BREAK.RELIABLE B0 ;  /* 0x0000000000008942 */ /* 0x000fea0003800100 */
[----:B------:R-:W-:Y:S05]  /*3350*/  @!P0 BRA `(.L_x_338) ;  /* 0x0000000000b48947 */ /* 0x000fea0003800000 */
.L_x_340:
[----:B------:R-:W-:Y:S05]  /*3360*/  BSYNC.RELIABLE B0 ;  /* 0x0000000000007941 */ /* 0x000fea0003800100 */
.L_x_339:
[----:B------:R-:W-:Y:S01]  /*3370*/  BSSY.RECONVERGENT B0, `(.L_x_347) ;  /* 0x0000029000007945 */ /* 0x000fe20003800200 */
.L_x_348:
[----:B------:R-:W-:-:S05]  /*3380*/  IMAD.U32 R20, R31, 0x4, R1 ;  /* 0x000000041f147824 */ /* 0x000fca00078e0001 */
[----:B------:R-:W1:Y:S04]  /*3390*/  LDL.64 R16, [R20] ;  /* 0x0000000014107983 */ /* 0x000e680000100a00 */
[----:B------:R-:W2:Y:S01]  /*33a0*/  LDL.64 R14, [R20+0x8] ;  /* 0x00000800140e7983 */ /* 0x000ea20000100a00 */
[----:B------:R-:W-:-:S05]  /*33b0*/  IADD3 R23, P0, PT, R23, R2, RZ ;  /* 0x0000000217177210 */ /* 0x000fca0007f1e0ff */
[----:B------:R-:W-:Y:S02]  /*33c0*/  IMAD.X R22, R22, 0x1, R33, P0 ;  /* 0x0000000116167824 */ /* 0x000fe400000e0621 */
[C---:B-1----:R-:W-:Y:S01]  /*33d0*/  FMUL.FTZ R4, R0.reuse, R16 ;  /* 0x0000001000047220 */ /* 0x042fe20000410000 */
[C---:B------:R-:W-:Y:S01]  /*33e0*/  LEA R16, P0, R23.reuse, UR28, 0x1 ;  /* 0x0000001c17107c11 */ /* 0x040fe2000f8008ff */
[C---:B------:R-:W-:Y:S01]  /*33f0*/  FMUL.FTZ R19, R0.reuse, R17 ;  /* 0x0000001100137220 */ /* 0x040fe20000410000 */
[----:B--2---:R-:W-:Y:S02]  /*3400*/  FMUL.FTZ R21, R0, R15 ;  /* 0x0000000f00157220 */ /* 0x004fe40000410000 */
[----:B------:R-:W-:Y:S02]  /*3410*/  F2FP.F16.F32.PACK_AB R4, RZ, R4 ;  /* 0x00000004ff04723e */ /* 0x000fe400000000ff */
[--C-:B------:R-:W-:Y:S02]  /*3420*/  LEA.HI.X R17, R23, UR29, R22.reuse, 0x1, P0 ;  /* 0x0000001d17117c11 */ /* 0x100fe400080f0c16 */
[----:B------:R-:W-:-:S02]  /*3430*/  PRMT R22, R4, 0x7610, R22 ;  /* 0x0000761004167816 */ /* 0x000fc40000000016 */
[----:B------:R-:W-:Y:S02]  /*3440*/  F2FP.F16.F32.PACK_AB R4, RZ, R19 ;  /* 0x00000013ff04723e */ /* 0x000fe400000000ff */
[----:B------:R-:W-:Y:S01]  /*3450*/  IADD3 R18, P0, PT, R16, UR23, RZ ;  /* 0x0000001710127c10 */ /* 0x000fe2000ff1e0ff */
[----:B------:R0:W-:Y:S01]  /*3460*/  STG.E.U16 desc[UR16][R16.64], R22 ;  /* 0x0000001610007986 */ /* 0x0001e2000c101510 */
[----:B------:R-:W-:Y:S01]  /*3470*/  PRMT R23, R4, 0x7610, R23 ;  /* 0x0000761004177816 */ /* 0x000fe20000000017 */
[----:B------:R-:W-:Y:S01]  /*3480*/  FMUL.FTZ R4, R0, R14 ;  /* 0x0000000e00047220 */ /* 0x000fe20000410000 */
[----:B------:R-:W-:Y:S02]  /*3490*/  IADD3.X R19, PT, PT, R17, UR25, RZ, P0, !PT ;  /* 0x0000001911137c10 */ /* 0x000fe400087fe4ff */
[----:B------:R-:W-:Y:S02]  /*34a0*/  IADD3 R14, P0, PT, R18, UR23, RZ ;  /* 0x00000017120e7c10 */ /* 0x000fe4000ff1e0ff */
[----:B------:R-:W-:Y:S01]  /*34b0*/  F2FP.F16.F32.PACK_AB R4, RZ, R4 ;  /* 0x00000004ff04723e */ /* 0x000fe200000000ff */
[----:B------:R1:W-:Y:S01]  /*34c0*/  STG.E.U16 desc[UR16][R18.64], R23 ;  /* 0x0000001712007986 */ /* 0x0003e2000c101510 */
[----:B------:R-:W-:-:S02]  /*34d0*/  IADD3.X R15, PT, PT, R19, UR25, RZ, P0, !PT ;  /* 0x00000019130f7c10 */ /* 0x000fc400087fe4ff */
[----:B------:R-:W-:Y:S01]  /*34e0*/  IADD3 R20, P0, PT, R14, UR23, RZ ;  /* 0x000000170e147c10 */ /* 0x000fe2000ff1e0ff */
[----:B0-----:R-:W-:Y:S01]  /*34f0*/  IMAD.U32 R16, RZ, RZ, UR10 ;  /* 0x0000000aff107e24 */ /* 0x001fe2000f8e00ff */
[----:B------:R-:W-:Y:S01]  /*3500*/  F2FP.F16.F32.PACK_AB R17, RZ, R21 ;  /* 0x00000015ff11723e */ /* 0x000fe200000000ff */
[----:B------:R0:W-:Y:S01]  /*3510*/  STG.E.U16 desc[UR16][R14.64], R4 ;  /* 0x000000040e007986 */ /* 0x0001e2000c101510 */
[----:B------:R-:W-:Y:S02]  /*3520*/  IADD3.X R21, PT, PT, R15, UR25, RZ, P0, !PT ;  /* 0x000000190f157c10 */ /* 0x000fe400087fe4ff */
[----:B-1----:R-:W-:Y:S01]  /*3530*/  PRMT R19, R17, 0x7610, R19 ;  /* 0x0000761011137816 */ /* 0x002fe20000000013 */
[----:B------:R-:W-:Y:S02]  /*3540*/  IMAD.MOV.U32 R17, RZ, RZ, RZ ;  /* 0x000000ffff117224 */ /* 0x000fe400078e00ff */
[----:B------:R-:W-:Y:S02]  /*3550*/  IMAD.U32 R23, RZ, RZ, UR10 ;  /* 0x0000000aff177e24 */ /* 0x000fe4000f8e00ff */
[C---:B------:R-:W-:Y:S01]  /*3560*/  IMAD.WIDE.U32 R16, R31.reuse, UR10, R16 ;  /* 0x0000000a1f107c25 */ /* 0x040fe2000f8e0010 */
[----:B------:R-:W-:Y:S01]  /*3570*/  IADD3 R31, P0, PT, R31, 0x4, RZ ;  /* 0x000000041f1f7810 */ /* 0x000fe20007f1e0ff */
[----:B------:R0:W-:Y:S02]  /*3580*/  STG.E.U16 desc[UR16][R20.64], R19 ;  /* 0x0000001314007986 */ /* 0x0001e4000c101510 */
[----:B------:R-:W-:Y:S01]  /*3590*/  IMAD R22, R32, UR10, R17 ;  /* 0x0000000a20167c24 */ /* 0x000fe2000f8e0211 */
[----:B------:R-:W-:Y:S01]  /*35a0*/  IADD3 R23, P1, P2, R23, UR23, R16 ;  /* 0x0000001717177c10 */ /* 0x000fe2000fa3e010 */
[----:B------:R-:W-:Y:S01]  /*35b0*/  IMAD.X R32, RZ, RZ, R32, P0 ;  /* 0x000000ffff207224 */ /* 0x000fe200000e0620 */
[----:B------:R-:W-:-:S02]  /*35c0*/  ISETP.NE.U32.AND P0, PT, R31, R6, PT ;  /* 0x000000061f00720c */ /* 0x000fc40003f05070 */
[----:B------:R-:W-:Y:S02]  /*35d0*/  IADD3.X R22, PT, PT, RZ, UR25, R22, P1, P2 ;  /* 0x00000019ff167c10 */ /* 0x000fe40008fe4416 */
[----:B------:R-:W-:-:S13]  /*35e0*/  ISETP.NE.AND.EX P0, PT, R32, R5, PT, P0 ;  /* 0x000000052000720c */ /* 0x000fda0003f05300 */
[----:B0-----:R-:W-:Y:S05]  /*35f0*/  @P0 BRA `(.L_x_348) ;  /* 0xfffffffc00600947 */ /* 0x001fea000383ffff */
[----:B------:R-:W-:Y:S05]  /*3600*/  BSYNC.RECONVERGENT B0 ;  /* 0x0000000000007941 */ /* 0x000fea0003800200 */
.L_x_347:
[----:B------:R-:W-:Y:S02]  /*3610*/  IMAD.MOV.U32 R4, RZ, RZ, R6 ;  /* 0x000000ffff047224 */ /* 0x000fe400078e0006 */
[----:B------:R-:W-:-:S07]  /*3620*/  IMAD.MOV.U32 R20, RZ, RZ, R5 ;  /* 0x000000ffff147224 */ /* 0x000fce00078e0005 */
.L_x_338:
[----:B------:R-:W-:Y:S05]  /*3630*/  BSYNC.RECONVERGENT B1 ;  /* 0x0000000000017941 */ /* 0x000fea0003800200 */
.L_x_337:
[----:B------:R-:W-:-:S04]  /*3640*/  ISETP.NE.U32.AND P0, PT, R7, RZ, PT ;  /* 0x000000ff0700720c */ /* 0x000fc80003f05070 */
[----:B------:R-:W-:-:S13]  /*3650*/  ISETP.NE.AND.EX P0, PT, RZ, RZ, PT, P0 ;  /* 0x000000ffff00720c */ /* 0x000fda0003f05300 */
[----:B------:R-:W-:Y:S05]  /*3660*/  @!P0 BRA `(.L_x_336) ;  /* 0x0000000000808947 */ /* 0x000fea0003800000 */
[----:B------:R-:W-:Y:S01]  /*3670*/  IMAD.U32 R24, R4, 0x4, R1 ;  /* 0x0000000404187824 */ /* 0x000fe200078e0001 */
[----:B------:R-:W0:Y:S04]  /*3680*/  LDC.64 R14, c[0x0][0x380] ;  /* 0x0000e000ff0e7b82 */ /* 0x000e280000000a00 */
[----:B------:R-:W1:Y:S01]  /*3690*/  LDL.64 R16, [R24] ;  /* 0x0000000018107983 */ /* 0x000e620000100a00 */
[----:B------:R-:W-:-:S05]  /*36a0*/  IADD3 R23, P0, PT, R23, R2, RZ ;  /* 0x0000000217177210 */ /* 0x000fca0007f1e0ff */
[----:B------:R-:W-:Y:S01]  /*36b0*/  IMAD.X R22, R22, 0x1, R33, P0 ;  /* 0x0000000116167824 */ /* 0x000fe200000e0621 */
[----:B0-----:R-:W-:-:S04]  /*36c0*/  LEA R18, P0, R23, R14, 0x1 ;  /* 0x0000000e17127211 */ /* 0x001fc800078008ff */
[----:B------:R-:W-:Y:S02]  /*36d0*/  LEA.HI.X R19, R23, R15, R22, 0x1, P0 ;  /* 0x0000000f17137211 */ /* 0x000fe400000f0c16 */
[----:B------:R-:W-:Y:S02]  /*36e0*/  ISETP.NE.U32.AND P0, PT, R7, 0x1, PT ;  /* 0x000000010700780c */ /* 0x000fe40003f05070 */
[----:B------:R-:W-:Y:S02]  /*36f0*/  IADD3 R23, P1, PT, R4, 0x1, RZ ;  /* 0x0000000104177810 */ /* 0x000fe40007f3e0ff */
[----:B------:R-:W-:-:S03]  /*3700*/  ISETP.NE.AND.EX P0, PT, RZ, RZ, PT, P0 ;  /* 0x000000ffff00720c */ /* 0x000fc60003f05300 */
[----:B------:R-:W-:Y:S02]  /*3710*/  IMAD.X R21, RZ, RZ, R20, P1 ;  /* 0x000000ffff157224 */ /* 0x000fe400008e0614 */
[----:B-1----:R-:W-:-:S05]  /*3720*/  FMUL.FTZ R16, R0, R16 ;  /* 0x0000001000107220 */ /* 0x002fca0000410000 */
[----:B------:R-:W-:-:S05]  /*3730*/  F2FP.F16.F32.PACK_AB R16, RZ, R16 ;  /* 0x00000010ff10723e */ /* 0x000fca00000000ff */
[----:B------:R2:W-:Y:S01]  /*3740*/  STG.E.U16 desc[UR16][R18.64], R16 ;  /* 0x0000001012007986 */ /* 0x0005e2000c101510 */
[----:B------:R-:W-:Y:S05]  /*3750*/  @!P0 BRA `(.L_x_336) ;  /* 0x0000000000448947 */ /* 0x000fea0003800000 */
[----:B------:R-:W-:-:S04]  /*3760*/  ISETP.NE.U32.AND P0, PT, R7, 0x2, PT ;  /* 0x000000020700780c */ /* 0x000fc80003f05070 */
[----:B------:R-:W-:-:S13]  /*3770*/  ISETP.NE.AND.EX P0, PT, RZ, RZ, PT, P0 ;  /* 0x000000ffff00720c */ /* 0x000fda0003f05300 */
[----:B--2---:R-:W2:Y:S01]  /*3780*/  @P0 LDL R19, [R24+0x8] ;  /* 0x0000080018130983 */ /* 0x004ea20000100800 */
[----:B------:R-:W-:Y:S02]  /*3790*/  IMAD.MOV.U32 R32, RZ, RZ, R2 ;  /* 0x000000ffff207224 */ /* 0x000fe400078e0002 */
[----:B------:R-:W-:Y:S01]  /*37a0*/  FMUL.FTZ R17, R0, R17 ;  /* 0x0000001100117220 */ /* 0x000fe20000410000 */
[----:B------:R-:W-:Y:S02]  /*37b0*/  IMAD R21, R21, UR10, RZ ;  /* 0x0000000a15157c24 */ /* 0x000fe4000f8e02ff */
[----:B------:R-:W-:Y:S02]  /*37c0*/  IMAD.WIDE.U32 R2, R23, UR10, R32 ;  /* 0x0000000a17027c25 */ /* 0x000fe4000f8e0020 */
[----:B------:R-:W-:Y:S02]  /*37d0*/  F2FP.F16.F32.PACK_AB R17, RZ, R17 ;  /* 0x00000011ff11723e */ /* 0x000fe400000000ff */
[----:B------:R-:W-:Y:S01]  /*37e0*/  IMAD.IADD R3, R3, 0x1, R21 ;  /* 0x0000000103037824 */ /* 0x000fe200078e0215 */
[----:B------:R-:W-:-:S04]  /*37f0*/  LEA R14, P1, R2, R14, 0x1 ;  /* 0x0000000e020e7211 */ /* 0x000fc800078208ff */
[----:B------:R-:W-:Y:S02]  /*3800*/  LEA.HI.X R15, R2, R15, R3, 0x1, P1 ;  /* 0x0000000f020f7211 */ /* 0x000fe400008f0c03 */
[----:B------:R-:W-:-:S03]  /*3810*/  @P0 IADD3 R2, P1, PT, R14, UR23, RZ ;  /* 0x000000170e020c10 */ /* 0x000fc6000ff3e0ff */
[----:B------:R3:W-:Y:S01]  /*3820*/  STG.E.U16 desc[UR16][R14.64], R17 ;  /* 0x000000110e007986 */ /* 0x0007e2000c101510 */
[----:B------:R-:W-:Y:S01]  /*3830*/  @P0 IADD3.X R3, PT, PT, R15, UR25, RZ, P1, !PT ;  /* 0x000000190f030c10 */ /* 0x000fe20008ffe4ff */
[----:B--2---:R-:W-:-:S05]  /*3840*/  @P0 FMUL.FTZ R19, R0, R19 ;  /* 0x0000001300130220 */ /* 0x004fca0000410000 */
[----:B------:R-:W-:-:S05]  /*3850*/  @P0 F2FP.F16.F32.PACK_AB R19, RZ, R19 ;  /* 0x00000013ff13023e */ /* 0x000fca00000000ff */
[----:B------:R3:W-:Y:S02]  /*3860*/  @P0 STG.E.U16 desc[UR16][R2.64], R19 ;  /* 0x0000001302000986 */ /* 0x0007e4000c101510 */
.L_x_336:
[----:B------:R-:W-:Y:S05]  /*3870*/  BSYNC.RECONVERGENT B2 ;  /* 0x0000000000027941 */ /* 0x000fea0003800200 */
.L_x_335:
[----:B------:R-:W-:Y:S05]  /*3880*/  WARPSYNC.ALL ;  /* 0x0000000000007948 */ /* 0x000fea0003800000 */
[----:B------:R-:W4:Y:S01]  /*3890*/  LDCU UR6, c[0x0][0x3a8] ;  /* 0x00007500ff0677ac */ /* 0x000f220008000800 */
[----:B------:R-:W5:Y:S01]  /*38a0*/  LDCU UR7, c[0x0][0x3a8] ;  /* 0x00007500ff0777ac */ /* 0x000f620008000800 */
[----:B------:R-:W-:-:S04]  /*38b0*/  UIADD3 UR14, UP0, UPT, UR24, UR14, URZ ;  /* 0x0000000e180e7290 */ /* 0x000fc8000ff1e0ff */
[----:B------:R-:W-:Y:S02]  /*38c0*/  UIADD3.X UR5, UPT, UPT, URZ, UR5, URZ, UP0, !UPT ;  /* 0x00000005ff057290 */ /* 0x000fe400087fe4ff */
[----:B----4-:R-:W-:Y:S02]  /*38d0*/  USHF.R.S32.HI UR6, URZ, 0x1f, UR6 ;  /* 0x0000001fff067899 */ /* 0x010fe40008011406 */
[----:B-----5:R-:W-:-:S04]  /*38e0*/  UISETP.GE.U32.AND UP0, UPT, UR14, UR7, UPT ;  /* 0x000000070e00728c */ /* 0x020fc8000bf06070 */
[----:B------:R-:W-:-:S09]  /*38f0*/  UISETP.GE.AND.EX UP0, UPT, UR5, UR6, UPT, UP0 ;  /* 0x000000060500728c */ /* 0x000fd2000bf06300 */
[----:B------:R-:W-:Y:S05]  /*3900*/  BRA.U !UP0, `(.L_x_349) ;  /* 0xffffffcd08b47547 */ /* 0x000fea000b83ffff */
[----:B------:R-:W-:Y:S05]  /*3910*/  EXIT ;  /* 0x000000000000794d */ /* 0x000fea0003800000 */
        .weak           $__internal_4_$__cuda_sm20_div_u64
        .type           $__internal_4_$__cuda_sm20_div_u64,@function
        .size           $__internal_4_$__cuda_sm20_div_u64,(.L_x_685 - $__internal_4_$__cuda_sm20_div_u64)
$__internal_4_$__cuda_sm20_div_u64:
        /* <DEDUP_REMOVED lines=35> */
[----:B------:R-:W-:Y:S02]  /*3b50*/  IMAD.MOV.U32 R7, RZ, RZ, RZ ;  /* 0x000000ffff077224 */ /* 0x000fe400078e00ff */
        /* <DEDUP_REMOVED lines=9> */
[----:B------:R-:W-:Y:S02]  /*3bf0*/  IADD3 R14, P0, PT, -R6, R3, RZ ;  /* 0x00000003060e7210 */ /* 0x000fe40007f1e1ff */
[----:B------:R-:W-:-:S03]  /*3c00*/  IADD3 R3, P2, PT, R8, 0x1, RZ ;  /* 0x0000000108037810 */ /* 0x000fc60007f5e0ff */
        /* <DEDUP_REMOVED lines=8> */
[----:B------:R-:W-:Y:S02]  /*3c90*/  SEL R9, R6, R9, P0 ;  /* 0x0000000906097207 */ /* 0x000fe40000000000 */
[----:B------:R-:W-:Y:S02]  /*3ca0*/  IADD3 R3, P2, PT, R8, 0x1, RZ ;  /* 0x0000000108037810 */ /* 0x000fe40007f5e0ff */
[----:B------:R-:W-:Y:S02]  /*3cb0*/  SEL R7, R7, R10, P0 ;  /* 0x0000000a07077207 */ /* 0x000fe40000000000 */
[----:B------:R-:W-:Y:S01]  /*3cc0*/  ISETP.GE.U32.AND P0, PT, R5, UR10, PT ;  /* 0x0000000a05007c0c */ /* 0x000fe2000bf06070 */
[----:B------:R-:W-:Y:S01]  /*3cd0*/  IMAD.X R6, RZ, RZ, R9, P2 ;  /* 0x000000ffff067224 */ /* 0x000fe200010e0609 */
[----:B------:R-:W-:Y:S01]  /*3ce0*/  ISETP.NE.U32.AND P1, PT, RZ, UR10, PT ;  /* 0x0000000aff007c0c */ /* 0x000fe2000bf25070 */
[----:B------:R-:W-:Y:S01]  /*3cf0*/  IMAD.MOV.U32 R5, RZ, RZ, 0x0 ;  /* 0x00000000ff057424 */ /* 0x000fe200078e00ff */
[----:B------:R-:W-:-:S02]  /*3d00*/  ISETP.GE.U32.AND.EX P0, PT, R7, RZ, PT, P0 ;  /* 0x000000ff0700720c */ /* 0x000fc40003f06100 */
[----:B------:R-:W-:Y:S02]  /*3d10*/  ISETP.NE.AND.EX P1, PT, RZ, RZ, PT, P1 ;  /* 0x000000ffff00720c */ /* 0x000fe40003f25310 */
[----:B------:R-:W-:Y:S02]  /*3d20*/  SEL R3, R3, R8, P0 ;  /* 0x0000000803037207 */ /* 0x000fe40000000000 */
[----:B------:R-:W-:Y:S02]  /*3d30*/  SEL R6, R6, R9, P0 ;  /* 0x0000000906067207 */ /* 0x000fe40000000000 */
[----:B------:R-:W-:Y:S02]  /*3d40*/  SEL R3, R3, 0xffffffff, P1 ;  /* 0xffffffff03037807 */ /* 0x000fe40000800000 */
[----:B------:R-:W-:Y:S01]  /*3d50*/  SEL R6, R6, 0xffffffff, P1 ;  /* 0xffffffff06067807 */ /* 0x000fe20000800000 */
[----:B------:R-:W-:Y:S06]  /*3d60*/  RET.REL.NODEC R4 `(_ZN17fastertransformer14softmax_kernelI6__halffLi2EEEvPT_PKT0_PKS2_S8_iiiif) ;  /* 0xffffffc004a47950 */ /* 0x000fec0003c3ffff */
.L_x_350:
        /* <DEDUP_REMOVED lines=9> */
.L_x_685:


//--------------------- .text._ZN17fastertransformer14softmax_kernelI6__halffLi4EEEvPT_PKT0_PKS2_S8_iiiif --------------------------
	.section	.text._ZN17fastertransformer14softmax_kernelI6__halffLi4EEEvPT_PKT0_PKS2_S8_iiiif,"ax",@progbits
	.align	128
        .global         _ZN17fastertransformer14softmax_kernelI6__halffLi4EEEvPT_PKT0_PKS2_S8_iiiif
        .type           _ZN17fastertransformer14softmax_kernelI6__halffLi4EEEvPT_PKT0_PKS2_S8_iiiif,@function
        .size           _ZN17fastertransformer14softmax_kernelI6__halffLi4EEEvPT_PKT0_PKS2_S8_iiiif,(.L_x_686 - _ZN17fastertransformer14softmax_kernelI6__halffLi4EEEvPT_PKT0_PKS2_S8_iiiif)
        .other          _ZN17fastertransformer14softmax_kernelI6__halffLi4EEEvPT_PKT0_PKS2_S8_iiiif,@"STO_CUDA_ENTRY STV_DEFAULT"
_ZN17fastertransformer14softmax_kernelI6__halffLi4EEEvPT_PKT0_PKS2_S8_iiiif:
.text._ZN17fastertransformer14softmax_kernelI6__halffLi4EEEvPT_PKT0_PKS2_S8_iiiif:
        /* <DEDUP_REMOVED lines=27> */
[----:B--2---:R-:W-:Y:S02]  /*01b0*/  USHF.R.S32.HI UR20, URZ, 0x1f, UR10 ;  /* 0x0000001fff147899 */ /* 0x004fe4000801140a */
[----:B---3--:R-:W-:-:S02]  /*01c0*/  USHF.R.S32.HI UR7, URZ, 0x1f, UR9 ;  /* 0x0000001fff077899 */ /* 0x008fc40008011409 */
[----:B-1----:R-:W-:Y:S02]  /*01d0*/  UIMAD.WIDE.U32 UR4, UR15, UR9, UR4 ;  /* 0x000000090f0472a5 */ /* 0x002fe4000f8e0004 */
[----:B------:R-:W-:Y:S01]  /*01e0*/  UIMAD UR6, UR7, UR15, URZ ;  /* 0x0000000f070672a4 */ /* 0x000fe2000f8e02ff */
[----:B0-----:R-:W-:Y:S02]  /*01f0*/  IADD3 R4, P1, PT, R0, UR12, RZ ;  /* 0x0000000c00047c10 */ /* 0x001fe4000ff3e0ff */
[----:B------:R-:W-:Y:S01]  /*0200*/  @P2 R2UR UR7, R5 ;  /* 0x00000000050722ca */ /* 0x000fe200000e0000 */
[----:B------:R-:W-:Y:S01]  /*0210*/  UIADD3 UR6, UPT, UPT, UR5, UR6, URZ ;  /* 0x0000000605067290 */ /* 0x000fe2000fffe0ff */
[C---:B------:R-:W-:Y:S01]  /*0220*/  ISETP.GT.U32.AND P0, PT, R4.reuse, UR10, PT ;  /* 0x0000000a04007c0c */ /* 0x040fe2000bf04070 */
[----:B------:R-:W-:Y:S01]  /*0230*/  IMAD.X R6, RZ, RZ, RZ, P1 ;  /* 0x000000ffff067224 */ /* 0x000fe200008e06ff */
[----:B------:R-:W-:Y:S01]  /*0240*/  ISETP.GE.U32.AND P1, PT, R4, UR10, PT ;  /* 0x0000000a04007c0c */ /* 0x000fe2000bf26070 */
[----:B------:R-:W-:-:S02]  /*0250*/  USHF.R.S32.HI UR5, URZ, 0x1f, UR8 ;  /* 0x0000001fff057899 */ /* 0x000fc40008011408 */
[----:B------:R-:W-:Y:S01]  /*0260*/  UIMAD UR6, UR6, UR8, URZ ;  /* 0x00000008060672a4 */ /* 0x000fe2000f8e02ff */
[C---:B------:R-:W-:Y:S01]  /*0270*/  ISETP.GT.AND.EX P0, PT, R6.reuse, UR20, PT, P0 ;  /* 0x0000001406007c0c */ /* 0x040fe2000bf04300 */
[----:B------:R-:W-:Y:S01]  /*0280*/  UIMAD.WIDE.U32 UR8, UR4, UR8, URZ ;  /* 0x00000008040872a5 */ /* 0x000fe2000f8e00ff */
[----:B------:R-:W-:Y:S01]  /*0290*/  ISETP.GE.AND.EX P1, PT, R6, UR20, PT, P1 ;  /* 0x0000001406007c0c */ /* 0x000fe2000bf26310 */
[----:B------:R-:W-:Y:S01]  /*02a0*/  UIMAD UR6, UR5, UR4, UR6 ;  /* 0x00000004050672a4 */ /* 0x000fe2000f8e0206 */
[----:B------:R-:W-:Y:S02]  /*02b0*/  SEL R3, R4, UR10, P0 ;  /* 0x0000000a04037c07 */ /* 0x000fe40008000000 */
[----:B------:R-:W-:Y:S01]  /*02c0*/  SEL R24, RZ, 0x1, P1 ;  /* 0x00000001ff187807 */ /* 0x000fe20000800000 */
[----:B------:R-:W-:Y:S01]  /*02d0*/  UMOV UR4, URZ ;  /* 0x000000ff00047c82 */ /* 0x000fe20008000000 */
[----:B------:R-:W-:Y:S02]  /*02e0*/  UIADD3 UR13, UPT, UPT, UR9, UR6, URZ ;  /* 0x00000006090d7290 */ /* 0x000fe4000fffe0ff */
[----:B------:R-:W-:Y:S01]  /*02f0*/  IADD3 R2, P1, P3, R3, -R4, -R24 ;  /* 0x8000000403027210 */ /* 0x000fe20007b3e818 */
[----:B------:R-:W-:Y:S01]  /*0300*/  @UP0 UMOV UR4, UR7 ;  /* 0x0000000700040c82 */ /* 0x000fe20008000000 */
        /* <DEDUP_REMOVED lines=25> */
.L_x_352:
[----:B------:R-:W-:-:S07]  /*04a0*/  MOV R4, 0x4c0 ;  /* 0x000004c000047802 */ /* 0x000fce0000000f00 */
[----:B------:R-:W-:Y:S05]  /*04b0*/  CALL.REL.NOINC `($__internal_5_$__cuda_sm20_div_u64) ;  /* 0x0000003000f47944 */ /* 0x000fea0003c00000 */
.L_x_353:
[----:B------:R-:W-:Y:S05]  /*04c0*/  BSYNC.RECONVERGENT B0 ;  /* 0x0000000000007941 */ /* 0x000fea0003800200 */
.L_x_351:
[----:B------:R-:W0:Y:S01]  /*04d0*/  I2F.U32.RP R6, UR12 ;  /* 0x0000000c00067d06 */ /* 0x000e220008209000 */
[----:B------:R-:W1:Y:S01]  /*04e0*/  LDCU.64 UR10, c[0x0][0x3a8] ;  /* 0x00007500ff0a77ac */ /* 0x000e620008000a00 */
[----:B------:R-:W-:Y:S01]  /*04f0*/  IMAD.U32 R4, RZ, RZ, UR20 ;  /* 0x00000014ff047e24 */ /* 0x000fe2000f8e00ff */
[----:B------:R-:W-:Y:S01]  /*0500*/  ISETP.NE.U32.AND P2, PT, RZ, UR12, PT ;  /* 0x0000000cff007c0c */ /* 0x000fe2000bf45070 */
[----:B------:R-:W-:Y:S02]  /*0510*/  UIMAD UR17, UR5, UR15, URZ ;  /* 0x0000000f051172a4 */ /* 0x000fe4000f8e02ff */
[----:B------:R-:W-:Y:S02]  /*0520*/  USHF.L.U32 UR21, UR12, 0x2, URZ ;  /* 0x000000020c157899 */ /* 0x000fe400080006ff */
[----:B------:R-:W-:Y:S02]  /*0530*/  USHF.R.U32.HI UR22, URZ, 0x1e, UR12 ;  /* 0x0000001eff167899 */ /* 0x000fe4000801160c */
[----:B------:R-:W-:-:S02]  /*0540*/  USHF.L.U32 UR23, UR12, 0x3, URZ ;  /* 0x000000030c177899 */ /* 0x000fc400080006ff */
        /* <DEDUP_REMOVED lines=37> */
.L_x_384:
[----:B------:R-:W0:Y:S01]  /*07a0*/  S2R R17, SR_TID.X ;  /* 0x0000000000117919 */ /* 0x000e220000002100 */
[----:B------:R-:W0:Y:S01]  /*07b0*/  LDCU UR29, c[0x0][0x3ac] ;  /* 0x00007580ff1d77ac */ /* 0x000e220008000800 */
[----:B------:R-:W-:Y:S01]  /*07c0*/  BSSY.RECONVERGENT B0, `(.L_x_354) ;  /* 0x00000f2000007945 */ /* 0x000fe20003800200 */
[----:B--2-4-:R-:W-:Y:S01]  /*07d0*/  IMAD.MOV.U32 R27, RZ, RZ, -0x1f528714 ;  /* 0xe0ad78ecff1b7424 */ /* 0x014fe200078e00ff */
[----:B-1----:R-:W1:Y:S01]  /*07e0*/  LDCU UR28, c[0x0][0x3b0] ;  /* 0x00007600ff1c77ac */ /* 0x002e620008000800 */
[----:B------:R-:W2:Y:S01]  /*07f0*/  LDCU.64 UR30, c[0x0][0x398] ;  /* 0x00007300ff1e77ac */ /* 0x000ea20008000a00 */
[----:B0-----:R-:W-:-:S13]  /*0800*/  ISETP.GE.AND P2, PT, R17, UR29, PT ;  /* 0x0000001d11007c0c */ /* 0x001fda000bf46270 */
[----:B-123--:R-:W-:Y:S05]  /*0810*/  @P2 BRA `(.L_x_355) ;  /* 0x0000000c00b02947 */ /* 0x00efea0003800000 */
        /* <DEDUP_REMOVED lines=34> */
[----:B------:R-:W-:Y:S02]  /*0a40*/  IMAD.MOV.U32 R0, RZ, RZ, R1 ;  /* 0x000000ffff007224 */ /* 0x000fe400078e0001 */
[----:B------:R-:W-:Y:S01]  /*0a50*/  IMAD.MOV.U32 R21, RZ, RZ, RZ ;  /* 0x000000ffff157224 */ /* 0x000fe200078e00ff */
[----:B0-----:R-:W-:Y:S01]  /*0a60*/  LEA R36, P1, R8, UR14, 0x1 ;  /* 0x0000000e08247c11 */ /* 0x001fe2000f8208ff */
[----:B------:R-:W-:Y:S01]  /*0a70*/  IMAD.X R16, RZ, RZ, R7, P3 ;  /* 0x000000ffff107224 */ /* 0x000fe200018e0607 */
[----:B-1----:R-:W-:Y:S02]  /*0a80*/  LEA R32, P0, R2, UR6, 0x2 ;  /* 0x0000000602207c11 */ /* 0x002fe4000f8010ff */
[----:B------:R-:W-:Y:S02]  /*0a90*/  LEA.HI.X R13, R8, UR15, R13, 0x1, P1 ;  /* 0x0000000f080d7c11 */ /* 0x000fe400088f0c0d */
[----:B------:R-:W-:-:S02]  /*0aa0*/  LEA.HI.X R15, R2, UR7, R15, 0x2, P0 ;  /* 0x00000007020f7c11 */ /* 0x000fc400080f140f */
[----:B------:R-:W-:Y:S02]  /*0ab0*/  IADD3 R26, P1, PT, R26, -UR16, RZ ;  /* 0x800000101a1a7c10 */ /* 0x000fe4000ff3e0ff */
[----:B------:R-:W-:-:S03]  /*0ac0*/  IADD3 R20, P0, PT, R20, -UR16, RZ ;  /* 0x8000001014147c10 */ /* 0x000fc6000ff1e0ff */
[----:B------:R-:W-:Y:S01]  /*0ad0*/  IMAD.X R30, RZ, RZ, ~UR5, P1 ;  /* 0x80000005ff1e7e24 */ /* 0x000fe200088e06ff */
[----:B------:R-:W-:-:S09]  /*0ae0*/  IADD3.X R34, PT, PT, R34, ~UR5, RZ, P0, !PT ;  /* 0x8000000522227c10 */ /* 0x000fd200087fe4ff */
.L_x_359:
[----:B------:R-:W-:Y:S01]  /*0af0*/  IADD3 R22, P0, PT, R17, -UR16, RZ ;  /* 0x8000001011167c10 */ /* 0x000fe2000ff1e0ff */
[----:B------:R-:W-:-:S03]  /*0b00*/  IMAD.MOV.U32 R37, RZ, RZ, R13 ;  /* 0x000000ffff257224 */ /* 0x000fc600078e000d */
[----:B------:R-:W-:Y:S02]  /*0b10*/  IADD3.X R23, PT, PT, R21, ~UR5, RZ, P0, !PT ;  /* 0x8000000515177c10 */ /* 0x000fe400087fe4ff */
[----:B------:R-:W-:Y:S01]  /*0b20*/  IADD3 R10, P0, PT, R17, R26, RZ ;  /* 0x0000001a110a7210 */ /* 0x000fe20007f1e0ff */
[----:B------:R-:W-:Y:S01]  /*0b30*/  IMAD.U32 R35, RZ, RZ, UR12 ;  /* 0x0000000cff237e24 */ /* 0x000fe2000f8e00ff */
[----:B------:R-:W-:Y:S01]  /*0b40*/  UMOV UR6, URZ ;  /* 0x000000ff00067c82 */ /* 0x000fe20008000000 */
[----:B------:R-:W-:Y:S01]  /*0b50*/  UIADD3 UR14, UP0, UPT, URZ, -UR16, URZ ;  /* 0x80000010ff0e7290 */ /* 0x000fe2000ff1e0ff */
[----:B------:R-:W2:Y:S01]  /*0b60*/  LDG.E.U16.CONSTANT R29, desc[UR18][R36.64] ;  /* 0x00000012241d7981 */ /* 0x000ea2000c1e9500 */
[----:B------:R-:W-:Y:S01]  /*0b70*/  IMAD.X R11, R21, 0x1, R30, P0 ;  /* 0x00000001150b7824 */ /* 0x000fe200000e061e */
[----:B------:R-:W-:Y:S01]  /*0b80*/  IADD3 R8, P0, PT, R17, R20, RZ ;  /* 0x0000001411087210 */ /* 0x000fe20007f1e0ff */
[----:B------:R0:W1:Y:S04]  /*0b90*/  I2F.S64 R3, R22 ;  /* 0x0000001600037312 */ /* 0x0000680000301400 */
[----:B------:R-:W-:Y:S01]  /*0ba0*/  IMAD.X R9, R21, 0x1, R34, P0 ;  /* 0x0000000115097824 */ /* 0x000fe200000e0622 */
[----:B------:R-:W-:-:S04]  /*0bb0*/  IADD3 R18, P0, PT, R36, UR25, RZ ;  /* 0x0000001924127c10 */ /* 0x000fc8000ff1e0ff */
[----:B------:R-:W-:-:S05]  /*0bc0*/  IADD3.X R19, PT, PT, R13, UR27, RZ, P0, !PT ;  /* 0x0000001b0d137c10 */ /* 0x000fca00087fe4ff */
[----:B------:R3:W4:Y:S02]  /*0bd0*/  LDG.E.U16.CONSTANT R31, desc[UR18][R18.64] ;  /* 0x00000012121f7981 */ /* 0x000724000c1e9500 */
[----:B---3--:R-:W-:Y:S02]  /*0be0*/  IMAD.MOV.U32 R18, RZ, RZ, R32 ;  /* 0x000000ffff127224 */ /* 0x008fe400078e0020 */
[----:B------:R-:W-:Y:S02]  /*0bf0*/  IMAD.MOV.U32 R19, RZ, RZ, R15 ;  /* 0x000000ffff137224 */ /* 0x000fe400078e000f */
[----:B0-----:R-:W-:Y:S01]  /*0c00*/  IMAD.WIDE.U32 R22, R35, 0xc, R18 ;  /* 0x0000000c23167825 */ /* 0x001fe200078e0012 */
[----:B------:R-:W-:Y:S02]  /*0c10*/  UIADD3.X UR15, UPT, UPT, URZ, ~UR5, URZ, UP0, !UPT ;  /* 0x80000005ff0f7290 */ /* 0x000fe400087fe4ff */
[----:B------:R0:W3:Y:S01]  /*0c20*/  LDG.E R33, desc[UR18][R18.64] ;  /* 0x0000001212217981 */ /* 0x0000e2000c1e1900 */
[----:B------:R-:W-:-:S02]  /*0c30*/  VIADD R23, R23, UR6 ;  /* 0x0000000617177c36 */ /* 0x000fc40008000000 */
[----:B0-----:R-:W-:-:S15]  /*0c40*/  IMAD.MOV.U32 R19, RZ, RZ, RZ ;  /* 0x000000ffff137224 */ /* 0x001fde00078e00ff */
[----:B------:R-:W-:-:S15]  /*0c50*/  NOP ;  /* 0x0000000000007918 */ /* 0x000fde0000000000 */
[----:B------:R-:W-:-:S08]  /*0c60*/  NOP ;  /* 0x0000000000007918 */ /* 0x000fd00000000000 */
[----:B------:R0:W-:Y:S02]  /*0c70*/  I2F.S64 R2, R10 ;  /* 0x0000000a00027312 */ /* 0x0001e40000301400 */
[----:B0-----:R-:W-:-:S04]  /*0c80*/  IMAD.U32 R11, RZ, RZ, UR12 ;  /* 0x0000000cff0b7e24 */ /* 0x001fc8000f8e00ff */
[----:B------:R-:W-:-:S15]  /*0c90*/  IMAD.WIDE.U32 R10, R11, 0x6, R36 ;  /* 0x000000060b0a7825 */ /* 0x000fde00078e0024 */
[----:B------:R-:W-:-:S15]  /*0ca0*/  NOP ;  /* 0x0000000000007918 */ /* 0x000fde0000000000 */
[----:B------:R-:W-:-:S15]  /*0cb0*/  NOP ;  /* 0x0000000000007918 */ /* 0x000fde0000000000 */
[----:B------:R-:W-:-:S13]  /*0cc0*/  NOP ;  /* 0x0000000000007918 */ /* 0x000fda0000000000 */
[----:B------:R0:W-:Y:S02]  /*0cd0*/  I2F.S64 R8, R8 ;  /* 0x0000000800087312 */ /* 0x0001e40000301400 */
[----:B0-----:R0:W5:Y:S02]  /*0ce0*/  LDG.E R9, desc[UR18][R22.64] ;  /* 0x0000001216097981 */ /* 0x001164000c1e1900 */
[----:B0-----:R-:W-:Y:S01]  /*0cf0*/  VIADD R23, R11, UR6 ;  /* 0x000000060b177c36 */ /* 0x001fe20008000000 */
[----:B------:R-:W-:Y:S01]  /*0d00*/  UIMAD.WIDE.U32 UR6, UR12, 0x3, UR14 ;  /* 0x000000030c0678a5 */ /* 0x000fe2000f8e000e */
[----:B------:R-:W-:-:S05]  /*0d10*/  IMAD.MOV.U32 R22, RZ, RZ, R10 ;  /* 0x000000ffff167224 */ /* 0x000fca00078e000a */
[----:B------:R-:W-:Y:S01]  /*0d20*/  IADD3 R18, P1, PT, R17, UR6, RZ ;  /* 0x0000000611127c10 */ /* 0x000fe2000ff3e0ff */
[----:B------:R0:W3:Y:S03]  /*0d30*/  LDG.E.U16.CONSTANT R35, desc[UR18][R22.64] ;  /* 0x0000001216237981 */ /* 0x0000e6000c1e9500 */
[----:B------:R-:W-:Y:S02]  /*0d40*/  IADD3.X R19, PT, PT, R21, UR7, R19, P1, !PT ;  /* 0x0000000715137c10 */ /* 0x000fe40008ffe413 */
[----:B0-----:R-:W-:-:S04]  /*0d50*/  IADD3 R22, P1, PT, R36, UR21, RZ ;  /* 0x0000001524167c10 */ /* 0x001fc8000ff3e0ff */
[----:B------:R-:W-:Y:S02]  /*0d60*/  IADD3.X R23, PT, PT, R13, UR22, RZ, P1, !PT ;  /* 0x000000160d177c10 */ /* 0x000fe40008ffe4ff */
[----:B------:R-:W-:-:S03]  /*0d70*/  IADD3 R10, P0, PT, R32, UR21, RZ ;  /* 0x00000015200a7c10 */ /* 0x000fc6000ff1e0ff */
[----:B------:R-:W5:Y:S01]  /*0d80*/  LDG.E.U16.CONSTANT R22, desc[UR18][R22.64] ;  /* 0x0000001216167981 */ /* 0x000f62000c1e9500 */
[----:B------:R-:W-:-:S05]  /*0d90*/  IADD3.X R11, PT, PT, R15, UR22, RZ, P0, !PT ;  /* 0x000000160f0b7c10 */ /* 0x000fca00087fe4ff */
[----:B------:R0:W5:-:S15]  /*0da0*/  LDG.E R10, desc[UR18][R10.64] ;  /* 0x000000120a0a7981 */ /* 0x00015e000c1e1900 */
[----:B------:R-:W-:-:S15]  /*0db0*/  NOP ;  /* 0x0000000000007918 */ /* 0x000fde0000000000 */
[----:B------:R-:W-:-:S02]  /*0dc0*/  NOP ;  /* 0x0000000000007918 */ /* 0x000fc40000000000 */
[----:B------:R1:W0:Y:S02]  /*0dd0*/  I2F.S64 R37, R18 ;  /* 0x0000001200257312 */ /* 0x0002240000301400 */
[----:B-1----:R-:W-:-:S04]  /*0de0*/  IADD3 R18, P1, PT, R32, UR23, RZ ;  /* 0x0000001720127c10 */ /* 0x002fc8000ff3e0ff */
[----:B------:R-:W-:-:S05]  /*0df0*/  IADD3.X R19, PT, PT, R15, UR24, RZ, P1, !PT ;  /* 0x000000180f137c10 */ /* 0x000fca0008ffe4ff */
[----:B------:R1:W5:Y:S01]  /*0e00*/  LDG.E R18, desc[UR18][R18.64] ;  /* 0x0000001212127981 */ /* 0x000362000c1e1900 */
[----:B------:R-:W-:Y:S01]  /*0e10*/  ISETP.NE.U32.AND P0, PT, RZ, UR30, PT ;  /* 0x0000001eff007c0c */ /* 0x000fe2000bf05070 */
[----:B------:R-:W-:Y:S01]  /*0e20*/  FFMA.FTZ R3, R3, UR4, RZ ;  /* 0x0000000403037c23 */ /* 0x000fe200080100ff */
[----:B0-----:R-:W-:Y:S01]  /*0e30*/  FFMA.FTZ R37, R37, UR4, RZ ;  /* 0x0000000425257c23 */ /* 0x001fe200080100ff */
[----:B------:R-:W-:Y:S01]  /*0e40*/  FFMA.FTZ R2, R2, UR4, RZ ;  /* 0x0000000402027c23 */ /* 0x000fe200080100ff */
[----:B------:R-:W-:Y:S01]  /*0e50*/  FFMA.FTZ R8, R8, UR4, RZ ;  /* 0x0000000408087c23 */ /* 0x000fe200080100ff */
[----:B------:R-:W-:-:S04]  /*0e60*/  ISETP.NE.AND.EX P0, PT, RZ, UR31, PT, P0 ;  /* 0x0000001fff007c0c */ /* 0x000fc8000bf05300 */
[----:B------:R-:W-:Y:S02]  /*0e70*/  FSEL R3, R3, RZ, P0 ;  /* 0x000000ff03037208 */ /* 0x000fe40000000000 */
[----:B------:R-:W-:Y:S02]  /*0e80*/  FSEL R11, R37, RZ, P0 ;  /* 0x000000ff250b7208 */ /* 0x000fe40000000000 */
[----:B------:R-:W-:Y:S02]  /*0e90*/  FSEL R2, R2, RZ, P0 ;  /* 0x000000ff02027208 */ /* 0x000fe40000000000 */
[----:B------:R-:W-:Y:S02]  /*0ea0*/  FSEL R8, R8, RZ, P0 ;  /* 0x000000ff08087208 */ /* 0x000fe40000000000 */
[----:B------:R-:W-:-:S04]  /*0eb0*/  IADD3 R25, P0, PT, R25, -0x4, RZ ;  /* 0xfffffffc19197810 */ /* 0x000fc80007f1e0ff */
[----:B------:R-:W-:Y:S02]  /*0ec0*/  IADD3.X R16, PT, PT, R16, -0x1, RZ, P0, !PT ;  /* 0xffffffff10107810 */ /* 0x000fe400007fe4ff */
[----:B------:R-:W-:-:S04]  /*0ed0*/  ISETP.NE.U32.AND P0, PT, R25, RZ, PT ;  /* 0x000000ff1900720c */ /* 0x000fc80003f05070 */
[----:B------:R-:W-:Y:S02]  /*0ee0*/  ISETP.NE.AND.EX P0, PT, R16, RZ, PT, P0 ;  /* 0x000000ff1000720c */ /* 0x000fe40003f05300 */
[----:B------:R-:W-:Y:S02]  /*0ef0*/  IADD3 R36, P1, PT, R36, UR23, RZ ;  /* 0x0000001724247c10 */ /* 0x000fe4000ff3e0ff */
[----:B------:R-:W-:Y:S02]  /*0f00*/  IADD3 R17, P4, PT, R17, UR21, RZ ;  /* 0x0000001511117c10 */ /* 0x000fe4000ff9e0ff */
[----:B------:R-:W-:Y:S02]  /*0f10*/  IADD3.X R13, PT, PT, R13, UR24, RZ, P1, !PT ;  /* 0x000000180d0d7c10 */ /* 0x000fe40008ffe4ff */
[----:B------:R-:W-:Y:S01]  /*0f20*/  IADD3.X R21, PT, PT, R21, UR22, RZ, P4, !PT ;  /* 0x0000001615157c10 */ /* 0x000fe2000a7fe4ff */
[----:B--2---:R-:W-:-:S05]  /*0f30*/  HADD2.F32 R29, -RZ, R29.H0_H0 ;  /* 0x2000001dff1d7230 */ /* 0x004fca0000004100 */
[----:B------:R-:W-:-:S04]  /*0f40*/  FADD.FTZ R29, -R29, 1 ;  /* 0x3f8000001d1d7421 */ /* 0x000fc80000010100 */
[----:B------:R-:W-:Y:S01]  /*0f50*/  FFMA.FTZ R3, R29, -10000, R3 ;  /* 0xc61c40001d037823 */ /* 0x000fe20000010003 */
[----:B----4-:R-:W-:-:S05]  /*0f60*/  HADD2.F32 R31, -RZ, R31.H0_H0 ;  /* 0x2000001fff1f7230 */ /* 0x010fca0000004100 */
[----:B------:R-:W-:-:S04]  /*0f70*/  FADD.FTZ R31, -R31, 1 ;  /* 0x3f8000001f1f7421 */ /* 0x000fc80000010100 */
[----:B------:R-:W-:Y:S01]  /*0f80*/  FFMA.FTZ R31, R31, -10000, R2 ;  /* 0xc61c40001f1f7823 */ /* 0x000fe20000010002 */
[----:B------:R-:W-:Y:S02]  /*0f90*/  IMAD.U32 R2, RZ, RZ, UR12 ;  /* 0x0000000cff027e24 */ /* 0x000fe4000f8e00ff */
[----:B---3--:R-:W-:-:S05]  /*0fa0*/  HADD2.F32 R35, -RZ, R35.H0_H0 ;  /* 0x20000023ff237230 */ /* 0x008fca0000004100 */
[----:B------:R-:W-:-:S04]  /*0fb0*/  FADD.FTZ R35, -R35, 1 ;  /* 0x3f80000023237421 */ /* 0x000fc80000010100 */
[----:B------:R-:W-:Y:S01]  /*0fc0*/  FFMA.FTZ R11, R35, -10000, R11 ;  /* 0xc61c4000230b7823 */ /* 0x000fe2000001000b */
[----:B-----5:R-:W-:-:S05]  /*0fd0*/  HADD2.F32 R22, -RZ, R22.H0_H0 ;  /* 0x20000016ff167230 */ /* 0x020fca0000004100 */
[----:B-1----:R-:W-:Y:S01]  /*0fe0*/  FADD.FTZ R19, -R22, 1 ;  /* 0x3f80000016137421 */ /* 0x002fe20000010100 */
[----:B------:R-:W-:Y:S01]  /*0ff0*/  FFMA.FTZ R11, R9, UR28, R11 ;  /* 0x0000001c090b7c23 */ /* 0x000fe2000801000b */
[----:B------:R-:W-:Y:S02]  /*1000*/  FFMA.FTZ R9, R10, UR28, R31 ;  /* 0x0000001c0a097c23 */ /* 0x000fe4000801001f */
[----:B------:R-:W-:Y:S01]  /*1010*/  FFMA.FTZ R19, R19, -10000, R8 ;  /* 0xc61c400013137823 */ /* 0x000fe20000010008 */
[----:B------:R-:W-:Y:S01]  /*1020*/  FFMA.FTZ R8, R33, UR28, R3 ;  /* 0x0000001c21087c23 */ /* 0x000fe20008010003 */
[----:B------:R-:W-:-:S04]  /*1030*/  IMAD.U32 R3, RZ, RZ, UR12 ;  /* 0x0000000cff037e24 */ /* 0x000fc8000f8e00ff */
[----:B------:R-:W-:Y:S02]  /*1040*/  FMNMX3.FTZ R27, R27, R8, R9, !PT ;  /* 0x000000081b1b7276 */ /* 0x000fe40007810009 */
[----:B------:R-:W-:-:S04]  /*1050*/  LEA R32, P3, R3, R32, 0x4 ;  /* 0x0000002003207211 */ /* 0x000fc800078620ff */
[----:B------:R-:W-:Y:S01]  /*1060*/  LEA.HI.X R15, R2, R15, RZ, 0x4, P3 ;  /* 0x0000000f020f7211 */ /* 0x000fe200018f24ff */
[----:B------:R-:W-:-:S05]  /*1070*/  FFMA.FTZ R10, R18, UR28, R19 ;  /* 0x0000001c120a7c23 */ /* 0x000fca0008010013 */
[----:B------:R0:W-:Y:S01]  /*1080*/  STL.128 [R0], R8 ;  /* 0x0000000800007387 */ /* 0x0001e20000100c00 */
[----:B------:R-:W-:Y:S01]  /*1090*/  FMNMX3.FTZ R27, R27, R10, R11, !PT ;  /* 0x0000000a1b1b7276 */ /* 0x000fe2000781000b */
[----:B0-----:R-:W-:Y:S01]  /*10a0*/  VIADD R0, R0, 0x10 ;  /* 0x0000001000007836 */ /* 0x001fe20000000000 */
[----:B------:R-:W-:Y:S06]  /*10b0*/  @P0 BRA `(.L_x_359) ;  /* 0xfffffff8008c0947 */ /* 0x000fec000383ffff */
[----:B------:R-:W-:Y:S05]  /*10c0*/  BSYNC.RECONVERGENT B2 ;  /* 0x0000000000027941 */ /* 0x000fea0003800200 */
.L_x_358:
[----:B------:R-:W-:-:S04]  /*10d0*/  IADD3 R0, P0, PT, R24, 0x1, RZ ;  /* 0x0000000118007810 */ /* 0x000fc80007f1e0ff */
[----:B------:R-:W-:Y:S01]  /*10e0*/  LOP3.LUT R0, R0, 0xfffffffc, RZ, 0xc0, !PT ;  /* 0xfffffffc00007812 */ /* 0x000fe200078ec0ff */
[----:B------:R-:W-:-:S08]  /*10f0*/  IMAD.X R25, RZ, RZ, R7, P0 ;  /* 0x000000ffff197224 */ /* 0x000fd000000e0607 */
.L_x_357:
[----:B------:R-:W-:Y:S05]  /*1100*/  BSYNC.RECONVERGENT B1 ;  /* 0x0000000000017941 */ /* 0x000fea0003800200 */
.L_x_356:
[----:B------:R-:W-:-:S05]  /*1110*/  VIADD R29, R24, 0x1 ;  /* 0x00000001181d7836 */ /* 0x000fca0000000000 */
[----:B------:R-:W-:-:S04]  /*1120*/  LOP3.LUT R29, R29, 0x3, RZ, 0xc0, !PT ;  /* 0x000000031d1d7812 */ /* 0x000fc800078ec0ff */
[----:B------:R-:W-:-:S04]  /*1130*/  ISETP.NE.U32.AND P0, PT, R29, RZ, PT ;  /* 0x000000ff1d00720c */ /* 0x000fc80003f05070 */
[----:B------:R-:W-:-:S13]  /*1140*/  ISETP.NE.AND.EX P0, PT, RZ, RZ, PT, P0 ;  /* 0x000000ffff00720c */ /* 0x000fda0003f05300 */
[----:B------:R-:W-:Y:S05]  /*1150*/  @!P0 BRA `(.L_x_355) ;  /* 0x0000000400608947 */ /* 0x000fea0003800000 */
[----:B------:R-:W0:Y:S01]  /*1160*/  LDCU UR6, c[0x0][0x3ac] ;  /* 0x00007580ff0677ac */ /* 0x000e220008000800 */
[----:B------:R-:W1:Y:S01]  /*1170*/  LDC.64 R8, c[0x0][0x390] ;  /* 0x0000e400ff087b82 */ /* 0x000e620000000a00 */
[----:B------:R-:W-:-:S07]  /*1180*/  UIADD3 UR7, UPT, UPT, UR16, UR10, URZ ;  /* 0x0000000a10077290 */ /* 0x000fce000fffe0ff */
[----:B------:R-:W2:Y:S08]  /*1190*/  LDC.64 R10, c[0x0][0x388] ;  /* 0x0000e200ff0a7b82 */ /* 0x000eb00000000a00 */
[----:B------:R-:W3:Y:S01]  /*11a0*/  LDC R13, c[0x0][0x3b0] ;  /* 0x0000ec00ff0d7b82 */ /* 0x000ee20000000800 */
[----:B0-----:R-:W-:Y:S01]  /*11b0*/  IMAD.U32 R20, RZ, RZ, UR6 ;  /* 0x00000006ff147e24 */ /* 0x001fe2000f8e00ff */
[----:B------:R-:W-:-:S03]  /*11c0*/  UIADD3 UR6, UPT, UPT, UR16, UR8, URZ ;  /* 0x0000000810067290 */ /* 0x000fc6000fffe0ff */
[----:B------:R-:W-:-:S03]  /*11d0*/  IMAD R26, R20, UR7, RZ ;  /* 0x00000007141a7c24 */ /* 0x000fc6000f8e02ff */
[----:B------:R-:W-:Y:S02]  /*11e0*/  IMAD R20, R20, UR6, RZ ;  /* 0x0000000614147c24 */ /* 0x000fe4000f8e02ff */
[----:B------:R-:W-:-:S05]  /*11f0*/  IADD3 R2, P0, PT, R17, R26, RZ ;  /* 0x0000001a11027210 */ /* 0x000fca0007f1e0ff */
[----:B------:R-:W-:Y:S01]  /*1200*/  IMAD.X R3, R21, 0x1, R14, P0 ;  /* 0x0000000115037824 */ /* 0x000fe200000e060e */
[----:B-1----:R-:W-:-:S04]  /*1210*/  LEA R18, P0, R2, R8, 0x1 ;  /* 0x0000000802127211 */ /* 0x002fc800078008ff */
[----:B------:R-:W-:Y:S02]  /*1220*/  LEA.HI.X R19, R2, R9, R3, 0x1, P0 ;  /* 0x0000000902137211 */ /* 0x000fe400000f0c03 */
[----:B------:R-:W-:-:S03]  /*1230*/  IADD3 R2, P0, PT, R17, R20, RZ ;  /* 0x0000001411027210 */ /* 0x000fc60007f1e0ff */
[----:B------:R-:W4:Y:S02]  /*1240*/  LDG.E.U16.CONSTANT R18, desc[UR18][R18.64] ;  /* 0x0000001212127981 */ /* 0x000f24000c1e9500 */
[----:B------:R-:W-:Y:S01]  /*1250*/  IMAD.X R3, R21, 0x1, R12, P0 ;  /* 0x0000000115037824 */ /* 0x000fe200000e060c */
[----:B--2---:R-:W-:-:S04]  /*1260*/  LEA R22, P0, R2, R10, 0x2 ;  /* 0x0000000a02167211 */ /* 0x004fc800078010ff */
[----:B------:R-:W-:Y:S02]  /*1270*/  LEA.HI.X R23, R2, R11, R3, 0x2, P0 ;  /* 0x0000000b02177211 */ /* 0x000fe400000f1403 */
[----:B------:R-:W0:Y:S03]  /*1280*/  LDC.64 R2, c[0x0][0x398] ;  /* 0x0000e600ff027b82 */ /* 0x000e260000000a00 */
[----:B------:R-:W3:Y:S01]  /*1290*/  LDG.E R22, desc[UR18][R22.64] ;  /* 0x0000001216167981 */ /* 0x000ee2000c1e1900 */
[----:B------:R-:W-:Y:S01]  /*12a0*/  IADD3 R16, P0, PT, R17, -UR16, RZ ;  /* 0x8000001011107c10 */ /* 0x000fe2000ff1e0ff */
[----:B------:R-:W-:Y:S01]  /*12b0*/  IMAD.U32 R15, R0, 0x4, R1 ;  /* 0x00000004000f7824 */ /* 0x000fe200078e0001 */
[----:B------:R-:W-:Y:S02]  /*12c0*/  ISETP.NE.U32.AND P1, PT, R29, 0x1, PT ;  /* 0x000000011d00780c */ /* 0x000fe40003f25070 */
[----:B------:R-:W-:-:S02]  /*12d0*/  IADD3.X R17, PT, PT, R21, ~UR5, RZ, P0, !PT ;  /* 0x8000000515117c10 */ /* 0x000fc400087fe4ff */
[----:B------:R-:W-:Y:S02]  /*12e0*/  ISETP.NE.AND.EX P1, PT, RZ, RZ, PT, P1 ;  /* 0x000000ffff00720c */ /* 0x000fe40003f25310 */
[----:B0-----:R-:W-:Y:S02]  /*12f0*/  ISETP.NE.U32.AND P0, PT, R2, RZ, PT ;  /* 0x000000ff0200720c */ /* 0x001fe40003f05070 */
[----:B------:R-:W0:Y:S02]  /*1300*/  I2F.S64 R2, R16 ;  /* 0x0000001000027312 */ /* 0x000e240000301400 */
[----:B0-----:R-:W-:Y:S01]  /*1310*/  FFMA.FTZ R2, R2, UR4, RZ ;  /* 0x0000000402027c23 */ /* 0x001fe200080100ff */
[----:B------:R-:W-:-:S04]  /*1320*/  ISETP.NE.AND.EX P0, PT, R3, RZ, PT, P0 ;  /* 0x000000ff0300720c */ /* 0x000fc80003f05300 */
[----:B------:R-:W-:Y:S01]  /*1330*/  FSEL R2, R2, RZ, P0 ;  /* 0x000000ff02027208 */ /* 0x000fe20000000000 */
[----:B----4-:R-:W-:-:S05]  /*1340*/  HADD2.F32 R18, -RZ, R18.H0_H0 ;  /* 0x20000012ff127230 */ /* 0x010fca0000004100 */
[----:B------:R-:W-:-:S04]  /*1350*/  FADD.FTZ R3, -R18, 1 ;  /* 0x3f80000012037421 */ /* 0x000fc80000010100 */
[----:B------:R-:W-:Y:S01]  /*1360*/  FFMA.FTZ R3, R3, -10000, R2 ;  /* 0xc61c400003037823 */ /* 0x000fe20000010002 */
[----:B------:R-:W-:-:S03]  /*1370*/  IMAD.U32 R2, RZ, RZ, UR12 ;  /* 0x0000000cff027e24 */ /* 0x000fc6000f8e00ff */
[----:B---3--:R-:W-:Y:S01]  /*1380*/  FFMA.FTZ R22, R22, R13, R3 ;  /* 0x0000000d16167223 */ /* 0x008fe20000010003 */
[----:B------:R-:W-:-:S04]  /*1390*/  IMAD.MOV.U32 R3, RZ, RZ, RZ ;  /* 0x000000ffff037224 */ /* 0x000fc800078e00ff */
[----:B------:R0:W-:Y:S01]  /*13a0*/  STL [R15], R22 ;  /* 0x000000160f007387 */ /* 0x0001e20000100800 */
[----:B------:R-:W-:Y:S01]  /*13b0*/  IMAD.WIDE.U32 R2, R0, UR12, R2 ;  /* 0x0000000c00027c25 */ /* 0x000fe2000f8e0002 */
[----:B------:R-:W-:Y:S01]  /*13c0*/  FMNMX.FTZ R27, R27, R22, !PT ;  /* 0x000000161b1b7209 */ /* 0x000fe20007810000 */
[----:B------:R-:W-:Y:S06]  /*13d0*/  @!P1 BRA `(.L_x_355) ;  /* 0x0000000000c09947 */ /* 0x000fec0003800000 */
[----:B------:R-:W1:Y:S01]  /*13e0*/  S2R R19, SR_TID.X ;  /* 0x0000000000137919 */ /* 0x000e620000002100 */
[----:B------:R-:W-:Y:S01]  /*13f0*/  ISETP.NE.U32.AND P1, PT, R29, 0x2, PT ;  /* 0x000000021d00780c */ /* 0x000fe20003f25070 */
[----:B------:R-:W-:-:S03]  /*1400*/  IMAD R3, R25, UR12, R3 ;  /* 0x0000000c19037c24 */ /* 0x000fc6000f8e0203 */
[----:B------:R-:W-:Y:S02]  /*1410*/  ISETP.NE.AND.EX P1, PT, RZ, RZ, PT, P1 ;  /* 0x000000ffff00720c */ /* 0x000fe40003f25310 */
[----:B-1----:R-:W-:-:S05]  /*1420*/  IADD3 R19, P3, PT, R19, R2, RZ ;  /* 0x0000000213137210 */ /* 0x002fca0007f7e0ff */
[----:B------:R-:W-:Y:S01]  /*1430*/  IMAD.X R3, RZ, RZ, R3, P3 ;  /* 0x000000ffff037224 */ /* 0x000fe200018e0603 */
[----:B------:R-:W-:-:S05]  /*1440*/  IADD3 R26, P3, PT, R19, R26, RZ ;  /* 0x0000001a131a7210 */ /* 0x000fca0007f7e0ff */
[----:B------:R-:W-:Y:S01]  /*1450*/  IMAD.X R14, R3, 0x1, R14, P3 ;  /* 0x00000001030e7824 */ /* 0x000fe200018e060e */
[----:B------:R-:W-:-:S04]  /*1460*/  LEA R8, P3, R26, R8, 0x1 ;  /* 0x000000081a087211 */ /* 0x000fc800078608ff */
[----:B------:R-:W-:Y:S02]  /*1470*/  LEA.HI.X R9, R26, R9, R14, 0x1, P3 ;  /* 0x000000091a097211 */ /* 0x000fe400018f0c0e */
[----:B------:R-:W-:Y:S02]  /*1480*/  @P1 IADD3 R16, P4, PT, R8, UR25, RZ ;  /* 0x0000001908101c10 */ /* 0x000fe4000ff9e0ff */
[----:B------:R-:W-:Y:S01]  /*1490*/  IADD3 R20, P3, PT, R19, R20, RZ ;  /* 0x0000001413147210 */ /* 0x000fe20007f7e0ff */
[----:B------:R1:W2:Y:S01]  /*14a0*/  LDG.E.U16.CONSTANT R8, desc[UR18][R8.64] ;  /* 0x0000001208087981 */ /* 0x0002a2000c1e9500 */
[----:B------:R-:W-:-:S03]  /*14b0*/  @P1 IADD3.X R17, PT, PT, R9, UR27, RZ, P4, !PT ;  /* 0x0000001b09111c10 */ /* 0x000fc6000a7fe4ff */
[----:B------:R-:W-:Y:S01]  /*14c0*/  IMAD.X R12, R3, 0x1, R12, P3 ;  /* 0x00000001030c7824 */ /* 0x000fe200018e060c */
[C---:B------:R-:W-:Y:S01]  /*14d0*/  LEA R10, P3, R20.reuse, R10, 0x2 ;  /* 0x0000000a140a7211 */ /* 0x040fe200078610ff */
[----:B------:R-:W3:Y:S03]  /*14e0*/  @P1 LDG.E.U16.CONSTANT R16, desc[UR18][R16.64] ;  /* 0x0000001210101981 */ /* 0x000ee6000c1e9500 */
[----:B------:R-:W-:Y:S02]  /*14f0*/  LEA.HI.X R11, R20, R11, R12, 0x2, P3 ;  /* 0x0000000b140b7211 */ /* 0x000fe400018f140c */
[----:B0-----:R-:W-:-:S03]  /*1500*/  @P1 IADD3 R22, P3, PT, R10, UR21, RZ ;  /* 0x000000150a161c10 */ /* 0x001fc6000ff7e0ff */
[----:B------:R0:W4:Y:S01]  /*1510*/  LDG.E R10, desc[UR18][R10.64] ;  /* 0x000000120a0a7981 */ /* 0x000122000c1e1900 */
[----:B------:R-:W-:-:S05]  /*1520*/  @P1 IADD3.X R23, PT, PT, R11, UR22, RZ, P3, !PT ;  /* 0x000000160b171c10 */ /* 0x000fca0009ffe4ff */
[----:B------:R-:W5:Y:S01]  /*1530*/  @P1 LDG.E R22, desc[UR18][R22.64] ;  /* 0x0000001216161981 */ /* 0x000f62000c1e1900 */
[----:B------:R-:W-:Y:S01]  /*1540*/  IADD3 R20, P3, PT, R19, -UR16, RZ ;  /* 0x8000001013147c10 */ /* 0x000fe2000ff7e0ff */
[----:B------:R-:W-:-:S03]  /*1550*/  IMAD.U32 R2, RZ, RZ, UR16 ;  /* 0x00000010ff027e24 */ /* 0x000fc6000f8e00ff */
[----:B------:R-:W-:Y:S02]  /*1560*/  IADD3.X R21, PT, PT, R3, ~UR5, RZ, P3, !PT ;  /* 0x8000000503157c10 */ /* 0x000fe40009ffe4ff */
[----:B------:R-:W-:-:S04]  /*1570*/  @P1 IADD3 R2, P3, P4, -R2, UR12, R19 ;  /* 0x0000000c02021c10 */ /* 0x000fc8000fc7e113 */
[----:B------:R-:W-:Y:S01]  /*1580*/  @P1 IADD3.X R3, PT, PT, R3, ~UR5, RZ, P3, P4 ;  /* 0x8000000503031c10 */ /* 0x000fe20009fe84ff */
[----:B------:R-:W1:Y:S02]  /*1590*/  I2F.S64 R0, R20 ;  /* 0x0000001400007312 */ /* 0x000e640000301400 */
[----:B-1----:R-:W-:-:S05]  /*15a0*/  FFMA.FTZ R0, R0, UR4, RZ ;  /* 0x0000000400007c23 */ /* 0x002fca00080100ff */
[----:B------:R-:W-:-:S15]  /*15b0*/  FSEL R0, R0, RZ, P0 ;  /* 0x000000ff00007208 */ /* 0x000fde0000000000 */
[----:B------:R-:W-:-:S15]  /*15c0*/  NOP ;  /* 0x0000000000007918 */ /* 0x000fde0000000000 */
[----:B------:R-:W-:-:S15]  /*15d0*/  NOP ;  /* 0x0000000000007918 */ /* 0x000fde0000000000 */
[----:B------:R-:W-:-:S12]  /*15e0*/  NOP ;  /* 0x0000000000007918 */ /* 0x000fd80000000000 */
[----:B------:R-:W1:Y:S02]  /*15f0*/  @P1 I2F.S64 R2, R2 ;  /* 0x0000000200021312 */ /* 0x000e640000301400 */
[----:B-1----:R-:W-:-:S05]  /*1600*/  @P1 FFMA.FTZ R9, R2, UR4, RZ ;  /* 0x0000000402091c23 */ /* 0x002fca00080100ff */
[----:B0-----:R-:W-:Y:S01]  /*1610*/  @P1 FSEL R11, R9, RZ, P0 ;  /* 0x000000ff090b1208 */ /* 0x001fe20000000000 */
        /* <DEDUP_REMOVED lines=12> */
.L_x_355:
[----:B------:R-:W-:Y:S05]  /*16e0*/  BSYNC.RECONVERGENT B0 ;  /* 0x0000000000007941 */ /* 0x000fea0003800200 */
.L_x_354:
[----:B------:R-:W2:Y:S01]  /*16f0*/  S2R R2, SR_TID.X ;  /* 0x0000000000027919 */ /* 0x000ea20000002100 */
[----:B------:R-:W-:Y:S02]  /*1700*/  UISETP.GT.U32.AND UP0, UPT, UR12, 0x20, UPT ;  /* 0x000000200c00788c */ /* 0x000fe4000bf04070 */
[----:B------:R-:W-:Y:S02]  /*1710*/  I2FP.F32.U32 R3, UR12 ;  /* 0x0000000c00037c45 */ /* 0x000fe40008201000 */
[----:B--2---:R-:W-:Y:S02]  /*1720*/  I2FP.F32.U32 R12, R2 ;  /* 0x00000002000c7245 */ /* 0x004fe40000201000 */
[----:B------:R-:W-:-:S03]  /*1730*/  LOP3.LUT R14, R2, 0x1f, RZ, 0xc0, !PT ;  /* 0x0000001f020e7812 */ /* 0x000fc600078ec0ff */
        /* <DEDUP_REMOVED lines=9> */
[----:B-1----:R-:W1:Y:S02]  /*17d0*/  SHFL.BFLY PT, R10, R11, 0x1, 0x1f ;  /* 0x0c201f000b0a7f89 */ /* 0x002e6400000e0000 */
[----:B-1----:R-:W-:Y:S01]  /*17e0*/  FMNMX.FTZ R10, R11, R10, !PT ;  /* 0x0000000a0b0a7209 */ /* 0x002fe20007810000 */
[----:B------:R-:W-:Y:S06]  /*17f0*/  BRA `(.L_x_361) ;  /* 0x0000000000887947 */ /* 0x000fec0003800000 */
.L_x_360:
[----:B------:R-:W2:Y:S01]  /*1800*/  SHFL.BFLY PT, R0, R27, 0x10, 0x1f ;  /* 0x0e001f001b007f89 */ /* 0x000ea200000e0000 */
[----:B------:R-:W3:Y:S01]  /*1810*/  S2UR UR7, SR_CgaCtaId ;  /* 0x00000000000779c3 */ /* 0x000ee20000008800 */
[----:B------:R-:W-:Y:S01]  /*1820*/  UMOV UR6, 0x400 ;  /* 0x0000040000067882 */ /* 0x000fe20000000000 */
[----:B------:R-:W-:Y:S01]  /*1830*/  ISETP.NE.AND P0, PT, R14, RZ, PT ;  /* 0x000000ff0e00720c */ /* 0x000fe20003f05270 */
[----:B------:R-:W-:Y:S01]  /*1840*/  UIADD3 UR6, UPT, UPT, UR6, 0x8, URZ ;  /* 0x0000000806067890 */ /* 0x000fe2000fffe0ff */
[----:B------:R-:W-:-:S05]  /*1850*/  FMUL.FTZ R13, R3, 0.03125 ;  /* 0x3d000000030d7820 */ /* 0x000fca0000410000 */
[----:B------:R-:W-:Y:S02]  /*1860*/  FSETP.GT.FTZ.AND P1, PT, R13, R12, PT ;  /* 0x0000000c0d00720b */ /* 0x000fe40003f34000 */
[----:B--2---:R-:W-:Y:S01]  /*1870*/  FMNMX.FTZ R0, R0, R27, !PT ;  /* 0x0000001b00007209 */ /* 0x004fe20007810000 */
[----:B---3--:R-:W-:-:S04]  /*1880*/  ULEA UR6, UR7, UR6, 0x18 ;  /* 0x0000000607067291 */ /* 0x008fc8000f8ec0ff */
[----:B------:R-:W2:Y:S02]  /*1890*/  SHFL.BFLY PT, R9, R0, 0x8, 0x1f ;  /* 0x0d001f0000097f89 */ /* 0x000ea400000e0000 */
[----:B------:R-:W-:Y:S02]  /*18a0*/  LEA.HI R18, R2, UR6, RZ, 0x1d ;  /* 0x0000000602127c11 */ /* 0x000fe4000f8fe8ff */
[----:B--2---:R-:W-:Y:S01]  /*18b0*/  FMNMX.FTZ R9, R0, R9, !PT ;  /* 0x0000000900097209 */ /* 0x004fe20007810000 */
[----:B------:R-:W-:-:S04]  /*18c0*/  IMAD.MOV.U32 R0, RZ, RZ, -0x1f528714 ;  /* 0xe0ad78ecff007424 */ /* 0x000fc800078e00ff */
[----:B------:R-:W2:Y:S02]  /*18d0*/  SHFL.BFLY PT, R8, R9, 0x4, 0x1f ;  /* 0x0c801f0009087f89 */ /* 0x000ea400000e0000 */
[----:B--2---:R-:W-:Y:S01]  /*18e0*/  FMNMX.FTZ R8, R9, R8, !PT ;  /* 0x0000000809087209 */ /* 0x004fe20007810000 */
[----:B------:R-:W-:-:S04]  /*18f0*/  IMAD.SHL.U32 R9, R2, 0x4, RZ ;  /* 0x0000000402097824 */ /* 0x000fc800078e00ff */
[----:B------:R-:W2:Y:S01]  /*1900*/  SHFL.BFLY PT, R11, R8, 0x2, 0x1f ;  /* 0x0c401f00080b7f89 */ /* 0x000ea200000e0000 */
[----:B------:R-:W-:Y:S02]  /*1910*/  LOP3.LUT R16, R9, 0x7c, RZ, 0xc0, !PT ;  /* 0x0000007c09107812 */ /* 0x000fe400078ec0ff */
[----:B--2---:R-:W-:-:S05]  /*1920*/  FMNMX.FTZ R11, R8, R11, !PT ;  /* 0x0000000b080b7209 */ /* 0x004fca0007810000 */
[----:B-1----:R-:W0:Y:S02]  /*1930*/  SHFL.BFLY PT, R10, R11, 0x1, 0x1f ;  /* 0x0c201f000b0a7f89 */ /* 0x002e2400000e0000 */
        /* <DEDUP_REMOVED lines=14> */
.L_x_361:
[----:B------:R-:W-:Y:S01]  /*1a20*/  ISETP.NE.AND P1, PT, R2, RZ, PT ;  /* 0x000000ff0200720c */ /* 0x000fe20003f25270 */
[----:B------:R-:W-:Y:S01]  /*1a30*/  BSSY.RECONVERGENT B0, `(.L_x_362) ;  /* 0x000004c000007945 */ /* 0x000fe20003800200 */
[----:B0-----:R-:W-:-:S11]  /*1a40*/  IMAD.MOV.U32 R15, RZ, RZ, RZ ;  /* 0x000000ffff0f7224 */ /* 0x001fd600078e00ff */
        /* <DEDUP_REMOVED lines=11> */
[----:B------:R-:W-:Y:S01]  /*1b00*/  IMAD.MOV.U32 R0, RZ, RZ, RZ ;  /* 0x000000ffff007224 */ /* 0x000fe200078e00ff */
[----:B-1----:R-:W-:-:S09]  /*1b10*/  ULEA UR6, UR7, UR6, 0x18 ;  /* 0x0000000607067291 */ /* 0x002fd2000f8ec0ff */
[----:B------:R-:W1:Y:S01]  /*1b20*/  LDS R13, [UR6+0x4] ;  /* 0x00000406ff0d7984 */ /* 0x000e620008000800 */
[----:B------:R-:W-:Y:S05]  /*1b30*/  @!P0 BRA `(.L_x_365) ;  /* 0x0000000000788947 */ /* 0x000fea0003800000 */
[----:B------:R-:W-:Y:S01]  /*1b40*/  BSSY.RECONVERGENT B2, `(.L_x_366) ;  /* 0x000001c000027945 */ /* 0x000fe20003800200 */
[----:B------:R-:W-:Y:S02]  /*1b50*/  IMAD.MOV.U32 R15, RZ, RZ, RZ ;  /* 0x000000ffff0f7224 */ /* 0x000fe400078e00ff */
[----:B------:R-:W-:Y:S02]  /*1b60*/  IMAD.MOV.U32 R0, RZ, RZ, RZ ;  /* 0x000000ffff007224 */ /* 0x000fe400078e00ff */
[----:B------:R-:W-:-:S07]  /*1b70*/  IMAD.MOV.U32 R19, RZ, RZ, RZ ;  /* 0x000000ffff137224 */ /* 0x000fce00078e00ff */
.L_x_367:
[----:B--2---:R-:W-:-:S05]  /*1b80*/  IMAD.U32 R17, R0, 0x4, R1 ;  /* 0x0000000400117824 */ /* 0x004fca00078e0001 */
[----:B0-----:R-:W1:Y:S01]  /*1b90*/  LDL.128 R8, [R17] ;  /* 0x0000000011087983 */ /* 0x001e620000100c00 */
[----:B------:R-:W-:-:S05]  /*1ba0*/  IADD3 R0, P0, PT, R0, 0x4, RZ ;  /* 0x0000000400007810 */ /* 0x000fca0007f1e0ff */
[----:B------:R-:W-:Y:S01]  /*1bb0*/  IMAD.X R19, RZ, RZ, R19, P0 ;  /* 0x000000ffff137224 */ /* 0x000fe200000e0613 */
[----:B------:R-:W-:-:S04]  /*1bc0*/  ISETP.NE.U32.AND P0, PT, R0, R5, PT ;  /* 0x000000050000720c */ /* 0x000fc80003f05070 */
[----:B------:R-:W-:Y:S01]  /*1bd0*/  ISETP.NE.AND.EX P0, PT, R19, R4, PT, P0 ;  /* 0x000000041300720c */ /* 0x000fe20003f05300 */
[C---:B-1----:R-:W-:Y:S01]  /*1be0*/  FADD.FTZ R8, -R13.reuse, R8 ;  /* 0x000000080d087221 */ /* 0x042fe20000010100 */
[C---:B------:R-:W-:Y:S01]  /*1bf0*/  FADD.FTZ R9, -R13.reuse, R9 ;  /* 0x000000090d097221 */ /* 0x040fe20000010100 */
[C---:B------:R-:W-:Y:S01]  /*1c00*/  FADD.FTZ R10, -R13.reuse, R10 ;  /* 0x0000000a0d0a7221 */ /* 0x040fe20000010100 */
[----:B------:R-:W-:Y:S01]  /*1c10*/  FADD.FTZ R11, -R13, R11 ;  /* 0x0000000b0d0b7221 */ /* 0x000fe20000010100 */
[----:B------:R-:W-:Y:S01]  /*1c20*/  FMUL.FTZ R8, R8, 1.4426950216293334961 ;  /* 0x3fb8aa3b08087820 */ /* 0x000fe20000410000 */
[----:B------:R-:W-:Y:S01]  /*1c30*/  FMUL.FTZ R9, R9, 1.4426950216293334961 ;  /* 0x3fb8aa3b09097820 */ /* 0x000fe20000410000 */
[----:B------:R-:W-:Y:S01]  /*1c40*/  FMUL.FTZ R10, R10, 1.4426950216293334961 ;  /* 0x3fb8aa3b0a0a7820 */ /* 0x000fe20000410000 */
[----:B------:R-:W-:-:S03]  /*1c50*/  FMUL.FTZ R11, R11, 1.4426950216293334961 ;  /* 0x3fb8aa3b0b0b7820 */ /* 0x000fc60000410000 */
[----:B------:R-:W0:Y:S04]  /*1c60*/  MUFU.EX2 R8, R8 ;  /* 0x0000000800087308 */ /* 0x000e280000000800 */
[----:B------:R-:W1:Y:S04]  /*1c70*/  MUFU.EX2 R9, R9 ;  /* 0x0000000900097308 */ /* 0x000e680000000800 */
[----:B------:R-:W2:Y:S04]  /*1c80*/  MUFU.EX2 R10, R10 ;  /* 0x0000000a000a7308 */ /* 0x000ea80000000800 */
[----:B------:R-:W3:Y:S01]  /*1c90*/  MUFU.EX2 R11, R11 ;  /* 0x0000000b000b7308 */ /* 0x000ee20000000800 */
[----:B0-----:R-:W-:-:S04]  /*1ca0*/  FADD.FTZ R16, R8, R15 ;  /* 0x0000000f08107221 */ /* 0x001fc80000010000 */
[----:B-1----:R-:W-:-:S04]  /*1cb0*/  FADD.FTZ R15, R16, R9 ;  /* 0x00000009100f7221 */ /* 0x002fc80000010000 */
[----:B--2---:R-:W-:Y:S01]  /*1cc0*/  FADD.FTZ R16, R15, R10 ;  /* 0x0000000a0f107221 */ /* 0x004fe20000010000 */
[----:B---3--:R2:W-:Y:S03]  /*1cd0*/  STL.128 [R17], R8 ;  /* 0x0000000811007387 */ /* 0x0085e60000100c00 */
[----:B------:R-:W-:Y:S01]  /*1ce0*/  FADD.FTZ R15, R16, R11 ;  /* 0x0000000b100f7221 */ /* 0x000fe20000010000 */
[----:B------:R-:W-:Y:S06]  /*1cf0*/  @P0 BRA `(.L_x_367) ;  /* 0xfffffffc00a00947 */ /* 0x000fec000383ffff */
[----:B------:R-:W-:Y:S05]  /*1d00*/  BSYNC.RECONVERGENT B2 ;  /* 0x0000000000027941 */ /* 0x000fea0003800200 */
.L_x_366:
[----:B------:R-:W-:-:S07]  /*1d10*/  IMAD.MOV.U32 R0, RZ, RZ, R5 ;  /* 0x000000ffff007224 */ /* 0x000fce00078e0005 */
.L_x_365:
[----:B------:R-:W-:Y:S05]  /*1d20*/  BSYNC.RECONVERGENT B1 ;  /* 0x0000000000017941 */ /* 0x000fea0003800200 */
.L_x_364:
[----:B------:R-:W-:-:S04]  /*1d30*/  ISETP.NE.U32.AND P0, PT, R6, RZ, PT ;  /* 0x000000ff0600720c */ /* 0x000fc80003f05070 */
[----:B------:R-:W-:-:S13]  /*1d40*/  ISETP.NE.AND.EX P0, PT, RZ, RZ, PT, P0 ;  /* 0x000000ffff00720c */ /* 0x000fda0003f05300 */
[----:B------:R-:W-:Y:S05]  /*1d50*/  @!P0 BRA `(.L_x_363) ;  /* 0x0000000000648947 */ /* 0x000fea0003800000 */
[----:B0-2---:R-:W-:-:S05]  /*1d60*/  IMAD.U32 R9, R0, 0x4, R1 ;  /* 0x0000000400097824 */ /* 0x005fca00078e0001 */
[----:B------:R-:W1:Y:S01]  /*1d70*/  LDL R0, [R9] ;  /* 0x0000000009007983 */ /* 0x000e620000100800 */
[----:B------:R-:W-:-:S04]  /*1d80*/  ISETP.NE.U32.AND P0, PT, R6, 0x1, PT ;  /* 0x000000010600780c */ /* 0x000fc80003f05070 */
[----:B------:R-:W-:Y:S01]  /*1d90*/  ISETP.NE.AND.EX P0, PT, RZ, RZ, PT, P0 ;  /* 0x000000ffff00720c */ /* 0x000fe20003f05300 */
[----:B-1----:R-:W-:-:S04]  /*1da0*/  FADD.FTZ R0, -R13, R0 ;  /* 0x000000000d007221 */ /* 0x002fc80000010100 */
[----:B------:R-:W-:-:S06]  /*1db0*/  FMUL.FTZ R0, R0, 1.4426950216293334961 ;  /* 0x3fb8aa3b00007820 */ /* 0x000fcc0000410000 */
[----:B------:R-:W0:Y:S02]  /*1dc0*/  MUFU.EX2 R0, R0 ;  /* 0x0000000000007308 */ /* 0x000e240000000800 */
[----:B0-----:R3:W-:Y:S01]  /*1dd0*/  STL [R9], R0 ;  /* 0x0000000009007387 */ /* 0x0017e20000100800 */
[----:B------:R-:W-:Y:S01]  /*1de0*/  FADD.FTZ R15, R15, R0 ;  /* 0x000000000f0f7221 */ /* 0x000fe20000010000 */
[----:B------:R-:W-:Y:S06]  /*1df0*/  @!P0 BRA `(.L_x_363) ;  /* 0x00000000003c8947 */ /* 0x000fec0003800000 */
[----:B---3--:R-:W2:Y:S01]  /*1e00*/  LDL R0, [R9+0x4] ;  /* 0x0000040009007983 */ /* 0x008ea20000100800 */
        /* <DEDUP_REMOVED lines=8> */
[----:B----4-:R-:W2:Y:S02]  /*1e90*/  LDL R0, [R9+0x8] ;  /* 0x0000080009007983 */ /* 0x010ea40000100800 */
[----:B--2---:R-:W-:-:S04]  /*1ea0*/  FADD.FTZ R13, -R13, R0 ;  /* 0x000000000d0d7221 */ /* 0x004fc80000010100 */
[----:B------:R-:W-:-:S04]  /*1eb0*/  FMUL.FTZ R13, R13, 1.4426950216293334961 ;  /* 0x3fb8aa3b0d0d7820 */ /* 0x000fc80000410000 */
[----:B------:R-:W0:Y:S02]  /*1ec0*/  MUFU.EX2 R0, R13 ;  /* 0x0000000d00007308 */ /* 0x000e240000000800 */
[----:B0-----:R0:W-:Y:S01]  /*1ed0*/  STL [R9+0x8], R0 ;  /* 0x0000080009007387 */ /* 0x0011e20000100800 */
[----:B------:R-:W-:-:S07]  /*1ee0*/  FADD.FTZ R15, R15, R0 ;  /* 0x000000000f0f7221 */ /* 0x000fce0000010000 */
.L_x_363:
[----:B------:R-:W-:Y:S05]  /*1ef0*/  BSYNC.RECONVERGENT B0 ;  /* 0x0000000000007941 */ /* 0x000fea0003800200 */
.L_x_362:
[----:B------:R-:W-:Y:S05]  /*1f00*/  BRA.U UP0, `(.L_x_368) ;  /* 0x00000001002c7547 */ /* 0x000fea000b800000 */
[----:B0--34-:R-:W0:Y:S02]  /*1f10*/  SHFL.BFLY PT, R0, R15, 0x10, 0x1f ;  /* 0x0e001f000f007f89 */ /* 0x019e2400000e0000 */
[----:B0-----:R-:W-:-:S05]  /*1f20*/  FADD.FTZ R0, R0, R15 ;  /* 0x0000000f00007221 */ /* 0x001fca0000010000 */
[----:B------:R-:W0:Y:S02]  /*1f30*/  SHFL.BFLY PT, R3, R0, 0x8, 0x1f ;  /* 0x0d001f0000037f89 */ /* 0x000e2400000e0000 */
[----:B0-----:R-:W-:-:S05]  /*1f40*/  FADD.FTZ R3, R0, R3 ;  /* 0x0000000300037221 */ /* 0x001fca0000010000 */
[----:B--2---:R-:W0:Y:S02]  /*1f50*/  SHFL.BFLY PT, R8, R3, 0x4, 0x1f ;  /* 0x0c801f0003087f89 */ /* 0x004e2400000e0000 */
[----:B0-----:R-:W-:-:S05]  /*1f60*/  FADD.FTZ R8, R3, R8 ;  /* 0x0000000803087221 */ /* 0x001fca0000010000 */
[----:B------:R-:W0:Y:S02]  /*1f70*/  SHFL.BFLY PT, R9, R8, 0x2, 0x1f ;  /* 0x0c401f0008097f89 */ /* 0x000e2400000e0000 */
[----:B0-----:R-:W-:-:S05]  /*1f80*/  FADD.FTZ R9, R8, R9 ;  /* 0x0000000908097221 */ /* 0x001fca0000010000 */
[----:B------:R-:W0:Y:S02]  /*1f90*/  SHFL.BFLY PT, R10, R9, 0x1, 0x1f ;  /* 0x0c201f00090a7f89 */ /* 0x000e2400000e0000 */
[----:B0-----:R-:W-:Y:S01]  /*1fa0*/  FADD.FTZ R10, R9, R10 ;  /* 0x0000000a090a7221 */ /* 0x001fe20000010000 */
[----:B------:R-:W-:Y:S06]  /*1fb0*/  BRA `(.L_x_369) ;  /* 0x0000000000887947 */ /* 0x000fec0003800000 */
.L_x_368:
[----:B0--34-:R-:W0:Y:S01]  /*1fc0*/  SHFL.BFLY PT, R0, R15, 0x10, 0x1f ;  /* 0x0e001f000f007f89 */ /* 0x019e2200000e0000 */
[----:B------:R-:W3:Y:S01]  /*1fd0*/  S2UR UR7, SR_CgaCtaId ;  /* 0x00000000000779c3 */ /* 0x000ee20000008800 */
[----:B------:R-:W-:Y:S01]  /*1fe0*/  UMOV UR6, 0x400 ;  /* 0x0000040000067882 */ /* 0x000fe20000000000 */
[----:B------:R-:W-:Y:S01]  /*1ff0*/  ISETP.NE.AND P0, PT, R14, RZ, PT ;  /* 0x000000ff0e00720c */ /* 0x000fe20003f05270 */
[----:B------:R-:W-:Y:S01]  /*2000*/  UIADD3 UR6, UPT, UPT, UR6, 0x88, URZ ;  /* 0x0000008806067890 */ /* 0x000fe2000fffe0ff */
[----:B------:R-:W-:-:S05]  /*2010*/  FMUL.FTZ R3, R3, 0.03125 ;  /* 0x3d00000003037820 */ /* 0x000fca0000410000 */
[----:B------:R-:W-:Y:S01]  /*2020*/  FSETP.GT.FTZ.AND P3, PT, R3, R12, PT ;  /* 0x0000000c0300720b */ /* 0x000fe20003f74000 */
[----:B------:R-:W-:-:S05]  /*2030*/  IMAD.SHL.U32 R3, R2, 0x4, RZ ;  /* 0x0000000402037824 */ /* 0x000fca00078e00ff */
[----:B------:R-:W-:Y:S01]  /*2040*/  LOP3.LUT R14, R3, 0x7c, RZ, 0xc0, !PT ;  /* 0x0000007c030e7812 */ /* 0x000fe200078ec0ff */
[----:B0-----:R-:W-:Y:S01]  /*2050*/  FADD.FTZ R0, R0, R15 ;  /* 0x0000000f00007221 */ /* 0x001fe20000010000 */
[----:B---3--:R-:W-:-:S04]  /*2060*/  ULEA UR6, UR7, UR6, 0x18 ;  /* 0x0000000607067291 */ /* 0x008fc8000f8ec0ff */
[----:B--2---:R-:W0:Y:S02]  /*2070*/  SHFL.BFLY PT, R9, R0, 0x8, 0x1f ;  /* 0x0d001f0000097f89 */ /* 0x004e2400000e0000 */
[----:B-1----:R-:W-:Y:S01]  /*2080*/  LEA.HI R13, R2, UR6, RZ, 0x1d ;  /* 0x00000006020d7c11 */ /* 0x002fe2000f8fe8ff */
        /* <DEDUP_REMOVED lines=21> */
.L_x_369:
[----:B------:R-:W0:Y:S01]  /*21e0*/  @!P1 S2R R8, SR_CgaCtaId ;  /* 0x0000000000089919 */ /* 0x000e220000008800 */
[----:B------:R-:W-:Y:S01]  /*21f0*/  @!P1 FADD.FTZ R10, R10, 9.9999999747524270788e-07 ;  /* 0x358637bd0a0a9421 */ /* 0x000fe20000010000 */
[----:B------:R-:W-:Y:S01]  /*2200*/  @!P1 MOV R3, 0x400 ;  /* 0x0000040000039802 */ /* 0x000fe20000000f00 */
[----:B------:R-:W2:Y:S01]  /*2210*/  LDCU.64 UR14, c[0x0][0x380] ;  /* 0x00007000ff0e77ac */ /* 0x000ea20008000a00 */
[----:B------:R-:W-:Y:S01]  /*2220*/  BSSY.RECONVERGENT B2, `(.L_x_370) ;  /* 0x000015c000027945 */ /* 0x000fe20003800200 */
[----:B------:R-:W3:Y:S01]  /*2230*/  @!P1 MUFU.RCP R0, R10 ;  /* 0x0000000a00009308 */ /* 0x000ee20000001000 */
[----:B------:R-:W4:Y:S01]  /*2240*/  LDCU.64 UR30, c[0x0][0x380] ;  /* 0x00007000ff1e77ac */ /* 0x000f220008000a00 */
[----:B---3--:R-:W-:Y:S01]  /*2250*/  @!P1 FADD.FTZ R0, R0, -RZ ;  /* 0x800000ff00009221 */ /* 0x008fe20000010000 */
[----:B0-----:R-:W-:-:S05]  /*2260*/  @!P1 LEA R3, R8, R3, 0x18 ;  /* 0x0000000308039211 */ /* 0x001fca00078ec0ff */
[----:B------:R0:W-:Y:S01]  /*2270*/  @!P1 STS [R3], R0 ;  /* 0x0000000003009388 */ /* 0x0001e20000000800 */
[----:B------:R-:W-:Y:S06]  /*2280*/  BAR.SYNC.DEFER_BLOCKING 0x0 ;  /* 0x0000000000007b1d */ /* 0x000fec0000010000 */
[----:B--2-4-:R-:W-:Y:S05]  /*2290*/  @P2 BRA `(.L_x_371) ;  /* 0x0000001400502947 */ /* 0x014fea0003800000 */
[----:B------:R-:W2:Y:S01]  /*22a0*/  S2UR UR7, SR_CgaCtaId ;  /* 0x00000000000779c3 */ /* 0x000ea20000008800 */
[----:B------:R-:W-:Y:S01]  /*22b0*/  UMOV UR6, 0x400 ;  /* 0x0000040000067882 */ /* 0x000fe20000000000 */
[----:B------:R-:W-:Y:S01]  /*22c0*/  UIADD3 UR28, UP0, UPT, UR16, UR8, URZ ;  /* 0x00000008101c7290 */ /* 0x000fe2000ff1e0ff */
[----:B------:R-:W-:Y:S01]  /*22d0*/  ISETP.GE.U32.AND P0, PT, R28, 0x3, PT ;  /* 0x000000031c00780c */ /* 0x000fe20003f06070 */
[----:B0-----:R-:W-:Y:S01]  /*22e0*/  IMAD.MOV.U32 R3, RZ, RZ, RZ ;  /* 0x000000ffff037224 */ /* 0x001fe200078e00ff */
[----:B------:R-:W-:Y:S01]  /*22f0*/  BSSY.RECONVERGENT B1, `(.L_x_372) ;  /* 0x000012b000017945 */ /* 0x000fe20003800200 */
[----:B------:R-:W-:Y:S01]  /*2300*/  IMAD.MOV.U32 R0, RZ, RZ, RZ ;  /* 0x000000ffff007224 */ /* 0x000fe200078e00ff */
[----:B------:R-:W-:Y:S01]  /*2310*/  CS2R R8, SRZ ;  /* 0x0000000000087805 */ /* 0x000fe2000001ff00 */
[----:B--2---:R-:W-:Y:S01]  /*2320*/  ULEA UR6, UR7, UR6, 0x18 ;  /* 0x0000000607067291 */ /* 0x004fe2000f8ec0ff */
[----:B------:R-:W0:Y:S08]  /*2330*/  LDCU UR7, c[0x0][0x3ac] ;  /* 0x00007580ff0777ac */ /* 0x000e300008000800 */
[----:B------:R-:W2:Y:S01]  /*2340*/  LDS R27, [UR6] ;  /* 0x00000006ff1b7984 */ /* 0x000ea20008000800 */
        /* <DEDUP_REMOVED lines=27> */
.L_x_379:
[----:B------:R-:W-:-:S05]  /*2500*/  IMAD.U32 R32, R26, 0x4, R1 ;  /* 0x000000041a207824 */ /* 0x000fca00078e0001 */
[----:B------:R-:W2:Y:S04]  /*2510*/  LDL.128 R8, [R32] ;  /* 0x0000000020087983 */ /* 0x000ea80000100c00 */
[----:B-1----:R-:W3:Y:S04]  /*2520*/  LDL.128 R12, [R32+0x10] ;  /* 0x00001000200c7983 */ /* 0x002ee80000100c00 */
[----:B------:R-:W4:Y:S04]  /*2530*/  LDL.128 R16, [R32+0x20] ;  /* 0x0000200020107983 */ /* 0x000f280000100c00 */
[----:B------:R-:W5:Y:S01]  /*2540*/  LDL.128 R20, [R32+0x30] ;  /* 0x0000300020147983 */ /* 0x000f620000100c00 */
[----:B------:R-:W-:Y:S01]  /*2550*/  IADD3 R2, P1, PT, R2, R30, RZ ;  /* 0x0000001e02027210 */ /* 0x000fe20007f3e0ff */
[----:B------:R-:W-:-:S04]  /*2560*/  IMAD.U32 R35, RZ, RZ, UR12 ;  /* 0x0000000cff237e24 */ /* 0x000fc8000f8e00ff */
[----:B------:R-:W-:Y:S01]  /*2570*/  IMAD.X R33, R0, 0x1, R3, P1 ;  /* 0x0000000100217824 */ /* 0x000fe200008e0603 */
[----:B------:R-:W-:-:S04]  /*2580*/  LEA R36, P1, R2, UR14, 0x1 ;  /* 0x0000000e02247c11 */ /* 0x000fc8000f8208ff */
[----:B------:R-:W-:Y:S01]  /*2590*/  LEA.HI.X R37, R2, UR15, R33, 0x1, P1 ;  /* 0x0000000f02257c11 */ /* 0x000fe200088f0c21 */
[C---:B--2---:R-:W-:Y:S01]  /*25a0*/  FMUL.FTZ R8, R27.reuse, R8 ;  /* 0x000000081b087220 */ /* 0x044fe20000410000 */
[C---:B------:R-:W-:Y:S01]  /*25b0*/  FMUL.FTZ R9, R27.reuse, R9 ;  /* 0x000000091b097220 */ /* 0x040fe20000410000 */
[C---:B------:R-:W-:Y:S01]  /*25c0*/  FMUL.FTZ R10, R27.reuse, R10 ;  /* 0x0000000a1b0a7220 */ /* 0x040fe20000410000 */
[C---:B---3--:R-:W-:Y:S02]  /*25d0*/  FMUL.FTZ R13, R27.reuse, R13 ;  /* 0x0000000d1b0d7220 */ /* 0x048fe40000410000 */
[----:B------:R-:W-:Y:S01]  /*25e0*/  F2FP.F16.F32.PACK_AB R8, RZ, R8 ;  /* 0x00000008ff08723e */ /* 0x000fe200000000ff */
[C---:B------:R-:W-:Y:S01]  /*25f0*/  FMUL.FTZ R14, R27.reuse, R14 ;  /* 0x0000000e1b0e7220 */ /* 0x040fe20000410000 */
[----:B------:R-:W-:Y:S01]  /*2600*/  F2FP.F16.F32.PACK_AB R0, RZ, R9 ;  /* 0x00000009ff00723e */ /* 0x000fe200000000ff */
[C---:B------:R-:W-:Y:S01]  /*2610*/  FMUL.FTZ R15, R27.reuse, R15 ;  /* 0x0000000f1b0f7220 */ /* 0x040fe20000410000 */
[----:B------:R-:W-:Y:S01]  /*2620*/  PRMT R2, R8, 0x7610, R2 ;  /* 0x0000761008027816 */ /* 0x000fe20000000002 */
[C---:B----4-:R-:W-:Y:S01]  /*2630*/  FMUL.FTZ R16, R27.reuse, R16 ;  /* 0x000000101b107220 */ /* 0x050fe20000410000 */
[----:B------:R-:W-:Y:S01]  /*2640*/  IADD3 R8, P1, PT, R36, UR25, RZ ;  /* 0x0000001924087c10 */ /* 0x000fe2000ff3e0ff */
[----:B------:R-:W-:Y:S01]  /*2650*/  FMUL.FTZ R17, R27, R17 ;  /* 0x000000111b117220 */ /* 0x000fe20000410000 */
[----:B------:R-:W-:Y:S01]  /*2660*/  F2FP.F16.F32.PACK_AB R10, RZ, R10 ;  /* 0x0000000aff0a723e */ /* 0x000fe200000000ff */
[----:B------:R0:W-:Y:S01]  /*2670*/  STG.E.U16 desc[UR18][R36.64], R2 ;  /* 0x0000000224007986 */ /* 0x0001e2000c101512 */
[----:B------:R-:W-:Y:S01]  /*2680*/  IADD3.X R9, PT, PT, R37, UR27, RZ, P1, !PT ;  /* 0x0000001b25097c10 */ /* 0x000fe20008ffe4ff */
[C---:B-----5:R-:W-:Y:S01]  /*2690*/  FMUL.FTZ R20, R27.reuse, R20 ;  /* 0x000000141b147220 */ /* 0x060fe20000410000 */
[----:B------:R-:W-:Y:S01]  /*26a0*/  IADD3 R32, P1, PT, R8, UR25, RZ ;  /* 0x0000001908207c10 */ /* 0x000fe2000ff3e0ff */
[C---:B------:R-:W-:Y:S01]  /*26b0*/  FMUL.FTZ R21, R27.reuse, R21 ;  /* 0x000000151b157220 */ /* 0x040fe20000410000 */
[----:B------:R-:W-:Y:S01]  /*26c0*/  F2FP.F16.F32.PACK_AB R13, RZ, R13 ;  /* 0x0000000dff0d723e */ /* 0x000fe200000000ff */
[----:B------:R-:W-:Y:S01]  /*26d0*/  FMUL.FTZ R22, R27, R22 ;  /* 0x000000161b167220 */ /* 0x000fe20000410000 */
[----:B------:R-:W-:Y:S01]  /*26e0*/  IADD3.X R33, PT, PT, R9, UR27, RZ, P1, !PT ;  /* 0x0000001b09217c10 */ /* 0x000fe20008ffe4ff */
[----:B------:R-:W-:Y:S01]  /*26f0*/  FMUL.FTZ R23, R27, R23 ;  /* 0x000000171b177220 */ /* 0x000fe20000410000 */
[----:B------:R-:W-:-:S02]  /*2700*/  F2FP.F16.F32.PACK_AB R14, RZ, R14 ;  /* 0x0000000eff0e723e */ /* 0x000fc400000000ff */
[----:B------:R-:W-:Y:S01]  /*2710*/  F2FP.F16.F32.PACK_AB R20, RZ, R20 ;  /* 0x00000014ff14723e */ /* 0x000fe200000000ff */
[C---:B0-----:R-:W-:Y:S01]  /*2720*/  FMUL.FTZ R2, R27.reuse, R12 ;  /* 0x0000000c1b027220 */ /* 0x041fe20000410000 */
[----:B------:R-:W-:Y:S01]  /*2730*/  PRMT R37, R0, 0x7610, R37 ;  /* 0x0000761000257816 */ /* 0x000fe20000000025 */
[----:B------:R-:W-:Y:S01]  /*2740*/  FMUL.FTZ R0, R27, R11 ;  /* 0x0000000b1b007220 */ /* 0x000fe20000410000 */
[----:B------:R-:W-:Y:S02]  /*2750*/  F2FP.F16.F32.PACK_AB R21, RZ, R21 ;  /* 0x00000015ff15723e */ /* 0x000fe400000000ff */
[----:B------:R-:W-:Y:S01]  /*2760*/  F2FP.F16.F32.PACK_AB R2, RZ, R2 ;  /* 0x00000002ff02723e */ /* 0x000fe200000000ff */
[----:B------:R0:W-:Y:S01]  /*2770*/  STG.E.U16 desc[UR18][R8.64], R37 ;  /* 0x0000002508007986 */ /* 0x0001e2000c101512 */
[----:B------:R-:W-:Y:S02]  /*2780*/  F2FP.F16.F32.PACK_AB R0, RZ, R0 ;  /* 0x00000000ff00723e */ /* 0x000fe400000000ff */
[----:B------:R-:W-:Y:S01]  /*2790*/  F2FP.F16.F32.PACK_AB R22, RZ, R22 ;  /* 0x00000016ff16723e */ /* 0x000fe200000000ff */
[----:B------:R1:W-:Y:S01]  /*27a0*/  STG.E.U16 desc[UR18][R32.64], R10 ;  /* 0x0000000a20007986 */ /* 0x0003e2000c101512 */
[----:B------:R-:W-:Y:S01]  /*27b0*/  F2FP.F16.F32.PACK_AB R23, RZ, R23 ;  /* 0x00000017ff17723e */ /* 0x000fe200000000ff */
[----:B0-----:R-:W-:-:S02]  /*27c0*/  IMAD.U32 R8, RZ, RZ, UR12 ;  /* 0x0000000cff087e24 */ /* 0x001fc4000f8e00ff */
[----:B------:R-:W-:Y:S02]  /*27d0*/  IMAD.MOV.U32 R9, RZ, RZ, RZ ;  /* 0x000000ffff097224 */ /* 0x000fe400078e00ff */
[----:B------:R-:W-:-:S03]  /*27e0*/  IMAD.WIDE.U32 R36, R26, UR12, R8 ;  /* 0x0000000c1a247c25 */ /* 0x000fc6000f8e0008 */
[----:B------:R-:W-:Y:S01]  /*27f0*/  IADD3 R35, P1, P2, R35, UR25, R36 ;  /* 0x0000001923237c10 */ /* 0x000fe2000fa3e024 */
[----:B------:R-:W-:-:S05]  /*2800*/  IMAD R36, R25, UR12, R37 ;  /* 0x0000000c19247c24 */ /* 0x000fca000f8e0225 */
[----:B------:R-:W-:Y:S02]  /*2810*/  IADD3.X R12, PT, PT, RZ, UR27, R36, P1, P2 ;  /* 0x0000001bff0c7c10 */ /* 0x000fe40008fe4424 */
[----:B------:R-:W-:Y:S02]  /*2820*/  IADD3 R35, P2, PT, R35, R30, RZ ;  /* 0x0000001e23237210 */ /* 0x000fe40007f5e0ff */
[----:B-1----:R-:W-:-:S03]  /*2830*/  IADD3 R32, P1, PT, R32, UR25, RZ ;  /* 0x0000001920207c10 */ /* 0x002fc6000ff3e0ff */
[----:B------:R-:W-:Y:S01]  /*2840*/  IMAD.X R12, R12, 0x1, R3, P2 ;  /* 0x000000010c0c7824 */ /* 0x000fe200010e0603 */
[----:B------:R-:W-:Y:S02]  /*2850*/  LEA R10, P2, R35, UR14, 0x1 ;  /* 0x0000000e230a7c11 */ /* 0x000fe4000f8408ff */
[----:B------:R-:W-:Y:S02]  /*2860*/  IADD3.X R33, PT, PT, R33, UR27, RZ, P1, !PT ;  /* 0x0000001b21217c10 */ /* 0x000fe40008ffe4ff */
[----:B------:R-:W-:Y:S02]  /*2870*/  LEA.HI.X R11, R35, UR15, R12, 0x1, P2 ;  /* 0x0000000f230b7c11 */ /* 0x000fe400090f0c0c */
[----:B------:R-:W-:Y:S01]  /*2880*/  IADD3 R36, P1, PT, R10, UR25, RZ ;  /* 0x000000190a247c10 */ /* 0x000fe2000ff3e0ff */
[----:B------:R0:W-:Y:S03]  /*2890*/  STG.E.U16 desc[UR18][R32.64], R0 ;  /* 0x0000000020007986 */ /* 0x0001e6000c101512 */
[----:B------:R-:W-:Y:S01]  /*28a0*/  IADD3.X R37, PT, PT, R11, UR27, RZ, P1, !PT ;  /* 0x0000001b0b257c10 */ /* 0x000fe20008ffe4ff */
[----:B------:R1:W-:Y:S01]  /*28b0*/  STG.E.U16 desc[UR18][R10.64], R2 ;  /* 0x000000020a007986 */ /* 0x0003e2000c101512 */
[----:B------:R-:W-:-:S02]  /*28c0*/  IADD3 R12, P1, PT, R36, UR25, RZ ;  /* 0x00000019240c7c10 */ /* 0x000fc4000ff3e0ff */
[----:B0-----:R-:W-:Y:S01]  /*28d0*/  PRMT R32, R13, 0x7610, R32 ;  /* 0x000076100d207816 */ /* 0x001fe20000000020 */
[----:B------:R-:W-:Y:S01]  /*28e0*/  IMAD.U32 R0, RZ, RZ, UR12 ;  /* 0x0000000cff007e24 */ /* 0x000fe2000f8e00ff */
[----:B------:R-:W-:Y:S02]  /*28f0*/  IADD3.X R13, PT, PT, R37, UR27, RZ, P1, !PT ;  /* 0x0000001b250d7c10 */ /* 0x000fe40008ffe4ff */
[C---:B-1----:R-:W-:Y:S01]  /*2900*/  IADD3 R11, P1, PT, R26.reuse, 0x4, RZ ;  /* 0x000000041a0b7810 */ /* 0x042fe20007f3e0ff */
[----:B------:R0:W-:Y:S04]  /*2910*/  STG.E.U16 desc[UR18][R36.64], R32 ;  /* 0x0000002024007986 */ /* 0x0001e8000c101512 */
[----:B------:R-:W-:Y:S01]  /*2920*/  IMAD.X R33, RZ, RZ, R25, P1 ;  /* 0x000000ffff217224 */ /* 0x000fe200008e0619 */
[----:B------:R-:W-:Y:S01]  /*2930*/  IADD3 R35, P1, PT, R26, 0x8, RZ ;  /* 0x000000081a237810 */ /* 0x000fe20007f3e0ff */
[----:B------:R-:W-:Y:S01]  /*2940*/  IMAD.WIDE.U32 R10, R11, UR12, R8 ;  /* 0x0000000c0b0a7c25 */ /* 0x000fe2000f8e0008 */
[----:B------:R1:W-:Y:S03]  /*2950*/  STG.E.U16 desc[UR18][R12.64], R14 ;  /* 0x0000000e0c007986 */ /* 0x0003e6000c101512 */
[----:B------:R-:W-:Y:S01]  /*2960*/  IMAD R2, R33, UR12, R11 ;  /* 0x0000000c21027c24 */ /* 0x000fe2000f8e020b */
[----:B------:R-:W-:Y:S01]  /*2970*/  IADD3 R33, P3, P4, R0, UR25, R10 ;  /* 0x0000001900217c10 */ /* 0x000fe2000fc7e00a */
[----:B------:R-:W-:-:S04]  /*2980*/  IMAD.WIDE.U32 R10, R35, UR12, R8 ;  /* 0x0000000c230a7c25 */ /* 0x000fc8000f8e0008 */
[----:B------:R-:W-:Y:S02]  /*2990*/  IMAD.X R0, RZ, RZ, R25, P1 ;  /* 0x000000ffff007224 */ /* 0x000fe400008e0619 */
[----:B------:R-:W-:Y:S02]  /*29a0*/  IMAD.U32 R35, RZ, RZ, UR12 ;  /* 0x0000000cff237e24 */ /* 0x000fe4000f8e00ff */
[----:B------:R-:W-:-:S03]  /*29b0*/  IMAD R0, R0, UR12, R11 ;  /* 0x0000000c00007c24 */ /* 0x000fc6000f8e020b */
[----:B------:R-:W-:Y:S02]  /*29c0*/  IADD3 R11, P1, P2, R35, UR25, R10 ;  /* 0x00000019230b7c10 */ /* 0x000fe4000fa3e00a */
[----:B------:R-:W-:Y:S02]  /*29d0*/  IADD3.X R10, PT, PT, RZ, UR27, R2, P3, P4 ;  /* 0x0000001bff0a7c10 */ /* 0x000fe40009fe8402 */
[-C--:B------:R-:W-:Y:S02]  /*29e0*/  IADD3 R2, P3, PT, R33, R30.reuse, RZ ;  /* 0x0000001e21027210 */ /* 0x080fe40007f7e0ff */
[----:B0-----:R-:W-:Y:S02]  /*29f0*/  IADD3.X R32, PT, PT, RZ, UR27, R0, P1, P2 ;  /* 0x0000001bff207c10 */ /* 0x001fe40008fe4400 */
[----:B------:R-:W-:Y:S01]  /*2a00*/  IADD3 R0, P2, PT, R11, R30, RZ ;  /* 0x0000001e0b007210 */ /* 0x000fe20007f5e0ff */
[----:B------:R-:W-:Y:S01]  /*2a10*/  IMAD.X R33, R10, 0x1, R3, P3 ;  /* 0x000000010a217824 */ /* 0x000fe200018e0603 */
[----:B------:R-:W-:-:S02]  /*2a20*/  LEA R10, P3, R2, UR14, 0x1 ;  /* 0x0000000e020a7c11 */ /* 0x000fc4000f8608ff */
[----:B-1----:R-:W-:Y:S02]  /*2a30*/  IADD3 R14, P1, PT, R12, UR25, RZ ;  /* 0x000000190c0e7c10 */ /* 0x002fe4000ff3e0ff */
[----:B------:R-:W-:Y:S01]  /*2a40*/  LEA.HI.X R11, R2, UR15, R33, 0x1, P3 ;  /* 0x0000000f020b7c11 */ /* 0x000fe200098f0c21 */
[----:B------:R-:W-:Y:S01]  /*2a50*/  IMAD.X R33, R32, 0x1, R3, P2 ;  /* 0x0000000120217824 */ /* 0x000fe200010e0603 */
[----:B------:R-:W-:Y:S01]  /*2a60*/  F2FP.F16.F32.PACK_AB R2, RZ, R15 ;  /* 0x0000000fff02723e */ /* 0x000fe200000000ff */
[----:B------:R-:W-:Y:S01]  /*2a70*/  FMUL.FTZ R32, R27, R18 ;  /* 0x000000121b207220 */ /* 0x000fe20000410000 */
[----:B------:R-:W-:Y:S02]  /*2a80*/  IADD3.X R15, PT, PT, R13, UR27, RZ, P1, !PT ;  /* 0x0000001b0d0f7c10 */ /* 0x000fe40008ffe4ff */
[----:B------:R-:W-:Y:S02]  /*2a90*/  LEA R12, P1, R0, UR14, 0x1 ;  /* 0x0000000e000c7c11 */ /* 0x000fe4000f8208ff */
[----:B------:R-:W-:-:S02]  /*2aa0*/  PRMT R35, R2, 0x7610, R35 ;  /* 0x0000761002237816 */ /* 0x000fc40000000023 */
[----:B------:R-:W-:Y:S02]  /*2ab0*/  LEA.HI.X R13, R0, UR15, R33, 0x1, P1 ;  /* 0x0000000f000d7c11 */ /* 0x000fe400088f0c21 */
[----:B------:R-:W-:Y:S01]  /*2ac0*/  F2FP.F16.F32.PACK_AB R0, RZ, R16 ;  /* 0x00000010ff00723e */ /* 0x000fe200000000ff */
[----:B------:R0:W-:Y:S01]  /*2ad0*/  STG.E.U16 desc[UR18][R14.64], R35 ;  /* 0x000000230e007986 */ /* 0x0001e2000c101512 */
[----:B------:R-:W-:Y:S02]  /*2ae0*/  IADD3 R16, P1, PT, R10, UR25, RZ ;  /* 0x000000190a107c10 */ /* 0x000fe4000ff3e0ff */
[----:B------:R-:W-:Y:S02]  /*2af0*/  F2FP.F16.F32.PACK_AB R2, RZ, R17 ;  /* 0x00000011ff02723e */ /* 0x000fe400000000ff */
[----:B------:R-:W-:Y:S02]  /*2b00*/  IADD3.X R17, PT, PT, R11, UR27, RZ, P1, !PT ;  /* 0x0000001b0b117c10 */ /* 0x000fe40008ffe4ff */
[----:B------:R-:W-:-:S02]  /*2b10*/  IADD3 R18, P1, PT, R16, UR25, RZ ;  /* 0x0000001910127c10 */ /* 0x000fc4000ff3e0ff */
[----:B------:R-:W-:Y:S02]  /*2b20*/  F2FP.F16.F32.PACK_AB R32, RZ, R32 ;  /* 0x00000020ff20723e */ /* 0x000fe400000000ff */
[----:B0-----:R-:W-:Y:S01]  /*2b30*/  PRMT R15, R0, 0x7610, R15 ;  /* 0x00007610000f7816 */ /* 0x001fe2000000000f */
[----:B------:R-:W-:Y:S01]  /*2b40*/  FMUL.FTZ R0, R27, R19 ;  /* 0x000000131b007220 */ /* 0x000fe20000410000 */
[----:B------:R-:W-:Y:S02]  /*2b50*/  IADD3.X R19, PT, PT, R17, UR27, RZ, P1, !PT ;  /* 0x0000001b11137c10 */ /* 0x000fe40008ffe4ff */
[----:B------:R-:W-:Y:S01]  /*2b60*/  IADD3 R14, P1, PT, R18, UR25, RZ ;  /* 0x00000019120e7c10 */ /* 0x000fe2000ff3e0ff */
[----:B------:R0:W-:Y:S01]  /*2b70*/  STG.E.U16 desc[UR18][R10.64], R15 ;  /* 0x0000000f0a007986 */ /* 0x0001e2000c101512 */
[----:B------:R-:W-:-:S03]  /*2b80*/  F2FP.F16.F32.PACK_AB R0, RZ, R0 ;  /* 0x00000000ff00723e */ /* 0x000fc600000000ff */
[----:B------:R1:W-:Y:S04]  /*2b90*/  STG.E.U16 desc[UR18][R16.64], R2 ;  /* 0x0000000210007986 */ /* 0x0003e8000c101512 */
[----:B------:R2:W-:Y:S01]  /*2ba0*/  STG.E.U16 desc[UR18][R18.64], R32 ;  /* 0x0000002012007986 */ /* 0x0005e2000c101512 */
[----:B0-----:R-:W-:Y:S02]  /*2bb0*/  IADD3.X R15, PT, PT, R19, UR27, RZ, P1, !PT ;  /* 0x0000001b130f7c10 */ /* 0x001fe40008ffe4ff */
[----:B------:R-:W-:-:S03]  /*2bc0*/  IADD3 R10, P1, PT, R12, UR25, RZ ;  /* 0x000000190c0a7c10 */ /* 0x000fc6000ff3e0ff */
[----:B------:R0:W-:Y:S01]  /*2bd0*/  STG.E.U16 desc[UR18][R14.64], R0 ;  /* 0x000000000e007986 */ /* 0x0001e2000c101512 */
[----:B------:R-:W-:Y:S02]  /*2be0*/  IADD3.X R11, PT, PT, R13, UR27, RZ, P1, !PT ;  /* 0x0000001b0d0b7c10 */ /* 0x000fe40008ffe4ff */
[----:B-1----:R-:W-:Y:S01]  /*2bf0*/  IADD3 R16, P1, PT, R10, UR25, RZ ;  /* 0x000000190a107c10 */ /* 0x002fe2000ff3e0ff */
[----:B------:R1:W-:Y:S01]  /*2c00*/  STG.E.U16 desc[UR18][R12.64], R20 ;  /* 0x000000140c007986 */ /* 0x0003e2000c101512 */
[----:B--2---:R-:W-:Y:S02]  /*2c10*/  IMAD.U32 R19, RZ, RZ, UR12 ;  /* 0x0000000cff137e24 */ /* 0x004fe4000f8e00ff */
[----:B------:R-:W-:Y:S01]  /*2c20*/  IADD3.X R17, PT, PT, R11, UR27, RZ, P1, !PT ;  /* 0x0000001b0b117c10 */ /* 0x000fe20008ffe4ff */
[----:B------:R3:W-:Y:S01]  /*2c30*/  STG.E.U16 desc[UR18][R10.64], R21 ;  /* 0x000000150a007986 */ /* 0x0007e2000c101512 */
[----:B0-----:R-:W-:-:S03]  /*2c40*/  IADD3 R14, P1, PT, R16, UR25, RZ ;  /* 0x00000019100e7c10 */ /* 0x001fc6000ff3e0ff */
[----:B------:R3:W-:Y:S01]  /*2c50*/  STG.E.U16 desc[UR18][R16.64], R22 ;  /* 0x0000001610007986 */ /* 0x0007e2000c101512 */
[----:B------:R-:W-:Y:S02]  /*2c60*/  IADD3.X R15, PT, PT, R17, UR27, RZ, P1, !PT ;  /* 0x0000001b110f7c10 */ /* 0x000fe40008ffe4ff */
[C---:B-1----:R-:W-:Y:S02]  /*2c70*/  IADD3 R13, P1, PT, R26.reuse, 0xc, RZ ;  /* 0x0000000c1a0d7810 */ /* 0x042fe40007f3e0ff */
[----:B------:R-:W-:Y:S01]  /*2c80*/  IADD3 R26, P2, PT, R26, 0x10, RZ ;  /* 0x000000101a1a7810 */ /* 0x000fe20007f5e0ff */
[----:B------:R3:W-:Y:S02]  /*2c90*/  STG.E.U16 desc[UR18][R14.64], R23 ;  /* 0x000000170e007986 */ /* 0x0007e4000c101512 */
[----:B------:R-:W-:-:S04]  /*2ca0*/  IMAD.WIDE.U32 R8, R13, UR12, R8 ;  /* 0x0000000c0d087c25 */ /* 0x000fc8000f8e0008 */
[--C-:B------:R-:W-:Y:S01]  /*2cb0*/  IMAD.X R13, RZ, RZ, R25.reuse, P1 ;  /* 0x000000ffff0d7224 */ /* 0x100fe200008e0619 */
[----:B------:R-:W-:Y:S01]  /*2cc0*/  ISETP.GE.U32.AND P1, PT, R26, R29, PT ;  /* 0x0000001d1a00720c */ /* 0x000fe20003f26070 */
[----:B------:R-:W-:Y:S01]  /*2cd0*/  IMAD.X R25, RZ, RZ, R25, P2 ;  /* 0x000000ffff197224 */ /* 0x000fe200010e0619 */
[----:B------:R-:W-:Y:S01]  /*2ce0*/  IADD3 R2, P2, P3, R19, UR25, R8 ;  /* 0x0000001913027c10 */ /* 0x000fe2000fb5e008 */
[----:B------:R-:W-:-:S03]  /*2cf0*/  IMAD R0, R13, UR12, R9 ;  /* 0x0000000c0d007c24 */ /* 0x000fc6000f8e0209 */
[----:B------:R-:W-:Y:S02]  /*2d00*/  ISETP.GE.AND.EX P1, PT, R25, R34, PT, P1 ;  /* 0x000000221900720c */ /* 0x000fe40003f26310 */
[----:B------:R-:W-:-:S11]  /*2d10*/  IADD3.X R0, PT, PT, RZ, UR27, R0, P2, P3 ;  /* 0x0000001bff007c10 */ /* 0x000fd600097e6400 */
[----:B---3--:R-:W-:Y:S05]  /*2d20*/  @!P1 BRA `(.L_x_379) ;  /* 0xfffffff400f49947 */ /* 0x008fea000383ffff */
[----:B------:R-:W-:Y:S05]  /*2d30*/  BSYNC.RECONVERGENT B4 ;  /* 0x0000000000047941 */ /* 0x000fea0003800200 */
.L_x_378:
[----:B------:R-:W-:Y:S02]  /*2d40*/  IMAD.MOV.U32 R8, RZ, RZ, R5 ;  /* 0x000000ffff087224 */ /* 0x000fe400078e0005 */
[----:B------:R-:W-:-:S07]  /*2d50*/  IMAD.MOV.U32 R9, RZ, RZ, R4 ;  /* 0x000000ffff097224 */ /* 0x000fce00078e0004 */
.L_x_377:
[----:B------:R-:W-:Y:S05]  /*2d60*/  BSYNC.RECONVERGENT B3 ;  /* 0x0000000000037941 */ /* 0x000fea0003800200 */
.L_x_376:
        /* <DEDUP_REMOVED lines=8> */
[----:B------:R-:W2:Y:S04]  /*2df0*/  LDL.128 R8, [R21] ;  /* 0x0000000015087983 */ /* 0x000ea80000100c00 */
[----:B-1----:R1:W3:Y:S01]  /*2e00*/  LDL.128 R12, [R21+0x10] ;  /* 0x00001000150c7983 */ /* 0x0022e20000100c00 */
[----:B------:R-:W-:Y:S01]  /*2e10*/  IMAD.U32 R16, RZ, RZ, UR12 ;  /* 0x0000000cff107e24 */ /* 0x000fe2000f8e00ff */
[----:B------:R-:W-:Y:S01]  /*2e20*/  IADD3 R22, P0, PT, R2, R30, RZ ;  /* 0x0000001e02167210 */ /* 0x000fe20007f1e0ff */
[----:B------:R-:W-:-:S02]  /*2e30*/  IMAD.MOV.U32 R17, RZ, RZ, RZ ;  /* 0x000000ffff117224 */ /* 0x000fc400078e00ff */
[----:B------:R-:W-:Y:S02]  /*2e40*/  IMAD.U32 R23, RZ, RZ, UR12 ;  /* 0x0000000cff177e24 */ /* 0x000fe4000f8e00ff */
[----:B------:R-:W-:-:S04]  /*2e50*/  IMAD.WIDE.U32 R18, R26, UR12, R16 ;  /* 0x0000000c1a127c25 */ /* 0x000fc8000f8e0010 */
[----:B------:R-:W-:Y:S01]  /*2e60*/  IMAD R20, R25, UR12, R19 ;  /* 0x0000000c19147c24 */ /* 0x000fe2000f8e0213 */
[----:B------:R-:W-:-:S04]  /*2e70*/  IADD3 R19, P1, P2, R23, UR25, R18 ;  /* 0x0000001917137c10 */ /* 0x000fc8000fa3e012 */
[----:B------:R-:W-:Y:S02]  /*2e80*/  IADD3.X R2, PT, PT, RZ, UR27, R20, P1, P2 ;  /* 0x0000001bff027c10 */ /* 0x000fe40008fe4414 */
[----:B------:R-:W-:Y:S01]  /*2e90*/  IADD3 R20, P1, PT, R19, R30, RZ ;  /* 0x0000001e13147210 */ /* 0x000fe20007f3e0ff */
[----:B------:R-:W-:Y:S01]  /*2ea0*/  IMAD.X R19, R0, 0x1, R3, P0 ;  /* 0x0000000100137824 */ /* 0x000fe200000e0603 */
[----:B0-----:R-:W-:-:S03]  /*2eb0*/  LEA R18, P0, R22, UR6, 0x1 ;  /* 0x0000000616127c11 */ /* 0x001fc6000f8008ff */
[----:B-1----:R-:W-:Y:S01]  /*2ec0*/  IMAD.X R21, R2, 0x1, R3, P1 ;  /* 0x0000000102157824 */ /* 0x002fe200008e0603 */
[----:B------:R-:W-:Y:S01]  /*2ed0*/  LEA.HI.X R19, R22, UR7, R19, 0x1, P0 ;  /* 0x0000000716137c11 */ /* 0x000fe200080f0c13 */
[C---:B--2---:R-:W-:Y:S01]  /*2ee0*/  FMUL.FTZ R0, R27.reuse, R8 ;  /* 0x000000081b007220 */ /* 0x044fe20000410000 */
[C---:B------:R-:W-:Y:S01]  /*2ef0*/  LEA R8, P1, R20.reuse, UR6, 0x1 ;  /* 0x0000000614087c11 */ /* 0x040fe2000f8208ff */
[C---:B------:R-:W-:Y:S01]  /*2f00*/  FMUL.FTZ R2, R27.reuse, R9 ;  /* 0x000000091b027220 */ /* 0x040fe20000410000 */
[C---:B------:R-:W-:Y:S01]  /*2f10*/  FMUL.FTZ R22, R27.reuse, R10 ;  /* 0x0000000a1b167220 */ /* 0x040fe20000410000 */
[C---:B------:R-:W-:Y:S01]  /*2f20*/  FMUL.FTZ R23, R27.reuse, R11 ;  /* 0x0000000b1b177220 */ /* 0x040fe20000410000 */
[----:B------:R-:W-:Y:S01]  /*2f30*/  LEA.HI.X R9, R20, UR7, R21, 0x1, P1 ;  /* 0x0000000714097c11 */ /* 0x000fe200088f0c15 */
[C---:B---3--:R-:W-:Y:S01]  /*2f40*/  FMUL.FTZ R12, R27.reuse, R12 ;  /* 0x0000000c1b0c7220 */ /* 0x048fe20000410000 */
[----:B------:R-:W-:Y:S01]  /*2f50*/  F2FP.F16.F32.PACK_AB R0, RZ, R0 ;  /* 0x00000000ff00723e */ /* 0x000fe200000000ff */
[C---:B------:R-:W-:Y:S01]  /*2f60*/  FMUL.FTZ R13, R27.reuse, R13 ;  /* 0x0000000d1b0d7220 */ /* 0x040fe20000410000 */
[----:B------:R-:W-:Y:S01]  /*2f70*/  F2FP.F16.F32.PACK_AB R2, RZ, R2 ;  /* 0x00000002ff02723e */ /* 0x000fe200000000ff */
[C---:B------:R-:W-:Y:S01]  /*2f80*/  FMUL.FTZ R15, R27.reuse, R15 ;  /* 0x0000000f1b0f7220 */ /* 0x040fe20000410000 */
[----:B------:R-:W-:Y:S01]  /*2f90*/  IADD3 R20, P0, PT, R18, UR25, RZ ;  /* 0x0000001912147c10 */ /* 0x000fe2000ff1e0ff */
[----:B------:R-:W-:Y:S01]  /*2fa0*/  FMUL.FTZ R14, R27, R14 ;  /* 0x0000000e1b0e7220 */ /* 0x000fe20000410000 */
[----:B------:R-:W-:-:S02]  /*2fb0*/  PRMT R29, R0, 0x7610, R29 ;  /* 0x00007610001d7816 */ /* 0x000fc4000000001d */
[----:B------:R-:W-:Y:S02]  /*2fc0*/  IADD3.X R21, PT, PT, R19, UR27, RZ, P0, !PT ;  /* 0x0000001b13157c10 */ /* 0x000fe400087fe4ff */
[----:B------:R-:W-:Y:S01]  /*2fd0*/  PRMT R11, R2, 0x7610, R11 ;  /* 0x00007610020b7816 */ /* 0x000fe2000000000b */
[----:B------:R0:W-:Y:S01]  /*2fe0*/  STG.E.U16 desc[UR18][R18.64], R29 ;  /* 0x0000001d12007986 */ /* 0x0001e2000c101512 */
[----:B------:R-:W-:Y:S02]  /*2ff0*/  IADD3 R10, P0, PT, R20, UR25, RZ ;  /* 0x00000019140a7c10 */ /* 0x000fe4000ff1e0ff */
[----:B------:R-:W-:Y:S01]  /*3000*/  F2FP.F16.F32.PACK_AB R0, RZ, R22 ;  /* 0x00000016ff00723e */ /* 0x000fe200000000ff */
[----:B------:R1:W-:Y:S01]  /*3010*/  STG.E.U16 desc[UR18][R20.64], R11 ;  /* 0x0000000b14007986 */ /* 0x0003e2000c101512 */
[----:B------:R-:W-:Y:S02]  /*3020*/  F2FP.F16.F32.PACK_AB R12, RZ, R12 ;  /* 0x0000000cff0c723e */ /* 0x000fe400000000ff */
[----:B------:R-:W-:-:S02]  /*3030*/  F2FP.F16.F32.PACK_AB R2, RZ, R23 ;  /* 0x00000017ff02723e */ /* 0x000fc400000000ff */
[----:B0-----:R-:W-:Y:S02]  /*3040*/  PRMT R19, R0, 0x7610, R19 ;  /* 0x0000761000137816 */ /* 0x001fe40000000013 */
[----:B------:R-:W-:Y:S02]  /*3050*/  F2FP.F16.F32.PACK_AB R0, RZ, R13 ;  /* 0x0000000dff00723e */ /* 0x000fe400000000ff */
[----:B-1----:R-:W-:Y:S02]  /*3060*/  IADD3.X R11, PT, PT, R21, UR27, RZ, P0, !PT ;  /* 0x0000001b150b7c10 */ /* 0x002fe400087fe4ff */
[----:B------:R-:W-:Y:S02]  /*3070*/  IADD3 R22, P0, PT, R10, UR25, RZ ;  /* 0x000000190a167c10 */ /* 0x000fe4000ff1e0ff */
[----:B------:R-:W-:Y:S01]  /*3080*/  PRMT R21, R2, 0x7610, R21 ;  /* 0x0000761002157816 */ /* 0x000fe20000000015 */
[----:B------:R0:W-:Y:S01]  /*3090*/  STG.E.U16 desc[UR18][R10.64], R19 ;  /* 0x000000130a007986 */ /* 0x0001e2000c101512 */
[----:B------:R-:W-:-:S02]  /*30a0*/  IADD3.X R23, PT, PT, R11, UR27, RZ, P0, !PT ;  /* 0x0000001b0b177c10 */ /* 0x000fc400087fe4ff */
[----:B------:R-:W-:-:S03]  /*30b0*/  F2FP.F16.F32.PACK_AB R2, RZ, R14 ;  /* 0x0000000eff02723e */ /* 0x000fc600000000ff */
[----:B------:R-:W-:Y:S01]  /*30c0*/  STG.E.U16 desc[UR18][R22.64], R21 ;  /* 0x0000001516007986 */ /* 0x000fe2000c101512 */
[----:B------:R-:W-:Y:S02]  /*30d0*/  PRMT R18, R2, 0x7610, R18 ;  /* 0x0000761002127816 */ /* 0x000fe40000000012 */
[----:B0-----:R-:W-:Y:S02]  /*30e0*/  PRMT R11, R12, 0x7610, R11 ;  /* 0x000076100c0b7816 */ /* 0x001fe4000000000b */
[----:B------:R-:W-:-:S03]  /*30f0*/  IADD3 R12, P0, PT, R8, UR25, RZ ;  /* 0x00000019080c7c10 */ /* 0x000fc6000ff1e0ff */
[----:B------:R0:W-:Y:S01]  /*3100*/  STG.E.U16 desc[UR18][R8.64], R11 ;  /* 0x0000000b08007986 */ /* 0x0001e2000c101512 */
[----:B------:R-:W-:Y:S02]  /*3110*/  IADD3.X R13, PT, PT, R9, UR27, RZ, P0, !PT ;  /* 0x0000001b090d7c10 */ /* 0x000fe400087fe4ff */
[----:B------:R-:W-:Y:S02]  /*3120*/  IADD3 R10, P0, PT, R12, UR25, RZ ;  /* 0x000000190c0a7c10 */ /* 0x000fe4000ff1e0ff */
[----:B0-----:R-:W-:Y:S01]  /*3130*/  F2FP.F16.F32.PACK_AB R9, RZ, R15 ;  /* 0x0000000fff09723e */ /* 0x001fe200000000ff */
[----:B------:R-:W-:Y:S01]  /*3140*/  IMAD.MOV.U32 R8, RZ, RZ, R5 ;  /* 0x000000ffff087224 */ /* 0x000fe200078e0005 */
[----:B------:R-:W-:Y:S02]  /*3150*/  PRMT R15, R0, 0x7610, R15 ;  /* 0x00007610000f7816 */ /* 0x000fe4000000000f */
[----:B------:R-:W-:Y:S02]  /*3160*/  IADD3.X R11, PT, PT, R13, UR27, RZ, P0, !PT ;  /* 0x0000001b0d0b7c10 */ /* 0x000fe400087fe4ff */
[----:B------:R-:W-:Y:S01]  /*3170*/  IADD3 R14, P0, PT, R10, UR25, RZ ;  /* 0x000000190a0e7c10 */ /* 0x000fe2000ff1e0ff */
[----:B------:R0:W-:Y:S04]  /*3180*/  STG.E.U16 desc[UR18][R12.64], R15 ;  /* 0x0000000f0c007986 */ /* 0x0001e8000c101512 */
[----:B------:R3:W-:Y:S01]  /*3190*/  STG.E.U16 desc[UR18][R10.64], R18 ;  /* 0x000000120a007986 */ /* 0x0007e2000c101512 */
[----:B0-----:R-:W-:-:S02]  /*31a0*/  IADD3.X R15, PT, PT, R11, UR27, RZ, P0, !PT ;  /* 0x0000001b0b0f7c10 */ /* 0x001fc400087fe4ff */
[----:B------:R-:W-:Y:S02]  /*31b0*/  PRMT R13, R9, 0x7610, R13 ;  /* 0x00007610090d7816 */ /* 0x000fe4000000000d */
        /* <DEDUP_REMOVED lines=8> */
[----:B------:R-:W-:Y:S01]  /*3240*/  IMAD.X R25, RZ, RZ, R25, P1 ;  /* 0x000000ffff197224 */ /* 0x000fe200008e0619 */
[----:B------:R-:W-:Y:S01]  /*3250*/  IADD3 R2, P2, P3, R9, UR25, R16 ;  /* 0x0000001909027c10 */ /* 0x000fe2000fb5e010 */
[----:B------:R-:W-:-:S03]  /*3260*/  IMAD.MOV.U32 R9, RZ, RZ, R4 ;  /* 0x000000ffff097224 */ /* 0x000fc600078e0004 */
[----:B---3--:R-:W-:-:S09]  /*3270*/  IADD3.X R0, PT, PT, RZ, UR27, R0, P2, P3 ;  /* 0x0000001bff007c10 */ /* 0x008fd200097e6400 */
.L_x_381:
[----:B------:R-:W-:Y:S05]  /*3280*/  BSYNC.RECONVERGENT B3 ;  /* 0x0000000000037941 */ /* 0x000fea0003800200 */
.L_x_380:
[----:B------:R-:W-:-:S04]  /*3290*/  ISETP.NE.U32.AND P1, PT, R26, R5, PT ;  /* 0x000000051a00720c */ /* 0x000fc80003f25070 */
[----:B------:R-:W-:-:S13]  /*32a0*/  ISETP.NE.OR.EX P0, PT, R25, R4, P0, P1 ;  /* 0x000000041900720c */ /* 0x000fda0000705710 */
[----:B------:R-:W-:Y:S05]  /*32b0*/  @!P0 BREAK.RELIABLE B0 ;  /* 0x0000000000008942 */ /* 0x000fea0003800100 */
[----:B------:R-:W-:Y:S05]  /*32c0*/  @!P0 BRA `(.L_x_373) ;  /* 0x0000000000b48947 */ /* 0x000fea0003800000 */
.L_x_375:
[----:B------:R-:W-:Y:S05]  /*32d0*/  BSYNC.RELIABLE B0 ;  /* 0x0000000000007941 */ /* 0x000fea0003800100 */
.L_x_374:
[----:B------:R-:W-:Y:S01]  /*32e0*/  BSSY.RECONVERGENT B0, `(.L_x_382) ;  /* 0x0000029000007945 */ /* 0x000fe20003800200 */
.L_x_383:
[----:B------:R-:W-:-:S06]  /*32f0*/  IMAD.U32 R10, R26, 0x4, R1 ;  /* 0x000000041a0a7824 */ /* 0x000fcc00078e0001 */
[----:B------:R-:W2:Y:S01]  /*3300*/  LDL.128 R8, [R10] ;  /* 0x000000000a087983 */ /* 0x000ea20000100c00 */
[----:B------:R-:W-:Y:S01]  /*3310*/  IADD3 R2, P0, PT, R2, R30, RZ ;  /* 0x0000001e02027210 */ /* 0x000fe20007f1e0ff */
[----:B------:R-:W-:-:S04]  /*3320*/  IMAD.U32 R16, RZ, RZ, UR12 ;  /* 0x0000000cff107e24 */ /* 0x000fc8000f8e00ff */
[----:B-1----:R-:W-:Y:S01]  /*3330*/  IMAD.X R13, R0, 0x1, R3, P0 ;  /* 0x00000001000d7824 */ /* 0x002fe200000e0603 */
[----:B------:R-:W-:-:S04]  /*3340*/  LEA R12, P0, R2, UR30, 0x1 ;  /* 0x0000001e020c7c11 */ /* 0x000fc8000f8008ff */
[----:B------:R-:W-:Y:S01]  /*3350*/  LEA.HI.X R13, R2, UR31, R13, 0x1, P0 ;  /* 0x0000001f020d7c11 */ /* 0x000fe200080f0c0d */
[C---:B--2---:R-:W-:Y:S01]  /*3360*/  FMUL.FTZ R8, R27.reuse, R8 ;  /* 0x000000081b087220 */ /* 0x044fe20000410000 */
[C---:B------:R-:W-:Y:S01]  /*3370*/  FMUL.FTZ R9, R27.reuse, R9 ;  /* 0x000000091b097220 */ /* 0x040fe20000410000 */
[C---:B------:R-:W-:Y:S01]  /*3380*/  FMUL.FTZ R15, R27.reuse, R11 ;  /* 0x0000000b1b0f7220 */ /* 0x040fe20000410000 */
[----:B------:R-:W-:Y:S02]  /*3390*/  FMUL.FTZ R14, R27, R10 ;  /* 0x0000000a1b0e7220 */ /* 0x000fe40000410000 */
[----:B------:R-:W-:Y:S02]  /*33a0*/  F2FP.F16.F32.PACK_AB R0, RZ, R8 ;  /* 0x00000008ff00723e */ /* 0x000fe400000000ff */
[----:B------:R-:W-:Y:S02]  /*33b0*/  F2FP.F16.F32.PACK_AB R2, RZ, R9 ;  /* 0x00000009ff02723e */ /* 0x000fe400000000ff */
[----:B------:R-:W-:-:S02]  /*33c0*/  IADD3 R8, P0, PT, R12, UR25, RZ ;  /* 0x000000190c087c10 */ /* 0x000fc4000ff1e0ff */
[----:B------:R-:W-:Y:S02]  /*33d0*/  PRMT R17, R0, 0x7610, R17 ;  /* 0x0000761000117816 */ /* 0x000fe40000000011 */
[----:B------:R-:W-:Y:S02]  /*33e0*/  IADD3.X R9, PT, PT, R13, UR27, RZ, P0, !PT ;  /* 0x0000001b0d097c10 */ /* 0x000fe400087fe4ff */
[----:B------:R-:W-:Y:S01]  /*33f0*/  PRMT R11, R2, 0x7610, R11 ;  /* 0x00007610020b7816 */ /* 0x000fe2000000000b */
[----:B------:R0:W-:Y:S01]  /*3400*/  STG.E.U16 desc[UR18][R12.64], R17 ;  /* 0x000000110c007986 */ /* 0x0001e2000c101512 */
[----:B------:R-:W-:Y:S02]  /*3410*/  IADD3 R10, P0, PT, R8, UR25, RZ ;  /* 0x00000019080a7c10 */ /* 0x000fe4000ff1e0ff */
[----:B------:R-:W-:Y:S01]  /*3420*/  F2FP.F16.F32.PACK_AB R0, RZ, R14 ;  /* 0x0000000eff00723e */ /* 0x000fe200000000ff */
[----:B------:R1:W-:Y:S01]  /*3430*/  STG.E.U16 desc[UR18][R8.64], R11 ;  /* 0x0000000b08007986 */ /* 0x0003e2000c101512 */
[----:B------:R-:W-:-:S04]  /*3440*/  F2FP.F16.F32.PACK_AB R2, RZ, R15 ;  /* 0x0000000fff02723e */ /* 0x000fc800000000ff */
[----:B------:R-:W-:Y:S01]  /*3450*/  PRMT R18, R2, 0x7610, R18 ;  /* 0x0000761002127816 */ /* 0x000fe20000000012 */
[----:B0-----:R-:W-:Y:S01]  /*3460*/  IMAD.MOV.U32 R17, RZ, RZ, RZ ;  /* 0x000000ffff117224 */ /* 0x001fe200078e00ff */
[----:B------:R-:W-:Y:S02]  /*3470*/  PRMT R13, R0, 0x7610, R13 ;  /* 0x00007610000d7816 */ /* 0x000fe4000000000d */
[----:B-1----:R-:W-:Y:S01]  /*3480*/  IADD3.X R11, PT, PT, R9, UR27, RZ, P0, !PT ;  /* 0x0000001b090b7c10 */ /* 0x002fe200087fe4ff */
[----:B------:R-:W-:Y:S01]  /*3490*/  IMAD.WIDE.U32 R16, R26, UR12, R16 ;  /* 0x0000000c1a107c25 */ /* 0x000fe2000f8e0010 */
[----:B------:R-:W-:-:S03]  /*34a0*/  IADD3 R14, P0, PT, R10, UR25, RZ ;  /* 0x000000190a0e7c10 */ /* 0x000fc6000ff1e0ff */
[----:B------:R0:W-:Y:S01]  /*34b0*/  STG.E.U16 desc[UR18][R10.64], R13 ;  /* 0x0000000d0a007986 */ /* 0x0001e2000c101512 */
[----:B------:R-:W-:Y:S01]  /*34c0*/  IADD3.X R15, PT, PT, R11, UR27, RZ, P0, !PT ;  /* 0x0000001b0b0f7c10 */ /* 0x000fe200087fe4ff */
[----:B------:R-:W-:Y:S01]  /*34d0*/  IMAD R0, R25, UR12, R17 ;  /* 0x0000000c19007c24 */ /* 0x000fe2000f8e0211 */
[----:B------:R-:W-:Y:S01]  /*34e0*/  IADD3 R26, P0, PT, R26, 0x4, RZ ;  /* 0x000000041a1a7810 */ /* 0x000fe20007f1e0ff */
[----:B------:R-:W-:Y:S02]  /*34f0*/  IMAD.U32 R9, RZ, RZ, UR12 ;  /* 0x0000000cff097e24 */ /* 0x000fe4000f8e00ff */
[----:B------:R0:W-:Y:S02]  /*3500*/  STG.E.U16 desc[UR18][R14.64], R18 ;  /* 0x000000120e007986 */ /* 0x0001e4000c101512 */
[----:B------:R-:W-:Y:S01]  /*3510*/  IMAD.X R25, RZ, RZ, R25, P0 ;  /* 0x000000ffff197224 */ /* 0x000fe200000e0619 */
[----:B------:R-:W-:Y:S02]  /*3520*/  ISETP.NE.U32.AND P0, PT, R26, R5, PT ;  /* 0x000000051a00720c */ /* 0x000fe40003f05070 */
[----:B------:R-:W-:-:S02]  /*3530*/  IADD3 R2, P1, P2, R9, UR25, R16 ;  /* 0x0000001909027c10 */ /* 0x000fc4000fa3e010 */
[----:B------:R-:W-:Y:S02]  /*3540*/  ISETP.NE.AND.EX P0, PT, R25, R4, PT, P0 ;  /* 0x000000041900720c */ /* 0x000fe40003f05300 */
[----:B------:R-:W-:-:S11]  /*3550*/  IADD3.X R0, PT, PT, RZ, UR27, R0, P1, P2 ;  /* 0x0000001bff007c10 */ /* 0x000fd60008fe4400 */
[----:B0-----:R-:W-:Y:S05]  /*3560*/  @P0 BRA `(.L_x_383) ;  /* 0xfffffffc00600947 */ /* 0x001fea000383ffff */
[----:B------:R-:W-:Y:S05]  /*3570*/  BSYNC.RECONVERGENT B0 ;  /* 0x0000000000007941 */ /* 0x000fea0003800200 */
.L_x_382:
[----:B------:R-:W-:Y:S02]  /*3580*/  IMAD.MOV.U32 R8, RZ, RZ, R5 ;  /* 0x000000ffff087224 */ /* 0x000fe400078e0005 */
[----:B------:R-:W-:-:S07]  /*3590*/  IMAD.MOV.U32 R9, RZ, RZ, R4 ;  /* 0x000000ffff097224 */ /* 0x000fce00078e0004 */
.L_x_373:
[----:B------:R-:W-:Y:S05]  /*35a0*/  BSYNC.RECONVERGENT B1 ;  /* 0x0000000000017941 */ /* 0x000fea0003800200 */
.L_x_372:
[----:B------:R-:W-:-:S04]  /*35b0*/  ISETP.NE.U32.AND P0, PT, R6, RZ, PT ;  /* 0x000000ff0600720c */ /* 0x000fc80003f05070 */
[----:B------:R-:W-:-:S13]  /*35c0*/  ISETP.NE.AND.EX P0, PT, RZ, RZ, PT, P0 ;  /* 0x000000ffff00720c */ /* 0x000fda0003f05300 */
[----:B------:R-:W-:Y:S05]  /*35d0*/  @!P0 BRA `(.L_x_371) ;  /* 0x0000000000808947 */ /* 0x000fea0003800000 */
[----:B------:R-:W-:Y:S01]  /*35e0*/  IMAD.U32 R16, R8, 0x4, R1 ;  /* 0x0000000408107824 */ /* 0x000fe200078e0001 */
[----:B------:R-:W0:Y:S04]  /*35f0*/  LDC.64 R10, c[0x0][0x380] ;  /* 0x0000e000ff0a7b82 */ /* 0x000e280000000a00 */
[----:B-1----:R-:W2:Y:S01]  /*3600*/  LDL.64 R12, [R16] ;  /* 0x00000000100c7983 */ /* 0x002ea20000100a00 */
[----:B------:R-:W-:Y:S02]  /*3610*/  IADD3 R2, P0, PT, R2, R30, RZ ;  /* 0x0000001e02027210 */ /* 0x000fe40007f1e0ff */
[----:B------:R-:W-:-:S03]  /*3620*/  IADD3 R17, P1, PT, R8, 0x1, RZ ;  /* 0x0000000108117810 */ /* 0x000fc60007f3e0ff */
[----:B------:R-:W-:Y:S02]  /*3630*/  IMAD.X R0, R0, 0x1, R3, P0 ;  /* 0x0000000100007824 */ /* 0x000fe400000e0603 */
[----:B------:R-:W-:Y:S01]  /*3640*/  IMAD.X R9, RZ, RZ, R9, P1 ;  /* 0x000000ffff097224 */ /* 0x000fe200008e0609 */
[----:B0-----:R-:W-:-:S04]  /*3650*/  LEA R14, P0, R2, R10, 0x1 ;  /* 0x0000000a020e7211 */ /* 0x001fc800078008ff */
[----:B------:R-:W-:Y:S02]  /*3660*/  LEA.HI.X R15, R2, R11, R0, 0x1, P0 ;  /* 0x0000000b020f7211 */ /* 0x000fe400000f0c00 */
[----:B------:R-:W-:-:S04]  /*3670*/  ISETP.NE.U32.AND P0, PT, R6, 0x1, PT ;  /* 0x000000010600780c */ /* 0x000fc80003f05070 */
[----:B------:R-:W-:Y:S01]  /*3680*/  ISETP.NE.AND.EX P0, PT, RZ, RZ, PT, P0 ;  /* 0x000000ffff00720c */ /* 0x000fe20003f05300 */
[----:B--2---:R-:W-:-:S05]  /*3690*/  FMUL.FTZ R12, R27, R12 ;  /* 0x0000000c1b0c7220 */ /* 0x004fca0000410000 */
[----:B------:R-:W-:-:S05]  /*36a0*/  F2FP.F16.F32.PACK_AB R12, RZ, R12 ;  /* 0x0000000cff0c723e */ /* 0x000fca00000000ff */
[----:B------:R3:W-:Y:S02]  /*36b0*/  STG.E.U16 desc[UR18][R14.64], R12 ;  /* 0x0000000c0e007986 */ /* 0x0007e4000c101512 */
[----:B------:R-:W-:Y:S05]  /*36c0*/  @!P0 BRA `(.L_x_371) ;  /* 0x0000000000448947 */ /* 0x000fea0003800000 */
[----:B------:R-:W2:Y:S01]  /*36d0*/  LDL R16, [R16+0x8] ;  /* 0x0000080010107983 */ /* 0x000ea20000100800 */
[----:B------:R-:W-:Y:S01]  /*36e0*/  ISETP.NE.U32.AND P0, PT, R6, 0x2, PT ;  /* 0x000000020600780c */ /* 0x000fe20003f05070 */
[----:B------:R-:W-:Y:S02]  /*36f0*/  IMAD.MOV.U32 R2, RZ, RZ, R30 ;  /* 0x000000ffff027224 */ /* 0x000fe400078e001e */
[----:B------:R-:W-:Y:S01]  /*3700*/  FMUL.FTZ R13, R27, R13 ;  /* 0x0000000d1b0d7220 */ /* 0x000fe20000410000 */
[----:B------:R-:W-:Y:S01]  /*3710*/  IMAD R9, R9, UR12, RZ ;  /* 0x0000000c09097c24 */ /* 0x000fe2000f8e02ff */
[----:B------:R-:W-:Y:S01]  /*3720*/  ISETP.NE.AND.EX P0, PT, RZ, RZ, PT, P0 ;  /* 0x000000ffff00720c */ /* 0x000fe20003f05300 */
[----:B------:R-:W-:Y:S02]  /*3730*/  IMAD.WIDE.U32 R2, R17, UR12, R2 ;  /* 0x0000000c11027c25 */ /* 0x000fe4000f8e0002 */
[----:B------:R-:W-:Y:S02]  /*3740*/  F2FP.F16.F32.PACK_AB R13, RZ, R13 ;  /* 0x0000000dff0d723e */ /* 0x000fe400000000ff */
[----:B------:R-:W-:Y:S01]  /*3750*/  IMAD.IADD R0, R3, 0x1, R9 ;  /* 0x0000000103007824 */ /* 0x000fe200078e0209 */
[----:B------:R-:W-:-:S04]  /*3760*/  LEA R10, P1, R2, R10, 0x1 ;  /* 0x0000000a020a7211 */ /* 0x000fc800078208ff */
[----:B------:R-:W-:-:S03]  /*3770*/  LEA.HI.X R11, R2, R11, R0, 0x1, P1 ;  /* 0x0000000b020b7211 */ /* 0x000fc600008f0c00 */
[----:B------:R-:W-:Y:S02]  /*3780*/  @P0 IADD3 R2, P1, PT, R10, UR25, RZ ;  /* 0x000000190a020c10 */ /* 0x000fe4000ff3e0ff */
[----:B------:R4:W-:Y:S02]  /*3790*/  STG.E.U16 desc[UR18][R10.64], R13 ;  /* 0x0000000d0a007986 */ /* 0x0009e4000c101512 */
[----:B------:R-:W-:Y:S01]  /*37a0*/  @P0 IADD3.X R3, PT, PT, R11, UR27, RZ, P1, !PT ;  /* 0x0000001b0b030c10 */ /* 0x000fe20008ffe4ff */
[----:B--2---:R-:W-:-:S05]  /*37b0*/  @P0 FMUL.FTZ R27, R27, R16 ;  /* 0x000000101b1b0220 */ /* 0x004fca0000410000 */
[----:B------:R-:W-:-:S05]  /*37c0*/  @P0 F2FP.F16.F32.PACK_AB R27, RZ, R27 ;  /* 0x0000001bff1b023e */ /* 0x000fca00000000ff */
[----:B------:R4:W-:Y:S02]  /*37d0*/  @P0 STG.E.U16 desc[UR18][R2.64], R27 ;  /* 0x0000001b02000986 */ /* 0x0009e4000c101512 */
.L_x_371:
[----:B------:R-:W-:Y:S05]  /*37e0*/  BSYNC.RECONVERGENT B2 ;  /* 0x0000000000027941 */ /* 0x000fea0003800200 */
.L_x_370:
[----:B------:R-:W-:Y:S05]  /*37f0*/  WARPSYNC.ALL ;  /* 0x0000000000007948 */ /* 0x000fea0003800000 */
[----:B------:R-:W5:Y:S01]  /*3800*/  LDCU UR6, c[0x0][0x3a8] ;  /* 0x00007500ff0677ac */ /* 0x000f620008000800 */
[----:B------:R-:W0:Y:S01]  /*3810*/  LDCU UR7, c[0x0][0x3a8] ;  /* 0x00007500ff0777ac */ /* 0x000e220008000800 */
[----:B------:R-:W-:-:S04]  /*3820*/  UIADD3 UR16, UP0, UPT, UR26, UR16, URZ ;  /* 0x000000101a107290 */ /* 0x000fc8000ff1e0ff */
[----:B------:R-:W-:Y:S02]  /*3830*/  UIADD3.X UR5, UPT, UPT, URZ, UR5, URZ, UP0, !UPT ;  /* 0x00000005ff057290 */ /* 0x000fe400087fe4ff */
[----:B-----5:R-:W-:Y:S02]  /*3840*/  USHF.R.S32.HI UR6, URZ, 0x1f, UR6 ;  /* 0x0000001fff067899 */ /* 0x020fe40008011406 */
[----:B0-----:R-:W-:-:S04]  /*3850*/  UISETP.GE.U32.AND UP0, UPT, UR16, UR7, UPT ;  /* 0x000000071000728c */ /* 0x001fc8000bf06070 */
[----:B------:R-:W-:-:S09]  /*3860*/  UISETP.GE.AND.EX UP0, UPT, UR5, UR6, UPT, UP0 ;  /* 0x000000060500728c */ /* 0x000fd2000bf06300 */
[----:B------:R-:W-:Y:S05]  /*3870*/  BRA.U !UP0, `(.L_x_384) ;  /* 0xffffffcd08c87547 */ /* 0x000fea000b83ffff */
[----:B------:R-:W-:Y:S05]  /*3880*/  EXIT ;  /* 0x000000000000794d */ /* 0x000fea0003800000 */
        .weak           $__internal_5_$__cuda_sm20_div_u64
        .type           $__internal_5_$__cuda_sm20_div_u64,@function
        .size           $__internal_5_$__cuda_sm20_div_u64,(.L_x_686 - $__internal_5_$__cuda_sm20_div_u64)
$__internal_5_$__cuda_sm20_div_u64:
        /* <DEDUP_REMOVED lines=68> */
[----:B------:R-:W-:Y:S06]  /*3cd0*/  RET.REL.NODEC R4 `(_ZN17fastertransformer14softmax_kernelI6__halffLi4EEEvPT_PKT0_PKS2_S8_iiiif) ;  /* 0xffffffc004c87950 */ /* 0x000fec0003c3ffff */
.L_x_385:
        /* <DEDUP_REMOVED lines=10> */
.L_x_686:


//--------------------- .text._ZN17fastertransformer14softmax_kernelIffLi1EEEvPT_PKT0_PKS1_S7_iiiif --------------------------
	.section	.text._ZN17fastertransformer14softmax_kernelIffLi1EEEvPT_PKT0_PKS1_S7_iiiif,"ax",@progbits
	.align	128
        .global         _ZN17fastertransformer14softmax_kernelIffLi1EEEvPT_PKT0_PKS1_S7_iiiif
        .type           _ZN17fastertransformer14softmax_kernelIffLi1EEEvPT_PKT0_PKS1_S7_iiiif,@function
        .size           _ZN17fastertransformer14softmax_kernelIffLi1EEEvPT_PKT0_PKS1_S7_iiiif,(.L_x_687 - _ZN17fastertransformer14softmax_kernelIffLi1EEEvPT_PKT0_PKS1_S7_iiiif)
        .other          _ZN17fastertransformer14softmax_kernelIffLi1EEEvPT_PKT0_PKS1_S7_iiiif,@"STO_CUDA_ENTRY STV_DEFAULT"
_ZN17fastertransformer14softmax_kernelIffLi1EEEvPT_PKT0_PKS1_S7_iiiif:
.text._ZN17fastertransformer14softmax_kernelIffLi1EEEvPT_PKT0_PKS1_S7_iiiif:
        /* <DEDUP_REMOVED lines=11> */
[----:B------:R-:W-:-:S06]  /*00b0*/  IMAD.U32 R3, RZ, RZ, UR5 ;  /* 0x00000005ff037e24 */ /* 0x000fcc000f8e00ff */
[----:B--2---:R0:W5:Y:S01]  /*00c0*/  @P2 LDG.E R3, desc[UR14][R2.64] ;  /* 0x0000000e02032981 */ /* 0x004162000c1e1900 */
[----:B------:R-:W3:Y:S02]  /*00d0*/  S2UR UR10, SR_CTAID.X ;  /* 0x00000000000a79c3 */ /* 0x000ee40000002500 */
[----:B---3--:R-:W-:-:S06]  /*00e0*/  UISETP.GE.AND UP0, UPT, UR10, UR9, UPT ;  /* 0x000000090a00728c */ /* 0x008fcc000bf06270 */
[----:B------:R-:W-:-:S13]  /*00f0*/  PLOP3.LUT P0, PT, PT, PT, UP0, 0x80, 0x8 ;  /* 0x000000000008781c */ /* 0x000fda0003f0f008 */
[----:B0-----:R-:W-:Y:S05]  /*0100*/  @P0 EXIT ;  /* 0x000000000000094d */ /* 0x001fea0003800000 */
[----:B------:R-:W0:Y:S01]  /*0110*/  S2R R4, SR_TID.X ;  /* 0x0000000000047919 */ /* 0x000e220000002100 */
[----:B------:R-:W1:Y:S01]  /*0120*/  LDCU UR11, c[0x0][0x360] ;  /* 0x00006c00ff0b77ac */ /* 0x000e620008000800 */
[----:B------:R-:W2:Y:S01]  /*0130*/  S2UR UR13, SR_CTAID.Y ;  /* 0x00000000000d79c3 */ /* 0x000ea20000002600 */
[----:B------:R-:W-:Y:S01]  /*0140*/  BSSY.RECONVERGENT B0, `(.L_x_386) ;  /* 0x0000039000007945 */ /* 0x000fe20003800200 */
[----:B------:R-:W3:Y:S01]  /*0150*/  LDCU UR12, c[0x0][0x3ac] ;  /* 0x00007580ff0c77ac */ /* 0x000ee20008000800 */
[----:B------:R-:W4:Y:S01]  /*0160*/  LDCU UR7, c[0x0][0x3a4] ;  /* 0x00007480ff0777ac */ /* 0x000f220008000800 */
[----:B------:R-:W-:Y:S01]  /*0170*/  UMOV UR4, UR6 ;  /* 0x0000000600047c82 */ /* 0x000fe20008000000 */
[----:B------:R-:W-:Y:S01]  /*0180*/  UMOV UR5, URZ ;  /* 0x000000ff00057c82 */ /* 0x000fe20008000000 */
[----:B------:R-:W-:Y:S01]  /*0190*/  USHF.R.S32.HI UR17, URZ, 0x1f, UR9 ;  /* 0x0000001fff117899 */ /* 0x000fe20008011409 */
[----:B-1----:R-:W-:Y:S01]  /*01a0*/  I2FP.F32.U32 R6, UR11 ;  /* 0x0000000b00067c45 */ /* 0x002fe20008201000 */
[----:B---3--:R-:W-:-:S02]  /*01b0*/  USHF.R.S32.HI UR18, URZ, 0x1f, UR12 ;  /* 0x0000001fff127899 */ /* 0x008fc4000801140c */
[----:B----4-:R-:W-:Y:S02]  /*01c0*/  USHF.R.S32.HI UR8, URZ, 0x1f, UR7 ;  /* 0x0000001fff087899 */ /* 0x010fe40008011407 */
[----:B--2---:R-:W-:Y:S02]  /*01d0*/  UIMAD.WIDE.U32 UR6, UR13, UR7, UR4 ;  /* 0x000000070d0672a5 */ /* 0x004fe4000f8e0004 */
[----:B------:R-:W-:Y:S01]  /*01e0*/  UIMAD UR5, UR8, UR13, URZ ;  /* 0x0000000d080572a4 */ /* 0x000fe2000f8e02ff */
[----:B0-----:R-:W-:Y:S01]  /*01f0*/  IADD3 R0, P1, PT, R4, UR11, RZ ;  /* 0x0000000b04007c10 */ /* 0x001fe2000ff3e0ff */
[----:B------:R-:W-:Y:S01]  /*0200*/  UMOV UR4, URZ ;  /* 0x000000ff00047c82 */ /* 0x000fe20008000000 */
[----:B-----5:R-:W-:Y:S01]  /*0210*/  @P2 R2UR UR4, R3 ;  /* 0x00000000030422ca */ /* 0x020fe200000e0000 */
[----:B------:R-:W-:Y:S01]  /*0220*/  UIADD3 UR5, UPT, UPT, UR7, UR5, URZ ;  /* 0x0000000507057290 */ /* 0x000fe2000fffe0ff */
[C---:B------:R-:W-:Y:S01]  /*0230*/  ISETP.GT.U32.AND P0, PT, R0.reuse, UR12, PT ;  /* 0x0000000c00007c0c */ /* 0x040fe2000bf04070 */
[----:B------:R-:W-:Y:S01]  /*0240*/  IMAD.X R7, RZ, RZ, RZ, P1 ;  /* 0x000000ffff077224 */ /* 0x000fe200008e06ff */
[----:B------:R-:W-:Y:S01]  /*0250*/  ISETP.GE.U32.AND P1, PT, R0, UR12, PT ;  /* 0x0000000c00007c0c */ /* 0x000fe2000bf26070 */
[----:B------:R-:W-:Y:S01]  /*0260*/  UIMAD UR5, UR5, UR9, URZ ;  /* 0x00000009050572a4 */ /* 0x000fe2000f8e02ff */
[----:B------:R-:W-:Y:S01]  /*0270*/  LOP3.LUT R3, R4, 0x1f, RZ, 0xc0, !PT ;  /* 0x0000001f04037812 */ /* 0x000fe200078ec0ff */
[----:B------:R-:W-:Y:S01]  /*0280*/  UIMAD.WIDE.U32 UR8, UR6, UR9, URZ ;  /* 0x00000009060872a5 */ /* 0x000fe2000f8e00ff */
[C---:B------:R-:W-:Y:S01]  /*0290*/  ISETP.GT.AND.EX P0, PT, R7.reuse, UR18, PT, P0 ;  /* 0x0000001207007c0c */ /* 0x040fe2000bf04300 */
[----:B------:R-:W-:Y:S01]  /*02a0*/  UIMAD UR5, UR17, UR6, UR5 ;  /* 0x00000006110572a4 */ /* 0x000fe2000f8e0205 */
[----:B------:R-:W-:-:S02]  /*02b0*/  ISETP.GE.AND.EX P1, PT, R7, UR18, PT, P1 ;  /* 0x0000001207007c0c */ /* 0x000fc4000bf26310 */
[----:B------:R-:W-:Y:S01]  /*02c0*/  SEL R5, R0, UR12, P0 ;  /* 0x0000000c00057c07 */ /* 0x000fe20008000000 */
[----:B------:R-:W-:Y:S01]  /*02d0*/  UIADD3 UR12, UPT, UPT, UR9, UR5, URZ ;  /* 0x00000005090c7290 */ /* 0x000fe2000fffe0ff */
[----:B------:R-:W-:Y:S02]  /*02e0*/  SEL R8, RZ, 0x1, P1 ;  /* 0x00000001ff087807 */ /* 0x000fe40000800000 */
[----:B------:R-:W-:Y:S02]  /*02f0*/  SEL R2, R7, UR18, P0 ;  /* 0x0000001207027c07 */ /* 0x000fe40008000000 */
[----:B------:R-:W-:Y:S02]  /*0300*/  IADD3 R0, P1, P3, R5, -R0, -R8 ;  /* 0x8000000005007210 */ /* 0x000fe40007b3e808 */
[----:B------:R-:W-:Y:S02]  /*0310*/  I2FP.F32.U32 R5, R4 ;  /* 0x0000000400057245 */ /* 0x000fe40000201000 */
        /* <DEDUP_REMOVED lines=13> */
[----:B------:R-:W-:Y:S02]  /*03f0*/  IMAD.MOV R7, RZ, RZ, -R10 ;  /* 0x000000ffff077224 */ /* 0x000fe400078e0a0a */
[----:B------:R-:W-:Y:S02]  /*0400*/  IMAD.MOV.U32 R11, RZ, RZ, RZ ;  /* 0x000000ffff0b7224 */ /* 0x000fe400078e00ff */
[----:B------:R-:W-:-:S05]  /*0410*/  IMAD R0, R7, UR11, R0 ;  /* 0x0000000b07007c24 */ /* 0x000fca000f8e0200 */
[----:B------:R-:W-:-:S13]  /*0420*/  ISETP.GE.U32.AND P0, PT, R0, UR11, PT ;  /* 0x0000000b00007c0c */ /* 0x000fda000bf06070 */
[----:B------:R-:W-:Y:S01]  /*0430*/  @P0 VIADD R0, R0, -UR11 ;  /* 0x8000000b00000c36 */ /* 0x000fe20008000000 */
[----:B------:R-:W-:-:S04]  /*0440*/  @P0 IADD3 R10, PT, PT, R10, 0x1, RZ ;  /* 0x000000010a0a0810 */ /* 0x000fc80007ffe0ff */
[----:B------:R-:W-:-:S13]  /*0450*/  ISETP.GE.U32.AND P1, PT, R0, UR11, PT ;  /* 0x0000000b00007c0c */ /* 0x000fda000bf26070 */
[----:B------:R-:W-:Y:S01]  /*0460*/  @P1 VIADD R10, R10, 0x1 ;  /* 0x000000010a0a1836 */ /* 0x000fe20000000000 */
[----:B------:R-:W-:Y:S01]  /*0470*/  @!P2 LOP3.LUT R10, RZ, UR11, RZ, 0x33, !PT ;  /* 0x0000000bff0aac12 */ /* 0x000fe2000f8e33ff */
[----:B------:R-:W-:Y:S06]  /*0480*/  BRA `(.L_x_388) ;  /* 0x0000000000107947 */ /* 0x000fec0003800000 */
.L_x_387:
[----:B------:R-:W-:-:S07]  /*0490*/  MOV R10, 0x4b0 ;  /* 0x000004b0000a7802 */ /* 0x000fce0000000f00 */
[----:B------:R-:W-:Y:S05]  /*04a0*/  CALL.REL.NOINC `($__internal_6_$__cuda_sm20_div_u64) ;  /* 0x0000002000787944 */ /* 0x000fea0003c00000 */
[----:B------:R-:W-:Y:S02]  /*04b0*/  IMAD.MOV.U32 R10, RZ, RZ, R0 ;  /* 0x000000ffff0a7224 */ /* 0x000fe400078e0000 */
[----:B------:R-:W-:-:S07]  /*04c0*/  IMAD.MOV.U32 R11, RZ, RZ, R7 ;  /* 0x000000ffff0b7224 */ /* 0x000fce00078e0007 */
.L_x_388:
[----:B------:R-:W-:Y:S05]  /*04d0*/  BSYNC.RECONVERGENT B0 ;  /* 0x0000000000007941 */ /* 0x000fea0003800200 */
.L_x_386:
        /* <DEDUP_REMOVED lines=13> */
[----:B------:R0:W1:Y:S03]  /*05b0*/  F2I.FTZ.U32.TRUNC.NTZ R13, R12 ;  /* 0x0000000c000d7305 */ /* 0x000066000021f000 */
[----:B------:R-:W-:Y:S01]  /*05c0*/  IADD3 R0, PT, PT, R0, -0x1, RZ ;  /* 0xffffffff00007810 */ /* 0x000fe20007ffe0ff */
        /* <DEDUP_REMOVED lines=17> */
.L_x_410:
[----:B0-----:R-:W0:Y:S01]  /*06e0*/  LDCU UR24, c[0x0][0x3ac] ;  /* 0x00007580ff1877ac */ /* 0x001e220008000800 */
[----:B------:R-:W-:Y:S01]  /*06f0*/  BSSY.RECONVERGENT B0, `(.L_x_389) ;  /* 0x00000e3000007945 */ /* 0x000fe20003800200 */
[----:B------:R-:W-:Y:S01]  /*0700*/  IMAD.MOV.U32 R30, RZ, RZ, -0x1f528714 ;  /* 0xe0ad78ecff1e7424 */ /* 0x000fe200078e00ff */
[----:B-1----:R-:W1:Y:S01]  /*0710*/  LDCU UR19, c[0x0][0x3b0] ;  /* 0x00007600ff1377ac */ /* 0x002e620008000800 */
[----:B------:R-:W2:Y:S01]  /*0720*/  LDCU.64 UR20, c[0x0][0x388] ;  /* 0x00007100ff1477ac */ /* 0x000ea20008000a00 */
[----:B------:R-:W3:Y:S01]  /*0730*/  LDCU.64 UR22, c[0x0][0x390] ;  /* 0x00007200ff1677ac */ /* 0x000ee20008000a00 */
[----:B0-----:R-:W-:-:S13]  /*0740*/  ISETP.GE.AND P2, PT, R4, UR24, PT ;  /* 0x0000001804007c0c */ /* 0x001fda000bf46270 */
[----:B-123--:R-:W-:Y:S05]  /*0750*/  @P2 BRA `(.L_x_390) ;  /* 0x0000000c00702947 */ /* 0x00efea0003800000 */
[----:B------:R-:W0:Y:S01]  /*0760*/  LDC R11, c[0x0][0x3a8] ;  /* 0x0000ea00ff0b7b82 */ /* 0x000e220000000800 */
[----:B------:R-:W-:Y:S01]  /*0770*/  MOV R17, UR5 ;  /* 0x0000000500117c02 */ /* 0x000fe20008000f00 */
[----:B------:R-:W-:Y:S01]  /*0780*/  IMAD.U32 R16, RZ, RZ, UR10 ;  /* 0x0000000aff107e24 */ /* 0x000fe2000f8e00ff */
[----:B------:R-:W-:Y:S01]  /*0790*/  UIMAD UR6, UR17, UR13, URZ ;  /* 0x0000000d110672a4 */ /* 0x000fe2000f8e02ff */
[----:B------:R-:W-:Y:S01]  /*07a0*/  ISETP.GE.U32.AND P0, PT, R8, 0x3, PT ;  /* 0x000000030800780c */ /* 0x000fe20003f06070 */
[----:B------:R-:W-:Y:S01]  /*07b0*/  BSSY.RECONVERGENT B1, `(.L_x_391) ;  /* 0x000007e000017945 */ /* 0x000fe20003800200 */
[----:B------:R-:W-:Y:S02]  /*07c0*/  IMAD.MOV.U32 R30, RZ, RZ, -0x1f528714 ;  /* 0xe0ad78ecff1e7424 */ /* 0x000fe400078e00ff */
[----:B------:R-:W-:Y:S01]  /*07d0*/  ISETP.GE.U32.AND.EX P0, PT, R9, RZ, PT, P0 ;  /* 0x000000ff0900720c */ /* 0x000fe20003f06100 */
[----:B------:R-:W-:Y:S02]  /*07e0*/  IMAD.MOV.U32 R33, RZ, RZ, RZ ;  /* 0x000000ffff217224 */ /* 0x000fe400078e00ff */
[----:B------:R-:W-:-:S02]  /*07f0*/  IMAD.MOV.U32 R31, RZ, RZ, RZ ;  /* 0x000000ffff1f7224 */ /* 0x000fc400078e00ff */
[----:B------:R-:W-:Y:S02]  /*0800*/  IMAD.MOV.U32 R13, RZ, RZ, R4 ;  /* 0x000000ffff0d7224 */ /* 0x000fe400078e0004 */
[----:B0-----:R-:W-:-:S04]  /*0810*/  IMAD.WIDE.U32 R16, R11, UR13, R16 ;  /* 0x0000000d0b107c25 */ /* 0x001fc8000f8e0010 */
[----:B------:R-:W-:-:S04]  /*0820*/  VIADD R0, R17, UR6 ;  /* 0x0000000611007c36 */ /* 0x000fc80008000000 */
[----:B------:R-:W-:-:S04]  /*0830*/  IMAD R11, R0, UR24, RZ ;  /* 0x00000018000b7c24 */ /* 0x000fc8000f8e02ff */
[C---:B------:R-:W-:Y:S02]  /*0840*/  IMAD R15, R16.reuse, UR18, R11 ;  /* 0x00000012100f7c24 */ /* 0x040fe4000f8e020b */
[----:B------:R-:W-:-:S04]  /*0850*/  IMAD.WIDE.U32 R16, R16, UR24, RZ ;  /* 0x0000001810107c25 */ /* 0x000fc8000f8e00ff */
[----:B------:R-:W-:Y:S02]  /*0860*/  IMAD.MOV.U32 R11, RZ, RZ, RZ ;  /* 0x000000ffff0b7224 */ /* 0x000fe400078e00ff */
[----:B------:R-:W-:Y:S01]  /*0870*/  IMAD.IADD R12, R17, 0x1, R15 ;  /* 0x00000001110c7824 */ /* 0x000fe200078e020f */
[----:B------:R-:W-:Y:S06]  /*0880*/  @!P0 BRA `(.L_x_392) ;  /* 0x0000000400c08947 */ /* 0x000fec0003800000 */
[----:B------:R-:W0:Y:S01]  /*0890*/  LDCU.64 UR6, c[0x0][0x398] ;  /* 0x00007300ff0677ac */ /* 0x000e220008000a00 */
[----:B------:R-:W-:Y:S01]  /*08a0*/  IMAD.U32 R15, RZ, RZ, UR10 ;  /* 0x0000000aff0f7e24 */ /* 0x000fe2000f8e00ff */
[----:B------:R-:W-:Y:S01]  /*08b0*/  MOV R28, UR5 ;  /* 0x00000005001c7c02 */ /* 0x000fe20008000f00 */
[----:B------:R-:W-:Y:S01]  /*08c0*/  IMAD.U32 R29, RZ, RZ, UR11 ;  /* 0x0000000bff1d7e24 */ /* 0x000fe2000f8e00ff */
[----:B------:R-:W-:Y:S01]  /*08d0*/  IADD3 R31, P3, PT, R8, 0x1, RZ ;  /* 0x00000001081f7810 */ /* 0x000fe20007f7e0ff */
[----:B------:R-:W-:Y:S01]  /*08e0*/  IMAD.U32 R25, RZ, RZ, UR11 ;  /* 0x0000000bff197e24 */ /* 0x000fe2000f8e00ff */
[----:B------:R-:W-:Y:S01]  /*08f0*/  IADD3 R15, P1, PT, R15, UR8, RZ ;  /* 0x000000080f0f7c10 */ /* 0x000fe2000ff3e0ff */
[----:B------:R-:W-:Y:S01]  /*0900*/  BSSY.RECONVERGENT B2, `(.L_x_393) ;  /* 0x0000065000027945 */ /* 0x000fe20003800200 */
[----:B------:R-:W-:Y:S01]  /*0910*/  IMAD.MOV.U32 R30, RZ, RZ, -0x1f528714 ;  /* 0xe0ad78ecff1e7424 */ /* 0x000fe200078e00ff */
[----:B------:R-:W-:Y:S01]  /*0920*/  SHF.R.U32.HI R29, RZ, 0x1e, R29 ;  /* 0x0000001eff1d7819 */ /* 0x000fe2000001161d */
[----:B------:R-:W-:Y:S01]  /*0930*/  IMAD.MOV.U32 R14, RZ, RZ, RZ ;  /* 0x000000ffff0e7224 */ /* 0x000fe200078e00ff */
[----:B------:R-:W-:Y:S01]  /*0940*/  LOP3.LUT R31, R31, 0xfffffffc, RZ, 0xc0, !PT ;  /* 0xfffffffc1f1f7812 */ /* 0x000fe200078ec0ff */
[----:B------:R-:W-:Y:S01]  /*0950*/  IMAD.MOV.U32 R33, RZ, RZ, RZ ;  /* 0x000000ffff217224 */ /* 0x000fe200078e00ff */
[----:B------:R-:W-:Y:S01]  /*0960*/  IADD3.X R24, PT, PT, RZ, R9, RZ, P3, !PT ;  /* 0x00000009ff187210 */ /* 0x000fe20001ffe4ff */
[----:B------:R-:W-:Y:S01]  /*0970*/  IMAD.MOV.U32 R13, RZ, RZ, R4 ;  /* 0x000000ffff0d7224 */ /* 0x000fe200078e0004 */
[----:B------:R-:W-:Y:S01]  /*0980*/  IADD3.X R28, PT, PT, R28, UR12, RZ, P1, !PT ;  /* 0x0000000c1c1c7c10 */ /* 0x000fe20008ffe4ff */
[----:B------:R-:W-:Y:S01]  /*0990*/  IMAD.MOV.U32 R11, RZ, RZ, RZ ;  /* 0x000000ffff0b7224 */ /* 0x000fe200078e00ff */
[----:B0-----:R-:W-:Y:S01]  /*09a0*/  ISETP.NE.U32.AND P0, PT, RZ, UR6, PT ;  /* 0x00000006ff007c0c */ /* 0x001fe2000bf05070 */
[----:B------:R-:W-:-:S03]  /*09b0*/  IMAD.SHL.U32 R25, R25, 0x4, RZ ;  /* 0x0000000419197824 */ /* 0x000fc600078e00ff */
[----:B------:R-:W-:-:S13]  /*09c0*/  ISETP.NE.AND.EX P0, PT, RZ, UR7, PT, P0 ;  /* 0x00000007ff007c0c */ /* 0x000fda000bf05300 */
.L_x_394:
[----:B------:R-:W-:-:S05]  /*09d0*/  IADD3 R0, P1, PT, R13, R16, RZ ;  /* 0x000000100d007210 */ /* 0x000fca0007f3e0ff */
[----:B------:R-:W-:Y:S01]  /*09e0*/  IMAD.X R19, R11, 0x1, R12, P1 ;  /* 0x000000010b137824 */ /* 0x000fe200008e060c */
[----:B------:R-:W-:-:S04]  /*09f0*/  LEA R18, P1, R0, UR22, 0x2 ;  /* 0x0000001600127c11 */ /* 0x000fc8000f8210ff */
[----:B------:R-:W-:-:S05]  /*0a00*/  LEA.HI.X R19, R0, UR23, R19, 0x2, P1 ;  /* 0x0000001700137c11 */ /* 0x000fca00088f1413 */
[----:B------:R0:W2:Y:S01]  /*0a10*/  LDG.E.CONSTANT R21, desc[UR14][R18.64] ;  /* 0x0000000e12157981 */ /* 0x0000a2000c1e9900 */
[----:B------:R-:W-:Y:S01]  /*0a20*/  IMAD.U32 R22, RZ, RZ, UR11 ;  /* 0x0000000bff167e24 */ /* 0x000fe2000f8e00ff */
[----:B------:R-:W-:Y:S01]  /*0a30*/  IADD3 R34, P1, PT, R13, -UR10, RZ ;  /* 0x8000000a0d227c10 */ /* 0x000fe2000ff3e0ff */
[----:B------:R-:W-:Y:S02]  /*0a40*/  IMAD.MOV.U32 R23, RZ, RZ, RZ ;  /* 0x000000ffff177224 */ /* 0x000fe400078e00ff */
[----:B------:R-:W-:Y:S01]  /*0a50*/  IMAD R2, R28, UR24, RZ ;  /* 0x000000181c027c24 */ /* 0x000fe2000f8e02ff */
[----:B------:R-:W-:Y:S01]  /*0a60*/  IADD3.X R35, PT, PT, R11, ~UR5, RZ, P1, !PT ;  /* 0x800000050b237c10 */ /* 0x000fe20008ffe4ff */
[----:B------:R-:W-:Y:S01]  /*0a70*/  IMAD.WIDE.U32 R22, R14, UR11, R22 ;  /* 0x0000000b0e167c25 */ /* 0x000fe2000f8e0016 */
[----:B0-----:R-:W-:-:S03]  /*0a80*/  IADD3 R18, P3, PT, R25, R18, RZ ;  /* 0x0000001219127210 */ /* 0x001fc60007f7e0ff */
[----:B------:R-:W-:Y:S01]  /*0a90*/  IMAD R27, R33, UR11, R23 ;  /* 0x0000000b211b7c24 */ /* 0x000fe2000f8e0217 */
[----:B------:R-:W-:Y:S01]  /*0aa0*/  IADD3 R26, P1, PT, R4, R22, RZ ;  /* 0x00000016041a7210 */ /* 0x000fe20007f3e0ff */
[----:B------:R0:W1:Y:S01]  /*0ab0*/  I2F.S64 R20, R34 ;  /* 0x0000002200147312 */ /* 0x0000620000301400 */
[----:B------:R-:W-:Y:S01]  /*0ac0*/  IMAD.X R19, R29, 0x1, R19, P3 ;  /* 0x000000011d137824 */ /* 0x000fe200018e0613 */
[----:B0-----:R-:W-:Y:S02]  /*0ad0*/  IADD3 R34, P3, PT, R25, R18, RZ ;  /* 0x0000001219227210 */ /* 0x001fe40007f7e0ff */
[----:B------:R-:W-:Y:S01]  /*0ae0*/  IMAD.X R27, RZ, RZ, R27, P1 ;  /* 0x000000ffff1b7224 */ /* 0x000fe200008e061b */
[----:B------:R-:W-:Y:S02]  /*0af0*/  IADD3 R22, P1, PT, R26, -UR10, RZ ;  /* 0x8000000a1a167c10 */ /* 0x000fe4000ff3e0ff */
[----:B------:R-:W-:Y:S02]  /*0b00*/  IADD3.X R35, PT, PT, R29, R19, RZ, P3, !PT ;  /* 0x000000131d237210 */ /* 0x000fe40001ffe4ff */
[----:B------:R-:W-:-:S15]  /*0b10*/  IADD3.X R23, PT, PT, R27, ~UR5, RZ, P1, !PT ;  /* 0x800000051b177c10 */ /* 0x000fde0008ffe4ff */
[----:B------:R-:W-:-:S15]  /*0b20*/  NOP ;  /* 0x0000000000007918 */ /* 0x000fde0000000000 */
[----:B------:R-:W-:-:S15]  /*0b30*/  NOP ;  /* 0x0000000000007918 */ /* 0x000fde0000000000 */
[----:B------:R-:W-:-:S10]  /*0b40*/  NOP ;  /* 0x0000000000007918 */ /* 0x000fd40000000000 */
[----:B------:R0:W3:Y:S02]  /*0b50*/  I2F.S64 R0, R22 ;  /* 0x0000001600007312 */ /* 0x0000e40000301400 */
[----:B0-----:R-:W-:Y:S02]  /*0b60*/  IMAD.MOV.U32 R22, RZ, RZ, R13 ;  /* 0x000000ffff167224 */ /* 0x001fe400078e000d */
[----:B------:R-:W-:Y:S01]  /*0b70*/  IMAD.MOV.U32 R23, RZ, RZ, R11 ;  /* 0x000000ffff177224 */ /* 0x000fe200078e000b */
[----:B------:R0:W4:Y:S01]  /*0b80*/  LDG.E.CONSTANT R13, desc[UR14][R18.64] ;  /* 0x0000000e120d7981 */ /* 0x000122000c1e9900 */
[C---:B------:R-:W-:Y:S02]  /*0b90*/  IMAD R11, R15.reuse, UR18, R2 ;  /* 0x000000120f0b7c24 */ /* 0x040fe4000f8e0202 */
[----:B------:R-:W-:-:S04]  /*0ba0*/  IMAD.WIDE.U32 R22, R15, UR24, R22 ;  /* 0x000000180f167c25 */ /* 0x000fc8000f8e0016 */
[----:B------:R-:W-:Y:S01]  /*0bb0*/  IMAD.IADD R11, R23, 0x1, R11 ;  /* 0x00000001170b7824 */ /* 0x000fe200078e020b */
[----:B------:R-:W-:-:S04]  /*0bc0*/  LEA R36, P1, R22, UR20, 0x2 ;  /* 0x0000001416247c11 */ /* 0x000fc8000f8210ff */
[----:B------:R-:W-:Y:S02]  /*0bd0*/  LEA.HI.X R37, R22, UR21, R11, 0x2, P1 ;  /* 0x0000001516257c11 */ /* 0x000fe400088f140b */
[----:B------:R-:W-:Y:S01]  /*0be0*/  IADD3 R26, P1, PT, R26, UR11, RZ ;  /* 0x0000000b1a1a7c10 */ /* 0x000fe2000ff3e0ff */
[----:B------:R5:W4:Y:S04]  /*0bf0*/  LDG.E.CONSTANT R11, desc[UR14][R34.64] ;  /* 0x0000000e220b7981 */ /* 0x000b28000c1e9900 */
[----:B------:R-:W-:Y:S01]  /*0c00*/  IMAD.X R27, RZ, RZ, R27, P1 ;  /* 0x000000ffff1b7224 */ /* 0x000fe200008e061b */
[----:B------:R-:W-:Y:S02]  /*0c10*/  IADD3 R22, P1, PT, R26, -UR10, RZ ;  /* 0x8000000a1a167c10 */ /* 0x000fe4000ff3e0ff */
[----:B0-----:R-:W-:-:S02]  /*0c20*/  IADD3 R18, P3, PT, R25, R34, RZ ;  /* 0x0000002219127210 */ /* 0x001fc40007f7e0ff */
[----:B------:R-:W-:Y:S01]  /*0c30*/  IADD3.X R23, PT, PT, R27, ~UR5, RZ, P1, !PT ;  /* 0x800000051b177c10 */ /* 0x000fe20008ffe4ff */
[----:B------:R-:W4:Y:S02]  /*0c40*/  LDG.E R34, desc[UR14][R36.64] ;  /* 0x0000000e24227981 */ /* 0x000f24000c1e1900 */
[----:B------:R-:W-:-:S05]  /*0c50*/  IMAD.X R19, R29, 0x1, R35, P3 ;  /* 0x000000011d137824 */ /* 0x000fca00018e0623 */
[----:B------:R2:W4:-:S15]  /*0c60*/  LDG.E.CONSTANT R32, desc[UR14][R18.64] ;  /* 0x0000000e12207981 */ /* 0x00051e000c1e9900 */
[----:B------:R-:W-:-:S12]  /*0c70*/  NOP ;  /* 0x0000000000007918 */ /* 0x000fd80000000000 */
[----:B------:R1:W0:Y:S02]  /*0c80*/  I2F.S64 R2, R22 ;  /* 0x0000001600027312 */ /* 0x0002240000301400 */
[----:B-1----:R-:W-:Y:S01]  /*0c90*/  FFMA.FTZ R22, R20, UR4, RZ ;  /* 0x0000000414167c23 */ /* 0x002fe200080100ff */
[----:B------:R-:W-:-:S04]  /*0ca0*/  IADD3 R20, P1, PT, R25, R36, RZ ;  /* 0x0000002419147210 */ /* 0x000fc80007f3e0ff */
[----:B-----5:R-:W-:Y:S01]  /*0cb0*/  FSEL R35, R22, RZ, P0 ;  /* 0x000000ff16237208 */ /* 0x020fe20000000000 */
[----:B--2---:R-:W-:Y:S01]  /*0cc0*/  FADD.FTZ R18, -R21, 1 ;  /* 0x3f80000015127421 */ /* 0x004fe20000010100 */
[----:B------:R-:W-:-:S03]  /*0cd0*/  IMAD.X R21, R29, 0x1, R37, P1 ;  /* 0x000000011d157824 */ /* 0x000fc600008e0625 */
[----:B------:R-:W-:Y:S01]  /*0ce0*/  FFMA.FTZ R35, R18, -10000, R35 ;  /* 0xc61c400012237823 */ /* 0x000fe20000010023 */
[----:B------:R-:W-:Y:S02]  /*0cf0*/  IADD3 R18, P1, PT, R25, R20, RZ ;  /* 0x0000001419127210 */ /* 0x000fe40007f3e0ff */
[----:B------:R-:W2:Y:S03]  /*0d00*/  LDG.E R20, desc[UR14][R20.64] ;  /* 0x0000000e14147981 */ /* 0x000ea6000c1e1900 */
[----:B------:R-:W-:Y:S01]  /*0d10*/  IMAD.X R19, R29, 0x1, R21, P1 ;  /* 0x000000011d137824 */ /* 0x000fe200008e0615 */
[----:B------:R-:W-:-:S04]  /*0d20*/  IADD3 R22, P1, PT, R25, R18, RZ ;  /* 0x0000001219167210 */ /* 0x000fc80007f3e0ff */
[----:B------:R1:W5:Y:S01]  /*0d30*/  LDG.E R18, desc[UR14][R18.64] ;  /* 0x0000000e12127981 */ /* 0x000362000c1e1900 */
[----:B------:R-:W-:-:S05]  /*0d40*/  IMAD.X R23, R29, 0x1, R19, P1 ;  /* 0x000000011d177824 */ /* 0x000fca00008e0613 */
[----:B------:R-:W5:Y:S01]  /*0d50*/  LDG.E R22, desc[UR14][R22.64] ;  /* 0x0000000e16167981 */ /* 0x000f62000c1e1900 */
[----:B------:R-:W-:-:S05]  /*0d60*/  IADD3 R36, P1, PT, R26, UR11, RZ ;  /* 0x0000000b1a247c10 */ /* 0x000fca000ff3e0ff */
[----:B------:R-:W-:Y:S01]  /*0d70*/  IMAD.X R37, RZ, RZ, R27, P1 ;  /* 0x000000ffff257224 */ /* 0x000fe200008e061b */
[----:B------:R-:W-:Y:S01]  /*0d80*/  IADD3 R26, P1, PT, R36, -UR10, RZ ;  /* 0x8000000a241a7c10 */ /* 0x000fe2000ff3e0ff */
[----:B---3--:R-:W-:-:S03]  /*0d90*/  FFMA.FTZ R0, R0, UR4, RZ ;  /* 0x0000000400007c23 */ /* 0x008fc600080100ff */
[----:B------:R-:W-:Y:S02]  /*0da0*/  IADD3.X R27, PT, PT, R37, ~UR5, RZ, P1, !PT ;  /* 0x80000005251b7c10 */ /* 0x000fe40008ffe4ff */
[----:B------:R-:W-:-:S15]  /*0db0*/  IADD3 R14, P1, PT, R14, 0x4, RZ ;  /* 0x000000040e0e7810 */ /* 0x000fde0007f3e0ff */
[----:B------:R-:W-:-:S07]  /*0dc0*/  NOP ;  /* 0x0000000000007918 */ /* 0x000fce0000000000 */
[----:B------:R-:W1:Y:S01]  /*0dd0*/  I2F.S64 R26, R26 ;  /* 0x0000001a001a7312 */ /* 0x000e620000301400 */
[----:B0-----:R-:W-:Y:S01]  /*0de0*/  FFMA.FTZ R2, R2, UR4, RZ ;  /* 0x0000000402027c23 */ /* 0x001fe200080100ff */
[----:B-1----:R-:W-:Y:S01]  /*0df0*/  FFMA.FTZ R19, R26, UR4, RZ ;  /* 0x000000041a137c23 */ /* 0x002fe200080100ff */
[----:B------:R-:W-:Y:S01]  /*0e00*/  IMAD.X R33, RZ, RZ, R33, P1 ;  /* 0x000000ffff217224 */ /* 0x000fe200008e0621 */
[----:B------:R-:W-:Y:S02]  /*0e10*/  ISETP.NE.U32.AND P1, PT, R14, R31, PT ;  /* 0x0000001f0e00720c */ /* 0x000fe40003f25070 */
[----:B------:R-:W-:Y:S02]  /*0e20*/  FSEL R0, R0, RZ, P0 ;  /* 0x000000ff00007208 */ /* 0x000fe40000000000 */
[----:B------:R-:W-:Y:S02]  /*0e30*/  ISETP.NE.AND.EX P1, PT, R33, R24, PT, P1 ;  /* 0x000000182100720c */ /* 0x000fe40003f25310 */
[----:B------:R-:W-:-:S02]  /*0e40*/  FSEL R2, R2, RZ, P0 ;  /* 0x000000ff02027208 */ /* 0x000fc40000000000 */
[----:B------:R-:W-:Y:S01]  /*0e50*/  FSEL R19, R19, RZ, P0 ;  /* 0x000000ff13137208 */ /* 0x000fe20000000000 */
[----:B----4-:R-:W-:-:S04]  /*0e60*/  FADD.FTZ R13, -R13, 1 ;  /* 0x3f8000000d0d7421 */ /* 0x010fc80000010100 */
[----:B------:R-:W-:Y:S01]  /*0e70*/  FFMA.FTZ R13, R13, -10000, R0 ;  /* 0xc61c40000d0d7823 */ /* 0x000fe20000010000 */
[----:B------:R-:W-:-:S04]  /*0e80*/  FADD.FTZ R11, -R11, 1 ;  /* 0x3f8000000b0b7421 */ /* 0x000fc80000010100 */
[----:B------:R-:W-:Y:S01]  /*0e90*/  FFMA.FTZ R11, R11, -10000, R2 ;  /* 0xc61c40000b0b7823 */ /* 0x000fe20000010002 */
[----:B------:R-:W-:Y:S01]  /*0ea0*/  FFMA.FTZ R35, R34, UR19, R35 ;  /* 0x0000001322237c23 */ /* 0x000fe20008010023 */
[----:B------:R-:W-:-:S04]  /*0eb0*/  FADD.FTZ R32, -R32, 1 ;  /* 0x3f80000020207421 */ /* 0x000fc80000010100 */
[----:B------:R-:W-:Y:S01]  /*0ec0*/  FFMA.FTZ R21, R32, -10000, R19 ;  /* 0xc61c400020157823 */ /* 0x000fe20000010013 */
[----:B--2---:R-:W-:Y:S01]  /*0ed0*/  FFMA.FTZ R20, R20, UR19, R13 ;  /* 0x0000001314147c23 */ /* 0x004fe2000801000d */
[----:B------:R-:W-:-:S04]  /*0ee0*/  IADD3 R13, P3, PT, R36, UR11, RZ ;  /* 0x0000000b240d7c10 */ /* 0x000fc8000ff7e0ff */
[----:B------:R-:W-:Y:S01]  /*0ef0*/  FMNMX3.FTZ R20, R30, R35, R20, !PT ;  /* 0x000000231e147276 */ /* 0x000fe20007810014 */
[----:B-----5:R-:W-:Y:S01]  /*0f00*/  FFMA.FTZ R19, R18, UR19, R11 ;  /* 0x0000001312137c23 */ /* 0x020fe2000801000b */
[----:B------:R-:W-:Y:S01]  /*0f10*/  IADD3.X R11, PT, PT, RZ, R37, RZ, P3, !PT ;  /* 0x00000025ff0b7210 */ /* 0x000fe20001ffe4ff */
[----:B------:R-:W-:-:S05]  /*0f20*/  FFMA.FTZ R21, R22, UR19, R21 ;  /* 0x0000001316157c23 */ /* 0x000fca0008010015 */
[----:B------:R-:W-:Y:S01]  /*0f30*/  FMNMX3.FTZ R30, R20, R19, R21, !PT ;  /* 0x00000013141e7276 */ /* 0x000fe20007810015 */
[----:B------:R-:W-:Y:S06]  /*0f40*/  @P1 BRA `(.L_x_394) ;  /* 0xfffffff800a01947 */ /* 0x000fec000383ffff */
[----:B------:R-:W-:Y:S05]  /*0f50*/  BSYNC.RECONVERGENT B2 ;  /* 0x0000000000027941 */ /* 0x000fea0003800200 */
.L_x_393:
[----:B------:R-:W-:Y:S02]  /*0f60*/  IMAD.MOV.U32 R33, RZ, RZ, R31 ;  /* 0x000000ffff217224 */ /* 0x000fe400078e001f */
[----:B------:R-:W-:Y:S02]  /*0f70*/  IMAD.MOV.U32 R25, RZ, RZ, R21 ;  /* 0x000000ffff197224 */ /* 0x000fe400078e0015 */
[----:B------:R-:W-:-:S07]  /*0f80*/  IMAD.MOV.U32 R31, RZ, RZ, R24 ;  /* 0x000000ffff1f7224 */ /* 0x000fce00078e0018 */
.L_x_392:
[----:B------:R-:W-:Y:S05]  /*0f90*/  BSYNC.RECONVERGENT B1 ;  /* 0x0000000000017941 */ /* 0x000fea0003800200 */
.L_x_391:
        /* <DEDUP_REMOVED lines=12> */
[----:B------:R-:W-:Y:S01]  /*1060*/  UIMAD UR6, UR18, UR7, UR6 ;  /* 0x00000007120672a4 */ /* 0x000fe2000f8e0206 */
[----:B0-----:R-:W-:-:S04]  /*1070*/  LEA R24, P0, R0, R14, 0x2 ;  /* 0x0000000e00187211 */ /* 0x001fc800078010ff */
[----:B------:R-:W-:Y:S01]  /*1080*/  LEA.HI.X R25, R0, R15, R2, 0x2, P0 ;  /* 0x0000000f00197211 */ /* 0x000fe200000f1402 */
[----:B------:R-:W-:Y:S01]  /*1090*/  VIADD R2, R21, UR6 ;  /* 0x0000000615027c36 */ /* 0x000fe20008000000 */
[----:B------:R-:W-:-:S03]  /*10a0*/  IADD3 R0, P0, PT, R13, R20, RZ ;  /* 0x000000140d007210 */ /* 0x000fc60007f1e0ff */
[----:B------:R-:W2:Y:S01]  /*10b0*/  LDG.E.CONSTANT R24, desc[UR14][R24.64] ;  /* 0x0000000e18187981 */ /* 0x000ea2000c1e9900 */
[----:B-1----:R-:W-:Y:S02]  /*10c0*/  LEA R26, P1, R0, R18, 0x2 ;  /* 0x00000012001a7211 */ /* 0x002fe400078210ff */
[----:B------:R-:W-:-:S04]  /*10d0*/  IADD3.X R22, PT, PT, R11, R2, RZ, P0, !PT ;  /* 0x000000020b167210 */ /* 0x000fc800007fe4ff */
[----:B------:R-:W-:Y:S02]  /*10e0*/  LEA.HI.X R27, R0, R19, R22, 0x2, P1 ;  /* 0x00000013001b7211 */ /* 0x000fe400008f1416 */
[----:B------:R-:W0:Y:S03]  /*10f0*/  LDC.64 R22, c[0x0][0x398] ;  /* 0x0000e600ff167b82 */ /* 0x000e260000000a00 */
[----:B------:R-:W3:Y:S01]  /*1100*/  LDG.E R26, desc[UR14][R26.64] ;  /* 0x0000000e1a1a7981 */ /* 0x000ee2000c1e1900 */
[----:B------:R-:W-:-:S04]  /*1110*/  IADD3 R28, P0, PT, R13, -UR10, RZ ;  /* 0x8000000a0d1c7c10 */ /* 0x000fc8000ff1e0ff */
[----:B------:R-:W3:Y:S01]  /*1120*/  LDC R13, c[0x0][0x3b0] ;  /* 0x0000ec00ff0d7b82 */ /* 0x000ee20000000800 */
[----:B------:R-:W-:Y:S02]  /*1130*/  IADD3.X R29, PT, PT, R11, ~UR5, RZ, P0, !PT ;  /* 0x800000050b1d7c10 */ /* 0x000fe400087fe4ff */
[----:B------:R-:W-:Y:S02]  /*1140*/  LOP3.LUT R32, R32, 0x3, RZ, 0xc0, !PT ;  /* 0x0000000320207812 */ /* 0x000fe400078ec0ff */
[----:B------:R-:W1:Y:S02]  /*1150*/  I2F.S64 R0, R28 ;  /* 0x0000001c00007312 */ /* 0x000e640000301400 */
[----:B-1----:R-:W-:Y:S01]  /*1160*/  FFMA.FTZ R0, R0, UR4, RZ ;  /* 0x0000000400007c23 */ /* 0x002fe200080100ff */
[----:B------:R-:W-:Y:S02]  /*1170*/  ISETP.NE.U32.AND P1, PT, R32, 0x1, PT ;  /* 0x000000012000780c */ /* 0x000fe40003f25070 */
[----:B0-----:R-:W-:-:S04]  /*1180*/  ISETP.NE.U32.AND P0, PT, R22, RZ, PT ;  /* 0x000000ff1600720c */ /* 0x001fc80003f05070 */
[----:B------:R-:W-:Y:S02]  /*1190*/  ISETP.NE.AND.EX P0, PT, R23, RZ, PT, P0 ;  /* 0x000000ff1700720c */ /* 0x000fe40003f05300 */
[----:B------:R-:W-:Y:S02]  /*11a0*/  ISETP.NE.AND.EX P1, PT, RZ, RZ, PT, P1 ;  /* 0x000000ffff00720c */ /* 0x000fe40003f25310 */
[----:B------:R-:W-:Y:S01]  /*11b0*/  FSEL R0, R0, RZ, P0 ;  /* 0x000000ff00007208 */ /* 0x000fe20000000000 */
[----:B------:R-:W-:Y:S02]  /*11c0*/  IMAD.U32 R22, RZ, RZ, UR11 ;  /* 0x0000000bff167e24 */ /* 0x000fe4000f8e00ff */
[----:B------:R-:W-:Y:S02]  /*11d0*/  IMAD.MOV.U32 R23, RZ, RZ, RZ ;  /* 0x000000ffff177224 */ /* 0x000fe400078e00ff */
[----:B------:R-:W-:-:S04]  /*11e0*/  IMAD.WIDE.U32 R22, R33, UR11, R22 ;  /* 0x0000000b21167c25 */ /* 0x000fc8000f8e0016 */
[----:B--2---:R-:W-:-:S04]  /*11f0*/  FADD.FTZ R11, -R24, 1 ;  /* 0x3f800000180b7421 */ /* 0x004fc80000010100 */
[----:B------:R-:W-:-:S04]  /*1200*/  FFMA.FTZ R11, R11, -10000, R0 ;  /* 0xc61c40000b0b7823 */ /* 0x000fc80000010000 */
[----:B---3--:R-:W-:-:S05]  /*1210*/  FFMA.FTZ R25, R26, R13, R11 ;  /* 0x0000000d1a197223 */ /* 0x008fca000001000b */
[----:B------:R-:W-:Y:S01]  /*1220*/  FMNMX.FTZ R30, R30, R25, !PT ;  /* 0x000000191e1e7209 */ /* 0x000fe20007810000 */
[----:B------:R-:W-:Y:S06]  /*1230*/  @!P1 BRA `(.L_x_390) ;  /* 0x0000000000b89947 */ /* 0x000fec0003800000 */
[----:B------:R-:W-:Y:S01]  /*1240*/  ISETP.NE.U32.AND P1, PT, R32, 0x2, PT ;  /* 0x000000022000780c */ /* 0x000fe20003f25070 */
[----:B------:R-:W-:Y:S01]  /*1250*/  IMAD R11, R31, UR11, R23 ;  /* 0x0000000b1f0b7c24 */ /* 0x000fe2000f8e0217 */
[----:B------:R-:W-:Y:S02]  /*1260*/  IADD3 R23, P3, PT, R4, R22, RZ ;  /* 0x0000001604177210 */ /* 0x000fe40007f7e0ff */
[----:B------:R-:W-:Y:S02]  /*1270*/  ISETP.NE.AND.EX P1, PT, RZ, RZ, PT, P1 ;  /* 0x000000ffff00720c */ /* 0x000fe40003f25310 */
[----:B------:R-:W-:Y:S01]  /*1280*/  IADD3 R16, P4, PT, R23, R16, RZ ;  /* 0x0000001017107210 */ /* 0x000fe20007f9e0ff */
[----:B------:R-:W-:-:S03]  /*1290*/  IMAD.X R11, RZ, RZ, R11, P3 ;  /* 0x000000ffff0b7224 */ /* 0x000fc600018e060b */
[----:B------:R-:W-:Y:S01]  /*12a0*/  LEA R14, P3, R16, R14, 0x2 ;  /* 0x0000000e100e7211 */ /* 0x000fe200078610ff */
[----:B------:R-:W-:Y:S01]  /*12b0*/  IMAD.X R12, R11, 0x1, R12, P4 ;  /* 0x000000010b0c7824 */ /* 0x000fe200020e060c */
[----:B------:R-:W-:-:S04]  /*12c0*/  IADD3 R20, P4, PT, R23, R20, RZ ;  /* 0x0000001417147210 */ /* 0x000fc80007f9e0ff */
[----:B------:R-:W-:Y:S01]  /*12d0*/  LEA.HI.X R15, R16, R15, R12, 0x2, P3 ;  /* 0x0000000f100f7211 */ /* 0x000fe200018f140c */
[----:B------:R-:W-:Y:S01]  /*12e0*/  VOTEU.ANY UP0, P1 ;  /* 0x0000000000ff7886 */ /* 0x000fe20000800100 */
[----:B------:R-:W-:Y:S01]  /*12f0*/  IMAD.X R2, R11, 0x1, R2, P4 ;  /* 0x000000010b027824 */ /* 0x000fe200020e0602 */
[----:B------:R-:W-:Y:S02]  /*1300*/  LEA R18, P4, R20, R18, 0x2 ;  /* 0x0000001214127211 */ /* 0x000fe400078810ff */
[----:B------:R0:W2:Y:S01]  /*1310*/  LDG.E.CONSTANT R12, desc[UR14][R14.64] ;  /* 0x0000000e0e0c7981 */ /* 0x0000a2000c1e9900 */
[----:B------:R-:W-:Y:S02]  /*1320*/  @UP0 USHF.L.U32 UR6, UR11, 0x2, URZ ;  /* 0x000000020b060899 */ /* 0x000fe400080006ff */
[----:B------:R-:W-:-:S04]  /*1330*/  @UP0 USHF.R.U32.HI UR7, URZ, 0x1e, UR11 ;  /* 0x0000001eff070899 */ /* 0x000fc8000801160b */
[----:B------:R-:W-:Y:S02]  /*1340*/  @P1 IADD3 R16, P3, PT, R14, UR6, RZ ;  /* 0x000000060e101c10 */ /* 0x000fe4000ff7e0ff */
[----:B------:R-:W-:Y:S02]  /*1350*/  LEA.HI.X R19, R20, R19, R2, 0x2, P4 ;  /* 0x0000001314137211 */ /* 0x000fe400020f1402 */
[----:B------:R-:W-:Y:S02]  /*1360*/  @P1 IADD3.X R17, PT, PT, R15, UR7, RZ, P3, !PT ;  /* 0x000000070f111c10 */ /* 0x000fe40009ffe4ff */
[----:B------:R-:W-:Y:S01]  /*1370*/  @P1 IADD3 R24, P3, PT, R18, UR6, RZ ;  /* 0x0000000612181c10 */ /* 0x000fe2000ff7e0ff */
[----:B------:R-:W3:Y:S04]  /*1380*/  LDG.E R2, desc[UR14][R18.64] ;  /* 0x0000000e12027981 */ /* 0x000ee8000c1e1900 */
[----:B------:R-:W4:Y:S01]  /*1390*/  @P1 LDG.E.CONSTANT R16, desc[UR14][R16.64] ;  /* 0x0000000e10101981 */ /* 0x000f22000c1e9900 */
[----:B------:R-:W-:-:S05]  /*13a0*/  @P1 IADD3.X R25, PT, PT, R19, UR7, RZ, P3, !PT ;  /* 0x0000000713191c10 */ /* 0x000fca0009ffe4ff */
[----:B------:R3:W5:Y:S01]  /*13b0*/  @P1 LDG.E R24, desc[UR14][R24.64] ;  /* 0x0000000e18181981 */ /* 0x000762000c1e1900 */
[----:B------:R-:W-:Y:S01]  /*13c0*/  IADD3 R20, P3, PT, R23, -UR10, RZ ;  /* 0x8000000a17147c10 */ /* 0x000fe2000ff7e0ff */
[----:B------:R-:W-:-:S03]  /*13d0*/  IMAD.U32 R22, RZ, RZ, UR10 ;  /* 0x0000000aff167e24 */ /* 0x000fc6000f8e00ff */
[C---:B------:R-:W-:Y:S02]  /*13e0*/  IADD3.X R21, PT, PT, R11.reuse, ~UR5, RZ, P3, !PT ;  /* 0x800000050b157c10 */ /* 0x040fe40009ffe4ff */
[----:B0-----:R-:W-:Y:S02]  /*13f0*/  @P1 IADD3 R14, P3, P4, -R22, UR11, R23 ;  /* 0x0000000b160e1c10 */ /* 0x001fe4000fc7e117 */
        /* <DEDUP_REMOVED lines=10> */
[----:B--2---:R-:W-:-:S04]  /*14a0*/  FADD.FTZ R12, -R12, 1 ;  /* 0x3f8000000c0c7421 */ /* 0x004fc80000010100 */
[----:B------:R-:W-:-:S04]  /*14b0*/  FFMA.FTZ R11, R12, -10000, R11 ;  /* 0xc61c40000c0b7823 */ /* 0x000fc8000001000b */
[----:B---3--:R-:W-:Y:S01]  /*14c0*/  FFMA.FTZ R25, R2, R13, R11 ;  /* 0x0000000d02197223 */ /* 0x008fe2000001000b */
[----:B----4-:R-:W-:-:S04]  /*14d0*/  @P1 FADD.FTZ R17, -R16, 1 ;  /* 0x3f80000010111421 */ /* 0x010fc80000010100 */
[----:B------:R-:W-:Y:S01]  /*14e0*/  FMNMX.FTZ R30, R30, R25, !PT ;  /* 0x000000191e1e7209 */ /* 0x000fe20007810000 */
[----:B------:R-:W-:-:S04]  /*14f0*/  @P1 FFMA.FTZ R17, R17, -10000, R0 ;  /* 0xc61c400011111823 */ /* 0x000fc80000010000 */
[----:B-----5:R-:W-:-:S05]  /*1500*/  @P1 FFMA.FTZ R25, R24, R13, R17 ;  /* 0x0000000d18191223 */ /* 0x020fca0000010011 */
[----:B------:R-:W-:-:S07]  /*1510*/  @P1 FMNMX.FTZ R30, R30, R25, !PT ;  /* 0x000000191e1e1209 */ /* 0x000fce0007810000 */
.L_x_390:
[----:B------:R-:W-:Y:S05]  /*1520*/  BSYNC.RECONVERGENT B0 ;  /* 0x0000000000007941 */ /* 0x000fea0003800200 */
.L_x_389:
        /* <DEDUP_REMOVED lines=13> */
.L_x_395:
        /* <DEDUP_REMOVED lines=8> */
[----:B0-----:R-:W-:Y:S02]  /*1680*/  FMNMX.FTZ R11, R11, R30, !PT ;  /* 0x0000001e0b0b7209 */ /* 0x001fe40007810000 */
[----:B------:R-:W-:-:S03]  /*1690*/  @P1 IADD3 R12, PT, PT, R12, 0x8, RZ ;  /* 0x000000080c0c1810 */ /* 0x000fc60007ffe0ff */
        /* <DEDUP_REMOVED lines=28> */
.L_x_396:
        /* <DEDUP_REMOVED lines=20> */
[----:B------:R-:W-:Y:S02]  /*19a0*/  HFMA2 R0, -RZ, RZ, 0, 0 ;  /* 0x00000000ff007431 */ /* 0x000fe400000001ff */
[----:B------:R-:W-:Y:S02]  /*19b0*/  IMAD.MOV.U32 R20, RZ, RZ, RZ ;  /* 0x000000ffff147224 */ /* 0x000fe400078e00ff */
[----:B------:R-:W-:Y:S01]  /*19c0*/  IMAD.MOV.U32 R19, RZ, RZ, RZ ;  /* 0x000000ffff137224 */ /* 0x000fe200078e00ff */
[----:B------:R-:W-:Y:S01]  /*19d0*/  LOP3.LUT R17, R17, 0xfffffffc, RZ, 0xc0, !PT ;  /* 0xfffffffc11117812 */ /* 0x000fe200078ec0ff */
[----:B------:R-:W-:-:S05]  /*19e0*/  IMAD.X R18, RZ, RZ, RZ, P1 ;  /* 0x000000ffff127224 */ /* 0x000fca00008e06ff */
[----:B------:R-:W-:-:S07]  /*19f0*/  LOP3.LUT R18, R18, 0x1, RZ, 0xc0, !PT ;  /* 0x0000000112127812 */ /* 0x000fce00078ec0ff */
.L_x_401:
[----:B0-----:R-:W-:Y:S01]  /*1a00*/  FADD.FTZ R25, -R2, R25 ;  /* 0x0000001902197221 */ /* 0x001fe20000010100 */
        /* <DEDUP_REMOVED lines=20> */
.L_x_400:
[----:B------:R-:W-:Y:S05]  /*1b50*/  BSYNC.RECONVERGENT B1 ;  /* 0x0000000000017941 */ /* 0x000fea0003800200 */
.L_x_399:
        /* <DEDUP_REMOVED lines=18> */
.L_x_398:
[----:B------:R-:W-:Y:S05]  /*1c80*/  BSYNC.RECONVERGENT B0 ;  /* 0x0000000000007941 */ /* 0x000fea0003800200 */
.L_x_397:
        /* <DEDUP_REMOVED lines=12> */
.L_x_402:
        /* <DEDUP_REMOVED lines=37> */
.L_x_403:
        /* <DEDUP_REMOVED lines=14> */
[----:B------:R-:W-:Y:S01]  /*2080*/  IMAD.MOV.U32 R12, RZ, RZ, R4 ;  /* 0x000000ffff0c7224 */ /* 0x000fe200078e0004 */
[----:B------:R-:W-:Y:S01]  /*2090*/  MOV R13, RZ ;  /* 0x000000ff000d7202 */ /* 0x000fe20000000f00 */
[----:B------:R-:W-:Y:S01]  /*20a0*/  BSSY.RECONVERGENT B1, `(.L_x_406) ;  /* 0x000003a000017945 */ /* 0x000fe20003800200 */
[----:B------:R-:W-:Y:S02]  /*20b0*/  CS2R R20, SRZ ;  /* 0x0000000000147805 */ /* 0x000fe4000001ff00 */
[----:B------:R-:W-:Y:S01]  /*20c0*/  CS2R R18, SRZ ;  /* 0x0000000000127805 */ /* 0x000fe2000001ff00 */
        /* <DEDUP_REMOVED lines=8> */
[----:B------:R-:W-:Y:S02]  /*2150*/  VIADD R27, R13, UR7 ;  /* 0x000000070d1b7c36 */ /* 0x000fe40008000000 */
[----:B0-----:R-:W-:Y:S01]  /*2160*/  FMUL.FTZ R11, R25, R0 ;  /* 0x00000000190b7220 */ /* 0x001fe20000410000 */
[----:B------:R-:W-:Y:S06]  /*2170*/  @!P0 BRA `(.L_x_407) ;  /* 0x0000000000b08947 */ /* 0x000fec0003800000 */
[----:B------:R-:W-:Y:S01]  /*2180*/  IADD3 R2, P0, PT, R7, 0x1, RZ ;  /* 0x0000000107027810 */ /* 0x000fe20007f1e0ff */
[----:B------:R-:W-:Y:S01]  /*2190*/  IMAD.U32 R35, RZ, RZ, UR11 ;  /* 0x0000000bff237e24 */ /* 0x000fe2000f8e00ff */
[----:B------:R-:W-:Y:S01]  /*21a0*/  BSSY.RECONVERGENT B2, `(.L_x_408) ;  /* 0x0000027000027945 */ /* 0x000fe20003800200 */
[----:B------:R-:W-:Y:S01]  /*21b0*/  IMAD.U32 R33, RZ, RZ, UR11 ;  /* 0x0000000bff217e24 */ /* 0x000fe2000f8e00ff */
[----:B------:R-:W-:Y:S01]  /*21c0*/  CS2R R20, SRZ ;  /* 0x0000000000147805 */ /* 0x000fe2000001ff00 */
[----:B------:R-:W-:Y:S01]  /*21d0*/  IMAD.X R0, RZ, RZ, RZ, P0 ;  /* 0x000000ffff007224 */ /* 0x000fe200000e06ff */
[----:B------:R-:W-:Y:S01]  /*21e0*/  SHF.R.U32.HI R35, RZ, 0x1e, R35 ;  /* 0x0000001eff237819 */ /* 0x000fe20000011623 */
[----:B------:R-:W-:Y:S01]  /*21f0*/  IMAD.MOV.U32 R29, RZ, RZ, RZ ;  /* 0x000000ffff1d7224 */ /* 0x000fe200078e00ff */
[----:B------:R-:W-:Y:S01]  /*2200*/  LOP3.LUT R2, R2, 0xfffffffc, RZ, 0xc0, !PT ;  /* 0xfffffffc02027812 */ /* 0x000fe200078ec0ff */
[----:B------:R-:W-:Y:S01]  /*2210*/  IMAD.MOV.U32 R31, RZ, RZ, RZ ;  /* 0x000000ffff1f7224 */ /* 0x000fe200078e00ff */
[----:B------:R-:W-:Y:S01]  /*2220*/  LOP3.LUT R0, R0, 0x1, RZ, 0xc0, !PT ;  /* 0x0000000100007812 */ /* 0x000fe200078ec0ff */
[----:B------:R-:W-:-:S07]  /*2230*/  IMAD.SHL.U32 R33, R33, 0x4, RZ ;  /* 0x0000000421217824 */ /* 0x000fce00078e00ff */
.L_x_409:
[----:B------:R-:W-:Y:S01]  /*2240*/  IADD3 R14, P0, PT, R21, R12, RZ ;  /* 0x0000000c150e7210 */ /* 0x000fe20007f1e0ff */
[----:B------:R-:W-:Y:S02]  /*2250*/  IMAD.U32 R22, RZ, RZ, UR11 ;  /* 0x0000000bff167e24 */ /* 0x000fe4000f8e00ff */
[----:B------:R-:W-:Y:S01]  /*2260*/  IMAD.MOV.U32 R23, RZ, RZ, RZ ;  /* 0x000000ffff177224 */ /* 0x000fe200078e00ff */
[----:B------:R-:W-:Y:S01]  /*2270*/  IADD3.X R15, PT, PT, R20, R27, RZ, P0, !PT ;  /* 0x0000001b140f7210 */ /* 0x000fe200007fe4ff */
[----:B------:R-:W-:Y:S01]  /*2280*/  IMAD.U32 R37, RZ, RZ, UR11 ;  /* 0x0000000bff257e24 */ /* 0x000fe2000f8e00ff */
[----:B------:R-:W-:Y:S01]  /*2290*/  LEA R20, P0, R14, UR20, 0x2 ;  /* 0x000000140e147c11 */ /* 0x000fe2000f8010ff */
[----:B------:R-:W-:-:S03]  /*22a0*/  IMAD.WIDE.U32 R22, R29, UR11, R22 ;  /* 0x0000000b1d167c25 */ /* 0x000fc6000f8e0016 */
[----:B------:R-:W-:Y:S02]  /*22b0*/  LEA.HI.X R21, R14, UR21, R15, 0x2, P0 ;  /* 0x000000150e157c11 */ /* 0x000fe400080f140f */
[----:B------:R-:W-:-:S03]  /*22c0*/  IADD3 R18, P0, PT, R33, R20, RZ ;  /* 0x0000001421127210 */ /* 0x000fc60007f1e0ff */
[----:B------:R0:W-:Y:S02]  /*22d0*/  STG.E desc[UR14][R20.64], R11 ;  /* 0x0000000b14007986 */ /* 0x0001e4000c10190e */
[----:B------:R-:W-:Y:S01]  /*22e0*/  IMAD.X R19, R35, 0x1, R21, P0 ;  /* 0x0000000123137824 */ /* 0x000fe200000e0615 */
[----:B------:R-:W-:-:S04]  /*22f0*/  IADD3 R14, P0, PT, R33, R18, RZ ;  /* 0x00000012210e7210 */ /* 0x000fc80007f1e0ff */
[----:B------:R1:W-:Y:S01]  /*2300*/  STG.E desc[UR14][R18.64], R11 ;  /* 0x0000000b12007986 */ /* 0x0003e2000c10190e */
[----:B------:R-:W-:Y:S01]  /*2310*/  IMAD.X R15, R35, 0x1, R19, P0 ;  /* 0x00000001230f7824 */ /* 0x000fe200000e0613 */
[----:B------:R-:W-:Y:S02]  /*2320*/  IADD3 R16, P0, PT, R33, R14, RZ ;  /* 0x0000000e21107210 */ /* 0x000fe40007f1e0ff */
[----:B0-----:R-:W-:Y:S02]  /*2330*/  LEA R20, P1, R37, R22, 0x1 ;  /* 0x0000001625147211 */ /* 0x001fe400078208ff */
[----:B------:R0:W-:Y:S01]  /*2340*/  STG.E desc[UR14][R14.64], R11 ;  /* 0x0000000b0e007986 */ /* 0x0001e2000c10190e */
[----:B------:R-:W-:Y:S01]  /*2350*/  IMAD.X R17, R35, 0x1, R15, P0 ;  /* 0x0000000123117824 */ /* 0x000fe200000e060f */
[----:B------:R-:W-:Y:S01]  /*2360*/  IADD3 R29, P0, PT, R29, 0x4, RZ ;  /* 0x000000041d1d7810 */ /* 0x000fe20007f1e0ff */
[----:B------:R-:W-:Y:S01]  /*2370*/  IMAD R22, R31, UR11, R23 ;  /* 0x0000000b1f167c24 */ /* 0x000fe2000f8e0217 */
[----:B------:R-:W-:-:S02]  /*2380*/  IADD3 R21, P2, PT, R20, UR11, RZ ;  /* 0x0000000b14157c10 */ /* 0x000fc4000ff5e0ff */
[----:B------:R2:W-:Y:S01]  /*2390*/  STG.E desc[UR14][R16.64], R11 ;  /* 0x0000000b10007986 */ /* 0x0005e2000c10190e */
[----:B------:R-:W-:Y:S01]  /*23a0*/  IMAD.X R31, RZ, RZ, R31, P0 ;  /* 0x000000ffff1f7224 */ /* 0x000fe200000e061f */
[----:B------:R-:W-:Y:S02]  /*23b0*/  ISETP.NE.U32.AND P0, PT, R29, R2, PT ;  /* 0x000000021d00720c */ /* 0x000fe40003f05070 */
[----:B-1----:R-:W-:Y:S02]  /*23c0*/  MOV R19, UR11 ;  /* 0x0000000b00137c02 */ /* 0x002fe40008000f00 */
[----:B------:R-:W-:Y:S02]  /*23d0*/  ISETP.NE.AND.EX P0, PT, R31, R0, PT, P0 ;  /* 0x000000001f00720c */ /* 0x000fe40003f05300 */
[----:B0-----:R-:W-:-:S05]  /*23e0*/  LEA.HI.X R14, R19, R22, RZ, 0x1, P1 ;  /* 0x00000016130e7211 */ /* 0x001fca00008f0cff */
[----:B------:R-:W-:-:S06]  /*23f0*/  IMAD.X R20, RZ, RZ, R14, P2 ;  /* 0x000000ffff147224 */ /* 0x000fcc00010e060e */
[----:B--2---:R-:W-:Y:S05]  /*2400*/  @P0 BRA `(.L_x_409) ;  /* 0xfffffffc008c0947 */ /* 0x004fea000383ffff */
[----:B------:R-:W-:Y:S05]  /*2410*/  BSYNC.RECONVERGENT B2 ;  /* 0x0000000000027941 */ /* 0x000fea0003800200 */
.L_x_408:
[----:B------:R-:W-:Y:S02]  /*2420*/  IMAD.MOV.U32 R18, RZ, RZ, R2 ;  /* 0x000000ffff127224 */ /* 0x000fe400078e0002 */
[----:B------:R-:W-:-:S07]  /*2430*/  IMAD.MOV.U32 R19, RZ, RZ, R0 ;  /* 0x000000ffff137224 */ /* 0x000fce00078e0000 */
.L_x_407:
[----:B------:R-:W-:Y:S05]  /*2440*/  BSYNC.RECONVERGENT B1 ;  /* 0x0000000000017941 */ /* 0x000fea0003800200 */
.L_x_406:
        /* <DEDUP_REMOVED lines=11> */
[----:B------:R1:W-:Y:S01]  /*2500*/  STG.E desc[UR14][R16.64], R11 ;  /* 0x0000000b10007986 */ /* 0x0003e2000c10190e */
        /* <DEDUP_REMOVED lines=9> */
[----:B------:R-:W-:Y:S01]  /*25a0*/  IMAD.U32 R17, RZ, RZ, UR11 ;  /* 0x0000000bff117e24 */ /* 0x000fe2000f8e00ff */
[----:B------:R-:W-:Y:S02]  /*25b0*/  MOV R13, UR11 ;  /* 0x0000000b000d7c02 */ /* 0x000fe40008000f00 */
[----:B------:R-:W-:-:S03]  /*25c0*/  LEA.HI.X R15, R12, R15, R0, 0x2, P1 ;  /* 0x0000000f0c0f7211 */ /* 0x000fc600008f1400 */
[----:B------:R-:W-:Y:S02]  /*25d0*/  @P0 LEA R12, P1, R13, R14, 0x2 ;  /* 0x0000000e0d0c0211 */ /* 0x000fe400078210ff */
[----:B------:R1:W-:Y:S02]  /*25e0*/  STG.E desc[UR14][R14.64], R11 ;  /* 0x0000000b0e007986 */ /* 0x0003e4000c10190e */
[----:B------:R-:W-:-:S05]  /*25f0*/  @P0 LEA.HI.X R13, R17, R15, RZ, 0x2, P1 ;  /* 0x0000000f110d0211 */ /* 0x000fca00008f14ff */
[----:B------:R1:W-:Y:S04]  /*2600*/  @P0 STG.E desc[UR14][R12.64], R11 ;  /* 0x0000000b0c000986 */ /* 0x0003e8000c10190e */
.L_x_405:
[----:B------:R-:W-:Y:S05]  /*2610*/  BSYNC.RECONVERGENT B0 ;  /* 0x0000000000007941 */ /* 0x000fea0003800200 */
.L_x_404:
[----:B------:R-:W2:Y:S01]  /*2620*/  LDCU UR6, c[0x0][0x3a8] ;  /* 0x00007500ff0677ac */ /* 0x000ea20008000800 */
[----:B------:R-:W-:-:S04]  /*2630*/  UIADD3 UR10, UP0, UPT, UR16, UR10, URZ ;  /* 0x0000000a100a7290 */ /* 0x000fc8000ff1e0ff */
[----:B------:R-:W-:Y:S02]  /*2640*/  UIADD3.X UR5, UPT, UPT, URZ, UR5, URZ, UP0, !UPT ;  /* 0x00000005ff057290 */ /* 0x000fe400087fe4ff */
[----:B--2---:R-:W-:-:S04]  /*2650*/  UISETP.GE.U32.AND UP0, UPT, UR10, UR6, UPT ;  /* 0x000000060a00728c */ /* 0x004fc8000bf06070 */
[----:B------:R-:W-:-:S09]  /*2660*/  UISETP.GE.AND.EX UP0, UPT, UR5, UR17, UPT, UP0 ;  /* 0x000000110500728c */ /* 0x000fd2000bf06300 */
[----:B------:R-:W-:Y:S05]  /*2670*/  BRA.U !UP0, `(.L_x_410) ;  /* 0xffffffe108187547 */ /* 0x000fea000b83ffff */
[----:B------:R-:W-:Y:S05]  /*2680*/  EXIT ;  /* 0x000000000000794d */ /* 0x000fea0003800000 */
        .weak           $__internal_6_$__cuda_sm20_div_u64
        .type           $__internal_6_$__cuda_sm20_div_u64,@function
        .size           $__internal_6_$__cuda_sm20_div_u64,(.L_x_687 - $__internal_6_$__cuda_sm20_div_u64)
$__internal_6_$__cuda_sm20_div_u64:
        /* <DEDUP_REMOVED lines=25> */
[----:B------:R-:W-:Y:S02]  /*2820*/  HFMA2 R13, -RZ, RZ, 0, 0 ;  /* 0x00000000ff0d7431 */ /* 0x000fe400000001ff */
        /* <DEDUP_REMOVED lines=42> */
[----:B------:R-:W-:Y:S06]  /*2ad0*/  RET.REL.NODEC R10 `(_ZN17fastertransformer14softmax_kernelIffLi1EEEvPT_PKT0_PKS1_S7_iiiif) ;  /* 0xffffffd40a487950 */ /* 0x000fec0003c3ffff */
.L_x_411:
        /* <DEDUP_REMOVED lines=10> */
.L_x_687:


//--------------------- .text._ZN17fastertransformer17softmax_kernel_h2I6__halfLi1EEEvPT_PKS2_S5_S5_iiiiS2_ --------------------------
	.section	.text._ZN17fastertransformer17softmax_kernel_h2I6__halfLi1EEEvPT_PKS2_S5_S5_iiiiS2_,"ax",@progbits
	.align	128
        .global         _ZN17fastertransformer17softmax_kernel_h2I6__halfLi1EEEvPT_PKS2_S5_S5_iiiiS2_
        .type           _ZN17fastertransformer17softmax_kernel_h2I6__halfLi1EEEvPT_PKS2_S5_S5_iiiiS2_,@function
        .size           _ZN17fastertransformer17softmax_kernel_h2I6__halfLi1EEEvPT_PKS2_S5_S5_iiiiS2_,(.L_x_732 - _ZN17fastertransformer17softmax_kernel_h2I6__halfLi1EEEvPT_PKS2_S5_S5_iiiiS2_)
        .other          _ZN17fastertransformer17softmax_kernel_h2I6__halfLi1EEEvPT_PKS2_S5_S5_iiiiS2_,@"STO_CUDA_ENTRY STV_DEFAULT"
_ZN17fastertransformer17softmax_kernel_h2I6__halfLi1EEEvPT_PKS2_S5_S5_iiiiS2_:
.text._ZN17fastertransformer17softmax_kernel_h2I6__halfLi1EEEvPT_PKS2_S5_S5_iiiiS2_:
[----:B------:R-:W-:Y:S08]  /*0000*/  LDC R1, c[0x0][0x37c] ;  /* 0x0000df00ff017b82 */ /* 0x000ff00000000800 */
[----:B------:R-:W0:Y:S01]  /*0010*/  LDC.64 R2, c[0x0][0x398] ;  /* 0x0000e600ff027b82 */ /* 0x000e220000000a00 */
[----:B------:R-:W1:Y:S01]  /*0020*/  S2R R5, SR_CTAID.Z ;  /* 0x0000000000057919 */ /* 0x000e620000002700 */
[----:B------:R-:W2:Y:S06]  /*0030*/  LDCU.64 UR10, c[0x0][0x358] ;  /* 0x00006b00ff0a77ac */ /* 0x000eac0008000a00 */
[----:B------:R-:W3:Y:S08]  /*0040*/  S2UR UR9, SR_CTAID.X ;  /* 0x00000000000979c3 */ /* 0x000ef00000002500 */
[----:B------:R-:W3:Y:S01]  /*0050*/  LDC R0, c[0x0][0x3a8] ;  /* 0x0000ea00ff007b82 */ /* 0x000ee20000000800 */
[----:B0-----:R-:W-:-:S04]  /*0060*/  ISETP.NE.U32.AND P0, PT, R2, RZ, PT ;  /* 0x000000ff0200720c */ /* 0x001fc80003f05070 */
[----:B------:R-:W-:-:S13]  /*0070*/  ISETP.NE.AND.EX P0, PT, R3, RZ, PT, P0 ;  /* 0x000000ff0300720c */ /* 0x000fda0003f05300 */
[----:B------:R-:W1:Y:S02]  /*0080*/  @P0 LDC.64 R2, c[0x0][0x398] ;  /* 0x0000e600ff020b82 */ /* 0x000e640000000a00 */
[----:B-1----:R-:W-:-:S06]  /*0090*/  @P0 IMAD.WIDE.U32 R2, R5, 0x2, R2 ;  /* 0x0000000205020825 */ /* 0x002fcc00078e0002 */
[----:B--2---:R0:W5:Y:S01]  /*00a0*/  @P0 LDG.E.U16 R2, desc[UR10][R2.64] ;  /* 0x0000000a02020981 */ /* 0x004162000c1e1500 */
[----:B---3--:R-:W-:-:S13]  /*00b0*/  ISETP.LE.AND P1, PT, R0, UR9, PT ;  /* 0x0000000900007c0c */ /* 0x008fda000bf23270 */
[----:B0-----:R-:W-:Y:S05]  /*00c0*/  @P1 EXIT ;  /* 0x000000000000194d */ /* 0x001fea0003800000 */
[----:B------:R-:W0:Y:S01]  /*00d0*/  S2R R10, SR_CTAID.Y ;  /* 0x00000000000a7919 */ /* 0x000e220000002600 */
[----:B------:R-:W0:Y:S01]  /*00e0*/  LDC R12, c[0x0][0x3a4] ;  /* 0x0000e900ff0c7b82 */ /* 0x000e220000000800 */
[----:B------:R-:W1:Y:S01]  /*00f0*/  LDCU UR4, c[0x0][0x3ac] ;  /* 0x00007580ff0477ac */ /* 0x000e620008000800 */
[----:B------:R-:W-:Y:S01]  /*0100*/  HFMA2 R14, -RZ, RZ, 0, 0 ;  /* 0x00000000ff0e7431 */ /* 0x000fe200000001ff */
[----:B------:R-:W2:Y:S01]  /*0110*/  S2R R11, SR_TID.X ;  /* 0x00000000000b7919 */ /* 0x000ea20000002100 */
[----:B-----5:R-:W-:Y:S01]  /*0120*/  @P0 PRMT R14, R2, 0x5410, R2 ;  /* 0x00005410020e0816 */ /* 0x020fe20000000002 */
[----:B------:R-:W3:Y:S03]  /*0130*/  LDCU UR12, c[0x0][0x360] ;  /* 0x00006c00ff0c77ac */ /* 0x000ee60008000800 */
[----:B------:R-:W4:Y:S01]  /*0140*/  S2UR UR8, SR_CgaCtaId ;  /* 0x00000000000879c3 */ /* 0x000f220000008800 */
[----:B------:R-:W-:Y:S01]  /*0150*/  UMOV UR5, 0x400 ;  /* 0x0000040000057882 */ /* 0x000fe20000000000 */
[----:B------:R-:W0:Y:S01]  /*0160*/  LDCU UR15, c[0x0][0x3a8] ;  /* 0x00007500ff0f77ac */ /* 0x000e220008000800 */
[----:B------:R-:W-:-:S05]  /*0170*/  UIADD3 UR6, UPT, UPT, UR5, 0x8, URZ ;  /* 0x0000000805067890 */ /* 0x000fca000fffe0ff */
[----:B------:R-:W2:Y:S01]  /*0180*/  LDC R13, c[0x0][0x3a8] ;  /* 0x0000ea00ff0d7b82 */ /* 0x000ea20000000800 */
[----:B------:R-:W-:Y:S02]  /*0190*/  UIADD3 UR7, UPT, UPT, UR5, 0x88, URZ ;  /* 0x0000008805077890 */ /* 0x000fe4000fffe0ff */
[----:B-1----:R-:W-:Y:S01]  /*01a0*/  ULEA.HI UR4, UR4, UR4, URZ, 0x1 ;  /* 0x0000000404047291 */ /* 0x002fe2000f8f08ff */
[----:B------:R-:W1:Y:S01]  /*01b0*/  LDCU.U16 UR14, c[0x0][0x3b0] ;  /* 0x00007600ff0e77ac */ /* 0x000e620008000400 */
[----:B---3--:R-:W-:-:S03]  /*01c0*/  I2FP.F32.U32 R22, UR12 ;  /* 0x0000000c00167c45 */ /* 0x008fc60008201000 */
[----:B------:R-:W3:Y:S01]  /*01d0*/  LDC.64 R6, c[0x0][0x388] ;  /* 0x0000e200ff067b82 */ /* 0x000ee20000000a00 */
[----:B------:R-:W-:Y:S01]  /*01e0*/  USHF.R.S32.HI UR5, URZ, 0x1, UR4 ;  /* 0x00000001ff057899 */ /* 0x000fe20008011404 */
[----:B------:R-:W0:Y:S02]  /*01f0*/  LDCU.64 UR16, c[0x0][0x398] ;  /* 0x00007300ff1077ac */ /* 0x000e240008000a00 */
[----:B0-----:R-:W-:Y:S01]  /*0200*/  IMAD R12, R10, R12, R5 ;  /* 0x0000000c0a0c7224 */ /* 0x001fe200078e0205 */
[----:B----4-:R-:W-:-:S03]  /*0210*/  ULEA UR6, UR8, UR6, 0x18 ;  /* 0x0000000608067291 */ /* 0x010fc6000f8ec0ff */
[----:B------:R-:W0:Y:S01]  /*0220*/  LDC.64 R4, c[0x0][0x390] ;  /* 0x0000e400ff047b82 */ /* 0x000e220000000a00 */
[----:B------:R-:W-:Y:S01]  /*0230*/  ULEA UR7, UR8, UR7, 0x18 ;  /* 0x0000000708077291 */ /* 0x000fe2000f8ec0ff */
[C---:B--2---:R-:W-:Y:S01]  /*0240*/  SHF.L.U32 R16, R11.reuse, 0x1, RZ ;  /* 0x000000010b107819 */ /* 0x044fe200000006ff */
[C---:B------:R-:W-:Y:S01]  /*0250*/  IMAD.SHL.U32 R17, R11.reuse, 0x4, RZ ;  /* 0x000000040b117824 */ /* 0x040fe200078e00ff */
[C---:B------:R-:W-:Y:S01]  /*0260*/  LOP3.LUT R21, R11.reuse, 0x1f, RZ, 0xc0, !PT ;  /* 0x0000001f0b157812 */ /* 0x040fe200078ec0ff */
[----:B------:R-:W2:Y:S01]  /*0270*/  LDCU UR13, c[0x0][0x370] ;  /* 0x00006e00ff0d77ac */ /* 0x000ea20008000800 */
[----:B------:R-:W-:Y:S02]  /*0280*/  IADD3 R18, PT, PT, R16, 0x1, RZ ;  /* 0x0000000110127810 */ /* 0x000fe40007ffe0ff */
[----:B------:R-:W-:Y:S01]  /*0290*/  I2FP.F32.U32 R15, R11 ;  /* 0x0000000b000f7245 */ /* 0x000fe20000201000 */
[----:B------:R-:W-:Y:S01]  /*02a0*/  UMOV UR4, UR9 ;  /* 0x0000000900047c82 */ /* 0x000fe20008000000 */
[----:B------:R-:W-:-:S02]  /*02b0*/  ISETP.GE.U32.AND P1, PT, R11, UR5, PT ;  /* 0x000000050b007c0c */ /* 0x000fc4000bf26070 */
[----:B------:R-:W-:Y:S02]  /*02c0*/  I2FP.F32.U32 R16, R16 ;  /* 0x0000001000107245 */ /* 0x000fe40000201000 */
[----:B------:R-:W-:Y:S02]  /*02d0*/  LOP3.LUT R17, R17, 0x7c, RZ, 0xc0, !PT ;  /* 0x0000007c11117812 */ /* 0x000fe400078ec0ff */
[----:B------:R-:W-:Y:S02]  /*02e0*/  I2FP.F32.U32 R18, R18 ;  /* 0x0000001200127245 */ /* 0x000fe40000201000 */
[C---:B------:R-:W-:Y:S02]  /*02f0*/  LEA.HI R19, R11.reuse, UR6, RZ, 0x1d ;  /* 0x000000060b137c11 */ /* 0x040fe4000f8fe8ff */
[----:B-1----:R-:W-:-:S07]  /*0300*/  LEA.HI R20, R11, UR7, RZ, 0x1d ;  /* 0x000000070b147c11 */ /* 0x002fce000f8fe8ff */
.L_x_422:
[----:B------:R-:W-:Y:S01]  /*0310*/  UISETP.GT.U32.AND UP0, UPT, UR12, 0x20, UPT ;  /* 0x000000200c00788c */ /* 0x000fe2000bf04070 */
[----:B------:R-:W-:Y:S01]  /*0320*/  BSSY.RECONVERGENT B0, `(.L_x_412) ;  /* 0x0000019000007945 */ /* 0x000fe20003800200 */
[----:B-12---:R-:W-:-:S03]  /*0330*/  IMAD.MOV.U32 R2, RZ, RZ, -0x1f528714 ;  /* 0xe0ad78ecff027424 */ /* 0x006fc600078e00ff */
[----:B------:R-:W-:Y:S06]  /*0340*/  @P1 BRA `(.L_x_413) ;  /* 0x0000000000581947 */ /* 0x000fec0003800000 */
[----:B------:R-:W-:-:S04]  /*0350*/  IMAD R0, R10, R13, UR4 ;  /* 0x000000040a007e24 */ /* 0x000fc8000f8e020d */
[----:B------:R-:W-:Y:S02]  /*0360*/  IMAD R3, R0, UR5, R11 ;  /* 0x0000000500037c24 */ /* 0x000fe4000f8e020b */
[----:B------:R-:W-:Y:S02]  /*0370*/  IMAD R0, R12, R13, UR4 ;  /* 0x000000040c007e24 */ /* 0x000fe4000f8e020d */
[----:B0-----:R-:W-:-:S04]  /*0380*/  IMAD.WIDE R2, R3, 0x4, R4 ;  /* 0x0000000403027825 */ /* 0x001fc800078e0204 */
[----:B------:R-:W-:Y:S02]  /*0390*/  IMAD R9, R0, UR5, R11 ;  /* 0x0000000500097c24 */ /* 0x000fe4000f8e020b */
[----:B------:R-:W4:Y:S02]  /*03a0*/  LDG.E.CONSTANT R2, desc[UR10][R2.64] ;  /* 0x0000000a02027981 */ /* 0x000f24000c1e9900 */
[----:B---3--:R-:W-:-:S06]  /*03b0*/  IMAD.WIDE R8, R9, 0x4, R6 ;  /* 0x0000000409087825 */ /* 0x008fcc00078e0206 */
[----:B------:R-:W3:Y:S01]  /*03c0*/  LDG.E R9, desc[UR10][R8.64] ;  /* 0x0000000a08097981 */ /* 0x000ee2000c1e1900 */
[----:B------:R-:W-:-:S04]  /*03d0*/  ISETP.NE.U32.AND P0, PT, RZ, UR16, PT ;  /* 0x00000010ff007c0c */ /* 0x000fc8000bf05070 */
[----:B------:R-:W-:-:S13]  /*03e0*/  ISETP.NE.AND.EX P0, PT, RZ, UR17, PT, P0 ;  /* 0x00000011ff007c0c */ /* 0x000fda000bf05300 */
[----:B------:R-:W-:-:S05]  /*03f0*/  @P0 I2FP.F32.S32 R23, UR4 ;  /* 0x0000000400170c45 */ /* 0x000fca0008201400 */
[--C-:B------:R-:W-:Y:S01]  /*0400*/  @P0 FADD.FTZ R0, R16, -R23.reuse ;  /* 0x8000001710000221 */ /* 0x100fe20000010000 */
[----:B------:R-:W-:-:S05]  /*0410*/  @P0 FADD.FTZ R23, R18, -R23 ;  /* 0x8000001712170221 */ /* 0x000fca0000010000 */
[----:B------:R-:W-:Y:S01]  /*0420*/  @P0 F2FP.F16.F32.PACK_AB R23, R23, R0 ;  /* 0x000000001717023e */ /* 0x000fe200000000ff */
[----:B------:R-:W-:-:S04]  /*0430*/  HFMA2 R0, -RZ, RZ, 0, 0 ;  /* 0x00000000ff007431 */ /* 0x000fc800000001ff */
[----:B------:R-:W-:Y:S02]  /*0440*/  @P0 HFMA2 R0, R14, R23, RZ ;  /* 0x000000170e000231 */ /* 0x000fe400000000ff */
[----:B----4-:R-:W-:-:S04]  /*0450*/  HADD2 R3, -R2, 1, 1 ;  /* 0x3c003c0002037430 */ /* 0x010fc80000000100 */
[----:B------:R-:W-:-:S04]  /*0460*/  HFMA2 R0, R3, -10000, -10000, R0 ;  /* 0xf0e2f0e203007831 */ /* 0x000fc80000000000 */
[----:B---3--:R-:W-:-:S05]  /*0470*/  HFMA2 R0, R9, UR14.H0_H0, R0 ;  /* 0x2000000e09007c31 */ /* 0x008fca0008000000 */
[--C-:B------:R-:W-:Y:S02]  /*0480*/  HADD2.F32 R2, -RZ, R0.reuse.H0_H0 ;  /* 0x20000000ff027230 */ /* 0x100fe40000004100 */
[----:B------:R-:W-:-:S05]  /*0490*/  HADD2.F32 R3, -RZ, R0.H1_H1 ;  /* 0x30000000ff037230 */ /* 0x000fca0000004100 */
[----:B------:R-:W-:-:S07]  /*04a0*/  FMNMX3.FTZ R2, R2, -1.00000002004087734272e+20, R3, !PT ;  /* 0xe0ad78ec02027876 */ /* 0x000fce0007810003 */
.L_x_413:
[----:B--2---:R-:W-:Y:S05]  /*04b0*/  BSYNC.RECONVERGENT B0 ;  /* 0x0000000000007941 */ /* 0x004fea0003800200 */
.L_x_412:
[----:B------:R-:W-:Y:S05]  /*04c0*/  BRA.U UP0, `(.L_x_414) ;  /* 0x00000001002c7547 */ /* 0x000fea000b800000 */
[----:B------:R-:W1:Y:S02]  /*04d0*/  SHFL.BFLY PT, R3, R2, 0x10, 0x1f ;  /* 0x0e001f0002037f89 */ /* 0x000e6400000e0000 */
[----:B-1----:R-:W-:-:S05]  /*04e0*/  FMNMX.FTZ R3, R3, R2, !PT ;  /* 0x0000000203037209 */ /* 0x002fca0007810000 */
[----:B------:R-:W1:Y:S02]  /*04f0*/  SHFL.BFLY PT, R8, R3, 0x8, 0x1f ;  /* 0x0d001f0003087f89 */ /* 0x000e6400000e0000 */
[----:B-1----:R-:W-:-:S05]  /*0500*/  FMNMX.FTZ R8, R3, R8, !PT ;  /* 0x0000000803087209 */ /* 0x002fca0007810000 */
[----:B------:R-:W1:Y:S02]  /*0510*/  SHFL.BFLY PT, R9, R8, 0x4, 0x1f ;  /* 0x0c801f0008097f89 */ /* 0x000e6400000e0000 */
[----:B-1----:R-:W-:-:S05]  /*0520*/  FMNMX.FTZ R9, R8, R9, !PT ;  /* 0x0000000908097209 */ /* 0x002fca0007810000 */
[----:B------:R-:W1:Y:S02]  /*0530*/  SHFL.BFLY PT, R24, R9, 0x2, 0x1f ;  /* 0x0c401f0009187f89 */ /* 0x000e6400000e0000 */
[----:B-1----:R-:W-:-:S05]  /*0540*/  FMNMX.FTZ R24, R9, R24, !PT ;  /* 0x0000001809187209 */ /* 0x002fca0007810000 */
[----:B------:R-:W1:Y:S02]  /*0550*/  SHFL.BFLY PT, R23, R24, 0x1, 0x1f ;  /* 0x0c201f0018177f89 */ /* 0x000e6400000e0000 */
[----:B-1----:R-:W-:Y:S01]  /*0560*/  FMNMX.FTZ R23, R24, R23, !PT ;  /* 0x0000001718177209 */ /* 0x002fe20007810000 */
[----:B------:R-:W-:Y:S06]  /*0570*/  BRA `(.L_x_415) ;  /* 0x00000000006c7947 */ /* 0x000fec0003800000 */
.L_x_414:
[----:B------:R-:W1:Y:S01]  /*0580*/  SHFL.BFLY PT, R3, R2, 0x10, 0x1f ;  /* 0x0e001f0002037f89 */ /* 0x000e6200000e0000 */
[----:B------:R-:W-:Y:S01]  /*0590*/  ISETP.NE.AND P0, PT, R21, RZ, PT ;  /* 0x000000ff1500720c */ /* 0x000fe20003f05270 */
[----:B------:R-:W-:-:S05]  /*05a0*/  FMUL.FTZ R26, R22, 0.03125 ;  /* 0x3d000000161a7820 */ /* 0x000fca0000410000 */
[----:B------:R-:W-:Y:S02]  /*05b0*/  FSETP.GT.FTZ.AND P2, PT, R26, R15, PT ;  /* 0x0000000f1a00720b */ /* 0x000fe40003f54000 */
[----:B-1----:R-:W-:Y:S01]  /*05c0*/  FMNMX.FTZ R3, R3, R2, !PT ;  /* 0x0000000203037209 */ /* 0x002fe20007810000 */
[----:B------:R-:W-:-:S04]  /*05d0*/  IMAD.MOV.U32 R2, RZ, RZ, -0x1f528714 ;  /* 0xe0ad78ecff027424 */ /* 0x000fc800078e00ff */
        /* <DEDUP_REMOVED lines=8> */
[----:B------:R-:W-:Y:S01]  /*0660*/  @!P0 STS [R19], R26 ;  /* 0x0000001a13008388 */ /* 0x000fe20000000800 */
[----:B------:R-:W-:Y:S06]  /*0670*/  BAR.SYNC.DEFER_BLOCKING 0x0 ;  /* 0x0000000000007b1d */ /* 0x000fec0000010000 */
[----:B------:R-:W1:Y:S04]  /*0680*/  @P2 LDS R2, [R17+UR6] ;  /* 0x0000000611022984 */ /* 0x000e680008000800 */
[----:B-1----:R-:W1:Y:S02]  /*0690*/  SHFL.BFLY PT, R3, R2, 0x10, 0x1f ;  /* 0x0e001f0002037f89 */ /* 0x002e6400000e0000 */
        /* <DEDUP_REMOVED lines=8> */
[----:B-1----:R-:W-:-:S07]  /*0720*/  FMNMX.FTZ R23, R24, R23, !PT ;  /* 0x0000001718177209 */ /* 0x002fce0007810000 */
.L_x_415:
[----:B------:R-:W-:Y:S01]  /*0730*/  ISETP.NE.AND P0, PT, R11, RZ, PT ;  /* 0x000000ff0b00720c */ /* 0x000fe20003f05270 */
[----:B------:R-:W-:Y:S01]  /*0740*/  BSSY.RECONVERGENT B0, `(.L_x_416) ;  /* 0x0000020000007945 */ /* 0x000fe20003800200 */
[----:B------:R-:W-:-:S11]  /*0750*/  MOV R2, RZ ;  /* 0x000000ff00027202 */ /* 0x000fd60000000f00 */
[----:B------:R-:W1:Y:S01]  /*0760*/  @!P0 S2R R3, SR_CgaCtaId ;  /* 0x0000000000038919 */ /* 0x000e620000008800 */
[----:B------:R-:W-:-:S04]  /*0770*/  @!P0 MOV R8, 0x400 ;  /* 0x0000040000088802 */ /* 0x000fc80000000f00 */
[----:B-1----:R-:W-:-:S05]  /*0780*/  @!P0 LEA R8, R3, R8, 0x18 ;  /* 0x0000000803088211 */ /* 0x002fca00078ec0ff */
[----:B------:R1:W-:Y:S01]  /*0790*/  @!P0 STS [R8+0x4], R23 ;  /* 0x0000041708008388 */ /* 0x0003e20000000800 */
[----:B------:R-:W-:Y:S06]  /*07a0*/  BAR.SYNC.DEFER_BLOCKING 0x0 ;  /* 0x0000000000007b1d */ /* 0x000fec0000010000 */
[----:B------:R-:W-:Y:S05]  /*07b0*/  @P1 BRA `(.L_x_417) ;  /* 0x0000000000601947 */ /* 0x000fea0003800000 */
[----:B------:R-:W2:Y:S01]  /*07c0*/  S2UR UR9, SR_CgaCtaId ;  /* 0x00000000000979c3 */ /* 0x000ea20000008800 */
[----:B------:R-:W-:Y:S02]  /*07d0*/  UMOV UR8, 0x400 ;  /* 0x0000040000087882 */ /* 0x000fe40000000000 */
[----:B--2---:R-:W-:-:S09]  /*07e0*/  ULEA UR8, UR9, UR8, 0x18 ;  /* 0x0000000809087291 */ /* 0x004fd2000f8ec0ff */
[----:B------:R-:W2:Y:S02]  /*07f0*/  LDS R2, [UR8+0x4] ;  /* 0x00000408ff027984 */ /* 0x000ea40008000800 */
[----:B--2---:R-:W-:-:S05]  /*0800*/  F2FP.F16.F32.PACK_AB R2, RZ, R2 ;  /* 0x00000002ff02723e */ /* 0x004fca00000000ff */
[----:B------:R-:W-:-:S05]  /*0810*/  HADD2 R3, R0, -R2.H0_H0 ;  /* 0xa000000200037230 */ /* 0x000fca0000000000 */
[--C-:B------:R-:W-:Y:S02]  /*0820*/  HADD2.F32 R0, -RZ, R3.reuse.H0_H0 ;  /* 0x20000003ff007230 */ /* 0x100fe40000004100 */
[----:B------:R-:W-:-:S03]  /*0830*/  HADD2.F32 R2, -RZ, R3.H1_H1 ;  /* 0x30000003ff027230 */ /* 0x000fc60000004100 */
[----:B-1----:R-:W-:Y:S01]  /*0840*/  FFMA R8, R0, 1.4426950216293334961, -RZ ;  /* 0x3fb8aa3b00087823 */ /* 0x002fe200000008ff */
[----:B------:R-:W-:Y:S01]  /*0850*/  HSET2.BF.EQ.AND R0, R3, 0.007297515869140625, 0.007297515869140625, PT ;  /* 0x1f791f7903007433 */ /* 0x000fe20003802080 */
[----:B------:R-:W-:-:S04]  /*0860*/  FFMA R2, R2, 1.4426950216293334961, -RZ ;  /* 0x3fb8aa3b02027823 */ /* 0x000fc800000008ff */
[----:B------:R-:W-:Y:S04]  /*0870*/  MUFU.EX2 R8, R8 ;  /* 0x0000000800087308 */ /* 0x000fe80000000800 */
[----:B------:R-:W1:Y:S02]  /*0880*/  MUFU.EX2 R9, R2 ;  /* 0x0000000200097308 */ /* 0x000e640000000800 */
[----:B-1----:R-:W-:Y:S02]  /*0890*/  F2FP.F16.F32.PACK_AB R23, R9, R8 ;  /* 0x000000080917723e */ /* 0x002fe400000000ff */
[----:B------:R-:W-:-:S03]  /*08a0*/  HSET2.BF.EQ.AND R9, R3, 0.0226898193359375, 0.0226898193359375, PT ;  /* 0x25cf25cf03097433 */ /* 0x000fc60003802080 */
[----:B------:R-:W-:Y:S01]  /*08b0*/  HFMA2 R0, R0, -0.0009765625, -0.0009765625, R23 ;  /* 0x9400940000007831 */ /* 0x000fe20000000017 */
[C---:B------:R-:W-:Y:S02]  /*08c0*/  HSET2.BF.EQ.AND R23, R3.reuse, -2.615234375, -2.615234375, PT ;  /* 0xc13bc13b03177433 */ /* 0x040fe40003802080 */
[----:B------:R-:W-:Y:S01]  /*08d0*/  HSET2.BF.EQ.AND R3, R3, -2.966796875, -2.966796875, PT ;  /* 0xc1efc1ef03037433 */ /* 0x000fe20003802080 */
[----:B------:R-:W-:-:S04]  /*08e0*/  HFMA2 R0, R9, -0.0009765625, -0.0009765625, R0 ;  /* 0x9400940009007831 */ /* 0x000fc80000000000 */
[----:B------:R-:W-:-:S04]  /*08f0*/  HFMA2 R0, R23, 6.103515625e-05, 6.103515625e-05, R0 ;  /* 0x0400040017007831 */ /* 0x000fc80000000000 */
[----:B------:R-:W-:-:S04]  /*0900*/  HFMA2 R0, R3, 3.0517578125e-05, 3.0517578125e-05, R0 ;  /* 0x0200020003007831 */ /* 0x000fc80000000000 */
[----:B------:R-:W-:-:S05]  /*0910*/  HADD2 R3, R0.H0_H0, R0.H1_H1 ;  /* 0x3000000000037230 */ /* 0x000fca0000000800 */
[----:B------:R-:W-:-:S05]  /*0920*/  HADD2.F32 R3, -RZ, R3.H0_H0 ;  /* 0x20000003ff037230 */ /* 0x000fca0000004100 */
[----:B------:R-:W-:-:S07]  /*0930*/  FADD.FTZ R2, RZ, R3 ;  /* 0x00000003ff027221 */ /* 0x000fce0000010000 */
.L_x_417:
[----:B------:R-:W-:Y:S05]  /*0940*/  BSYNC.RECONVERGENT B0 ;  /* 0x0000000000007941 */ /* 0x000fea0003800200 */
.L_x_416:
[----:B------:R-:W-:Y:S05]  /*0950*/  BRA.U UP0, `(.L_x_418) ;  /* 0x00000001002c7547 */ /* 0x000fea000b800000 */
[----:B------:R-:W2:Y:S02]  /*0960*/  SHFL.BFLY PT, R3, R2, 0x10, 0x1f ;  /* 0x0e001f0002037f89 */ /* 0x000ea400000e0000 */
[----:B--2---:R-:W-:-:S05]  /*0970*/  FADD.FTZ R3, R3, R2 ;  /* 0x0000000203037221 */ /* 0x004fca0000010000 */
[----:B-1----:R-:W1:Y:S02]  /*0980*/  SHFL.BFLY PT, R8, R3, 0x8, 0x1f ;  /* 0x0d001f0003087f89 */ /* 0x002e6400000e0000 */
[----:B-1----:R-:W-:-:S05]  /*0990*/  FADD.FTZ R8, R3, R8 ;  /* 0x0000000803087221 */ /* 0x002fca0000010000 */
[----:B------:R-:W1:Y:S02]  /*09a0*/  SHFL.BFLY PT, R9, R8, 0x4, 0x1f ;  /* 0x0c801f0008097f89 */ /* 0x000e6400000e0000 */
[----:B-1----:R-:W-:-:S05]  /*09b0*/  FADD.FTZ R9, R8, R9 ;  /* 0x0000000908097221 */ /* 0x002fca0000010000 */
[----:B------:R-:W1:Y:S02]  /*09c0*/  SHFL.BFLY PT, R24, R9, 0x2, 0x1f ;  /* 0x0c401f0009187f89 */ /* 0x000e6400000e0000 */
[----:B-1----:R-:W-:-:S05]  /*09d0*/  FADD.FTZ R24, R9, R24 ;  /* 0x0000001809187221 */ /* 0x002fca0000010000 */
[----:B------:R-:W1:Y:S02]  /*09e0*/  SHFL.BFLY PT, R23, R24, 0x1, 0x1f ;  /* 0x0c201f0018177f89 */ /* 0x000e6400000e0000 */
[----:B-1----:R-:W-:Y:S01]  /*09f0*/  FADD.FTZ R23, R24, R23 ;  /* 0x0000001718177221 */ /* 0x002fe20000010000 */
[----:B------:R-:W-:Y:S06]  /*0a00*/  BRA `(.L_x_419) ;  /* 0x00000000006c7947 */ /* 0x000fec0003800000 */
.L_x_418:
[----:B------:R-:W2:Y:S01]  /*0a10*/  SHFL.BFLY PT, R3, R2, 0x10, 0x1f ;  /* 0x0e001f0002037f89 */ /* 0x000ea200000e0000 */
[----:B------:R-:W-:Y:S01]  /*0a20*/  ISETP.NE.AND P1, PT, R21, RZ, PT ;  /* 0x000000ff1500720c */ /* 0x000fe20003f25270 */
[----:B------:R-:W-:-:S05]  /*0a30*/  FMUL.FTZ R26, R22, 0.03125 ;  /* 0x3d000000161a7820 */ /* 0x000fca0000410000 */
[----:B------:R-:W-:Y:S01]  /*0a40*/  FSETP.GT.FTZ.AND P2, PT, R26, R15, PT ;  /* 0x0000000f1a00720b */ /* 0x000fe20003f54000 */
[----:B--2---:R-:W-:Y:S01]  /*0a50*/  FADD.FTZ R3, R3, R2 ;  /* 0x0000000203037221 */ /* 0x004fe20000010000 */
[----:B------:R-:W-:-:S04]  /*0a60*/  IMAD.MOV.U32 R2, RZ, RZ, RZ ;  /* 0x000000ffff027224 */ /* 0x000fc800078e00ff */
[----:B-1----:R-:W1:Y:S02]  /*0a70*/  SHFL.BFLY PT, R8, R3, 0x8, 0x1f ;  /* 0x0d001f0003087f89 */ /* 0x002e6400000e0000 */
[----:B-1----:R-:W-:-:S05]  /*0a80*/  FADD.FTZ R8, R3, R8 ;  /* 0x0000000803087221 */ /* 0x002fca0000010000 */
[----:B------:R-:W1:Y:S02]  /*0a90*/  SHFL.BFLY PT, R9, R8, 0x4, 0x1f ;  /* 0x0c801f0008097f89 */ /* 0x000e6400000e0000 */
[----:B-1----:R-:W-:-:S05]  /*0aa0*/  FADD.FTZ R9, R8, R9 ;  /* 0x0000000908097221 */ /* 0x002fca0000010000 */
[----:B------:R-:W1:Y:S02]  /*0ab0*/  SHFL.BFLY PT, R24, R9, 0x2, 0x1f ;  /* 0x0c401f0009187f89 */ /* 0x000e6400000e0000 */
[----:B-1----:R-:W-:-:S05]  /*0ac0*/  FADD.FTZ R24, R9, R24 ;  /* 0x0000001809187221 */ /* 0x002fca0000010000 */
[----:B------:R-:W1:Y:S02]  /*0ad0*/  SHFL.BFLY PT, R23, R24, 0x1, 0x1f ;  /* 0x0c201f0018177f89 */ /* 0x000e6400000e0000 */
[----:B-1----:R-:W-:-:S05]  /*0ae0*/  FADD.FTZ R23, R24, R23 ;  /* 0x0000001718177221 */ /* 0x002fca0000010000 */
[----:B------:R-:W-:Y:S01]  /*0af0*/  @!P1 STS [R20], R23 ;  /* 0x0000001714009388 */ /* 0x000fe20000000800 */
[----:B------:R-:W-:Y:S06]  /*0b00*/  BAR.SYNC.DEFER_BLOCKING 0x0 ;  /* 0x0000000000007b1d */ /* 0x000fec0000010000 */
[----:B------:R-:W1:Y:S04]  /*0b10*/  @P2 LDS R2, [R17+UR7] ;  /* 0x0000000711022984 */ /* 0x000e680008000800 */
        /* <DEDUP_REMOVED lines=8> */
[----:B------:R-:W1:Y:S02]  /*0ba0*/  SHFL.BFLY PT, R23, R24, 0x1, 0x1f ;  /* 0x0c201f0018177f89 */ /* 0x000e6400000e0000 */
[----:B-1----:R-:W-:-:S07]  /*0bb0*/  FADD.FTZ R23, R24, R23 ;  /* 0x0000001718177221 */ /* 0x002fce0000010000 */
.L_x_419:
[----:B------:R-:W1:Y:S01]  /*0bc0*/  @!P0 S2R R8, SR_CgaCtaId ;  /* 0x0000000000088919 */ /* 0x000e620000008800 */
[----:B------:R-:W-:Y:S01]  /*0bd0*/  @!P0 FADD.FTZ R23, R23, 9.9999999747524270788e-07 ;  /* 0x358637bd17178421 */ /* 0x000fe20000010000 */
[----:B------:R-:W-:Y:S01]  /*0be0*/  ISETP.GE.U32.AND P1, PT, R11, UR5, PT ;  /* 0x000000050b007c0c */ /* 0x000fe2000bf26070 */
[----:B------:R-:W-:Y:S01]  /*0bf0*/  BSSY.RECONVERGENT B0, `(.L_x_420) ;  /* 0x0000013000007945 */ /* 0x000fe20003800200 */
[----:B------:R-:W-:Y:S01]  /*0c00*/  @!P0 MOV R3, 0x400 ;  /* 0x0000040000038802 */ /* 0x000fe20000000f00 */
[----:B------:R-:W2:Y:S02]  /*0c10*/  @!P0 MUFU.RCP R2, R23 ;  /* 0x0000001700028308 */ /* 0x000ea40000001000 */
[----:B--2---:R-:W-:Y:S01]  /*0c20*/  @!P0 FADD.FTZ R2, R2, -RZ ;  /* 0x800000ff02028221 */ /* 0x004fe20000010000 */
[----:B-1----:R-:W-:-:S05]  /*0c30*/  @!P0 LEA R3, R8, R3, 0x18 ;  /* 0x0000000308038211 */ /* 0x002fca00078ec0ff */
[----:B------:R1:W-:Y:S01]  /*0c40*/  @!P0 STS [R3], R2 ;  /* 0x0000000203008388 */ /* 0x0003e20000000800 */
[----:B------:R-:W-:Y:S06]  /*0c50*/  BAR.SYNC.DEFER_BLOCKING 0x0 ;  /* 0x0000000000007b1d */ /* 0x000fec0000010000 */
[----:B------:R-:W-:Y:S05]  /*0c60*/  @P1 BRA `(.L_x_421) ;  /* 0x00000000002c1947 */ /* 0x000fea0003800000 */
[----:B------:R-:W2:Y:S01]  /*0c70*/  S2UR UR9, SR_CgaCtaId ;  /* 0x00000000000979c3 */ /* 0x000ea20000008800 */
[----:B------:R-:W-:Y:S01]  /*0c80*/  UMOV UR8, 0x400 ;  /* 0x0000040000087882 */ /* 0x000fe20000000000 */
[----:B------:R-:W-:-:S04]  /*0c90*/  IMAD R24, R12, R13, UR4 ;  /* 0x000000040c187e24 */ /* 0x000fc8000f8e020d */
[----:B------:R-:W-:Y:S02]  /*0ca0*/  IMAD R9, R24, UR5, R11 ;  /* 0x0000000518097c24 */ /* 0x000fe4000f8e020b */
[----:B-1----:R-:W1:Y:S01]  /*0cb0*/  LDC.64 R2, c[0x0][0x380] ;  /* 0x0000e000ff027b82 */ /* 0x002e620000000a00 */
[----:B--2---:R-:W-:Y:S01]  /*0cc0*/  ULEA UR8, UR9, UR8, 0x18 ;  /* 0x0000000809087291 */ /* 0x004fe2000f8ec0ff */
[----:B-1----:R-:W-:-:S08]  /*0cd0*/  IMAD.WIDE R2, R9, 0x4, R2 ;  /* 0x0000000409027825 */ /* 0x002fd000078e0202 */
[----:B------:R-:W1:Y:S02]  /*0ce0*/  LDS R8, [UR8] ;  /* 0x00000008ff087984 */ /* 0x000e640008000800 */
[----:B-1----:R-:W-:-:S05]  /*0cf0*/  F2FP.F16.F32.PACK_AB R8, RZ, R8 ;  /* 0x00000008ff08723e */ /* 0x002fca00000000ff */
[----:B------:R-:W-:-:S05]  /*0d00*/  HMUL2 R9, R0, R8.H0_H0 ;  /* 0x2000000800097232 */ /* 0x000fca0000000000 */
[----:B------:R2:W-:Y:S02]  /*0d10*/  STG.E desc[UR10][R2.64], R9 ;  /* 0x0000000902007986 */ /* 0x0005e4000c10190a */
.L_x_421:
[----:B------:R-:W-:Y:S05]  /*0d20*/  BSYNC.RECONVERGENT B0 ;  /* 0x0000000000007941 */ /* 0x000fea0003800200 */
.L_x_420:
[----:B------:R-:W-:-:S04]  /*0d30*/  UIADD3 UR4, UPT, UPT, UR13, UR4, URZ ;  /* 0x000000040d047290 */ /* 0x000fc8000fffe0ff */
[----:B------:R-:W-:-:S09]  /*0d40*/  UISETP.GE.AND UP0, UPT, UR4, UR15, UPT ;  /* 0x0000000f0400728c */ /* 0x000fd2000bf06270 */
[----:B------:R-:W-:Y:S05]  /*0d50*/  BRA.U !UP0, `(.L_x_422) ;  /* 0xfffffff5086c7547 */ /* 0x000fea000b83ffff */
[----:B------:R-:W-:Y:S05]  /*0d60*/  EXIT ;  /* 0x000000000000794d */ /* 0x000fea0003800000 */
.L_x_423:
        /* <DEDUP_REMOVED lines=9> */
.L_x_732:


//--------------------- .text._ZN17fastertransformer20softmax_kernel_h2_v2I6__halfLi1ELi4EEEvPT_PKS2_S5_S5_iiiiS2_ --------------------------
	.section	.text._ZN17fastertransformer20softmax_kernel_h2_v2I6__halfLi1ELi4EEEvPT_PKS2_S5_S5_iiiiS2_,"ax",@progbits
	.align	128
        .global         _ZN17fastertransformer20softmax_kernel_h2_v2I6__halfLi1ELi4EEEvPT_PKS2_S5_S5_iiiiS2_
        .type           _ZN17fastertransformer20softmax_kernel_h2_v2I6__halfLi1ELi4EEEvPT_PKS2_S5_S5_iiiiS2_,@function
        .size           _ZN17fastertransformer20softmax_kernel_h2_v2I6__halfLi1ELi4EEEvPT_PKS2_S5_S5_iiiiS2_,(.L_x_733 - _ZN17fastertransformer20softmax_kernel_h2_v2I6__halfLi1ELi4EEEvPT_PKS2_S5_S5_iiiiS2_)
        .other          _ZN17fastertransformer20softmax_kernel_h2_v2I6__halfLi1ELi4EEEvPT_PKS2_S5_S5_iiiiS2_,@"STO_CUDA_ENTRY STV_DEFAULT"
_ZN17fastertransformer20softmax_kernel_h2_v2I6__halfLi1ELi4EEEvPT_PKS2_S5_S5_iiiiS2_:
.text._ZN17fastertransformer20softmax_kernel_h2_v2I6__halfLi1ELi4EEEvPT_PKS2_S5_S5_iiiiS2_:
        /* <DEDUP_REMOVED lines=9> */
[----:B-1----:R-:W-:-:S05]  /*0090*/  @P0 IMAD.WIDE.U32 R2, R5, 0x2, R2 ;  /* 0x0000000205020825 */ /* 0x002fca00078e0002 */
[----:B--2---:R0:W5:Y:S01]  /*00a0*/  @P0 LDG.E.U16 R0, desc[UR8][R2.64] ;  /* 0x0000000802000981 */ /* 0x004162000c1e1500 */
[----:B---3--:R-:W-:-:S13]  /*00b0*/  ISETP.LE.AND P1, PT, R4, UR5, PT ;  /* 0x0000000504007c0c */ /* 0x008fda000bf23270 */
[----:B0-----:R-:W-:Y:S05]  /*00c0*/  @P1 EXIT ;  /* 0x000000000000194d */ /* 0x001fea0003800000 */
[----:B------:R-:W0:Y:S01]  /*00d0*/  S2R R3, SR_TID.X ;  /* 0x0000000000037919 */ /* 0x000e220000002100 */
[----:B------:R-:W1:Y:S01]  /*00e0*/  LDCU UR4, c[0x0][0x3ac] ;  /* 0x00007580ff0477ac */ /* 0x000e620008000800 */
[----:B------:R-:W2:Y:S01]  /*00f0*/  LDC R2, c[0x0][0x370] ;  /* 0x0000dc00ff027b82 */ /* 0x000ea20000000800 */
[----:B------:R-:W-:Y:S01]  /*0100*/  IMAD.U32 R37, RZ, RZ, UR5 ;  /* 0x00000005ff257e24 */ /* 0x000fe2000f8e00ff */
[----:B------:R-:W3:Y:S01]  /*0110*/  S2R R28, SR_CTAID.Y ;  /* 0x00000000001c7919 */ /* 0x000ee20000002600 */
[----:B------:R-:W-:Y:S01]  /*0120*/  IMAD.MOV.U32 R32, RZ, RZ, RZ ;  /* 0x000000ffff207224 */ /* 0x000fe200078e00ff */
[----:B-----5:R-:W-:Y:S01]  /*0130*/  @P0 PRMT R32, R0, 0x5410, R0 ;  /* 0x0000541000200816 */ /* 0x020fe20000000000 */
[----:B------:R-:W4:Y:S01]  /*0140*/  LDCU UR11, c[0x0][0x3a8] ;  /* 0x00007500ff0b77ac */ /* 0x000f220008000800 */
[----:B------:R-:W-:Y:S02]  /*0150*/  LOP3.LUT R35, RZ, R37, RZ, 0x33, !PT ;  /* 0x00000025ff237212 */ /* 0x000fe400078e33ff */
[----:B------:R-:W3:Y:S01]  /*0160*/  LDC R6, c[0x0][0x3a4] ;  /* 0x0000e900ff067b82 */ /* 0x000ee20000000800 */
[----:B------:R-:W0:Y:S01]  /*0170*/  LDCU.U16 UR10, c[0x0][0x3b0] ;  /* 0x00007600ff0a77ac */ /* 0x000e220008000400 */
[----:B------:R-:W0:Y:S01]  /*0180*/  LDCU UR7, c[0x0][0x360] ;  /* 0x00006c00ff0777ac */ /* 0x000e220008000800 */
[----:B-1----:R-:W-:-:S04]  /*0190*/  ULEA.HI UR4, UR4, UR4, URZ, 0x1 ;  /* 0x0000000404047291 */ /* 0x002fc8000f8f08ff */
[----:B------:R-:W-:Y:S01]  /*01a0*/  USHF.R.S32.HI UR4, URZ, 0x1, UR4 ;  /* 0x00000001ff047899 */ /* 0x000fe20008011404 */
[----:B--2---:R-:W-:-:S05]  /*01b0*/  IADD3 R35, PT, PT, R35, R4, R2 ;  /* 0x0000000423237210 */ /* 0x004fca0007ffe002 */
[----:B0-----:R-:W-:Y:S02]  /*01c0*/  ISETP.GE.U32.AND P1, PT, R3, UR4, PT ;  /* 0x0000000403007c0c */ /* 0x001fe4000bf26070 */
[----:B------:R-:W-:Y:S01]  /*01d0*/  I2FP.F32.U32 R26, R3 ;  /* 0x00000003001a7245 */ /* 0x000fe20000201000 */
[----:B---34-:R-:W-:-:S10]  /*01e0*/  IMAD R28, R28, R6, R5 ;  /* 0x000000061c1c7224 */ /* 0x018fd400078e0205 */
.L_x_447:
[----:B------:R-:W-:Y:S01]  /*01f0*/  BSSY.RECONVERGENT B0, `(.L_x_424) ;  /* 0x00000ff000007945 */ /* 0x000fe20003800200 */
[----:B------:R-:W-:Y:S02]  /*0200*/  HFMA2 R36, -RZ, RZ, -598.5, 40320 ;  /* 0xe0ad78ecff247431 */ /* 0x000fe400000001ff */
[----:B012---:R-:W-:Y:S01]  /*0210*/  IMAD.MOV.U32 R12, RZ, RZ, -0x1f528714 ;  /* 0xe0ad78ecff0c7424 */ /* 0x007fe200078e00ff */
[----:B------:R-:W-:Y:S01]  /*0220*/  MOV R14, 0xe0ad78ec ;  /* 0xe0ad78ec000e7802 */ /* 0x000fe20000000f00 */
[----:B------:R-:W-:Y:S01]  /*0230*/  IMAD.MOV.U32 R13, RZ, RZ, -0x1f528714 ;  /* 0xe0ad78ecff0d7424 */ /* 0x000fe200078e00ff */
[----:B-----5:R-:W-:Y:S06]  /*0240*/  @P1 BRA `(.L_x_425) ;  /* 0x0000000c00e41947 */ /* 0x020fec0003800000 */
[----:B------:R-:W0:Y:S01]  /*0250*/  LDC R40, c[0x0][0x3a8] ;  /* 0x0000ea00ff287b82 */ /* 0x000e220000000800 */
[----:B------:R-:W-:-:S04]  /*0260*/  LOP3.LUT R13, RZ, R37, RZ, 0x33, !PT ;  /* 0x00000025ff0d7212 */ /* 0x000fc800078e33ff */
[----:B0-----:R-:W-:-:S04]  /*0270*/  IADD3 R13, PT, PT, R13, R40, R2 ;  /* 0x000000280d0d7210 */ /* 0x001fc80007ffe002 */
[----:B------:R-:W-:-:S13]  /*0280*/  ISETP.GT.U32.AND P2, PT, R2, R13, PT ;  /* 0x0000000d0200720c */ /* 0x000fda0003f44070 */
[----:B------:R-:W-:Y:S05]  /*0290*/  @P2 BRA `(.L_x_426) ;  /* 0x0000000400202947 */ /* 0x000fea0003800000 */
[----:B------:R-:W0:Y:S01]  /*02a0*/  I2F.U32.RP R41, R2 ;  /* 0x0000000200297306 */ /* 0x000e220000209000 */
[----:B------:R-:W1:Y:S01]  /*02b0*/  S2R R34, SR_CTAID.Y ;  /* 0x0000000000227919 */ /* 0x000e620000002600 */
[----:B------:R-:W2:Y:S06]  /*02c0*/  LDC.64 R12, c[0x0][0x390] ;  /* 0x0000e400ff0c7b82 */ /* 0x000eac0000000a00 */
[----:B------:R-:W3:Y:S08]  /*02d0*/  I2F.U32.RP R42, R2 ;  /* 0x00000002002a7306 */ /* 0x000ef00000209000 */
[----:B0-----:R-:W0:Y:S08]  /*02e0*/  MUFU.RCP R41, R41 ;  /* 0x0000002900297308 */ /* 0x001e300000001000 */
[----:B---3--:R-:W3:Y:S01]  /*02f0*/  MUFU.RCP R42, R42 ;  /* 0x0000002a002a7308 */ /* 0x008ee20000001000 */
[----:B-1----:R-:W-:Y:S01]  /*0300*/  IMAD R34, R34, R40, R37 ;  /* 0x0000002822227224 */ /* 0x002fe200078e0225 */
[----:B0-----:R-:W-:-:S03]  /*0310*/  IADD3 R30, PT, PT, R41, 0xffffffe, RZ ;  /* 0x0ffffffe291e7810 */ /* 0x001fc60007ffe0ff */
[----:B------:R-:W-:-:S03]  /*0320*/  IMAD R39, R34, UR4, R3 ;  /* 0x0000000422277c24 */ /* 0x000fc6000f8e0203 */
[----:B------:R0:W1:Y:S01]  /*0330*/  F2I.FTZ.U32.TRUNC.NTZ R31, R30 ;  /* 0x0000001e001f7305 */ /* 0x000062000021f000 */
[----:B--2---:R-:W-:-:S04]  /*0340*/  IMAD.WIDE R38, R39, 0x4, R12 ;  /* 0x0000000427267825 */ /* 0x004fc800078e020c */
[----:B---3--:R-:W-:Y:S01]  /*0350*/  VIADD R14, R42, 0xffffffe ;  /* 0x0ffffffe2a0e7836 */ /* 0x008fe20000000000 */
[----:B------:R1:W5:Y:S01]  /*0360*/  LDG.E.CONSTANT R33, desc[UR8][R38.64] ;  /* 0x0000000826217981 */ /* 0x000362000c1e9900 */
[----:B0-----:R-:W-:Y:S01]  /*0370*/  HFMA2 R30, -RZ, RZ, 0, 0 ;  /* 0x00000000ff1e7431 */ /* 0x001fe200000001ff */
[C---:B------:R-:W-:Y:S01]  /*0380*/  ISETP.NE.U32.AND P3, PT, R2.reuse, RZ, PT ;  /* 0x000000ff0200720c */ /* 0x040fe20003f65070 */
[----:B------:R0:W2:Y:S01]  /*0390*/  F2I.FTZ.U32.TRUNC.NTZ R15, R14 ;  /* 0x0000000e000f7305 */ /* 0x0000a2000021f000 */
[----:B------:R-:W-:Y:S01]  /*03a0*/  ISETP.NE.U32.AND P6, PT, R2, RZ, PT ;  /* 0x000000ff0200720c */ /* 0x000fe20003fc5070 */
[----:B------:R-:W-:Y:S01]  /*03b0*/  IMAD R40, R28, R40, R37 ;  /* 0x000000281c287224 */ /* 0x000fe200078e0225 */
[----:B-1----:R-:W-:Y:S01]  /*03c0*/  IADD3 R39, PT, PT, RZ, -R31, RZ ;  /* 0x8000001fff277210 */ /* 0x002fe20007ffe0ff */
[----:B0-----:R-:W-:-:S04]  /*03d0*/  IMAD.MOV.U32 R14, RZ, RZ, RZ ;  /* 0x000000ffff0e7224 */ /* 0x001fc800078e00ff */
[----:B------:R-:W-:Y:S02]  /*03e0*/  IMAD R39, R39, R2, RZ ;  /* 0x0000000227277224 */ /* 0x000fe400078e02ff */
[----:B--2---:R-:W-:Y:S02]  /*03f0*/  IMAD.MOV R43, RZ, RZ, -R15 ;  /* 0x000000ffff2b7224 */ /* 0x004fe400078e0a0f */
[----:B------:R-:W-:-:S04]  /*0400*/  IMAD.HI.U32 R38, R31, R39, R30 ;  /* 0x000000271f267227 */ /* 0x000fc800078e001e */
[----:B------:R-:W-:Y:S02]  /*0410*/  IMAD R41, R43, R2, RZ ;  /* 0x000000022b297224 */ /* 0x000fe400078e02ff */
[----:B------:R-:W-:-:S04]  /*0420*/  IMAD.HI.U32 R38, R38, R35, RZ ;  /* 0x0000002326267227 */ /* 0x000fc800078e00ff */
[----:B------:R-:W-:Y:S01]  /*0430*/  IMAD.HI.U32 R30, R15, R41, R14 ;  /* 0x000000290f1e7227 */ /* 0x000fe200078e000e */
[----:B------:R-:W-:-:S05]  /*0440*/  IADD3 R15, PT, PT, -R38, RZ, RZ ;  /* 0x000000ff260f7210 */ /* 0x000fca0007ffe1ff */
[----:B------:R-:W-:Y:S02]  /*0450*/  IMAD R15, R2, R15, R35 ;  /* 0x0000000f020f7224 */ /* 0x000fe400078e0223 */
[----:B------:R-:W-:-:S03]  /*0460*/  IMAD.HI.U32 R30, R30, R35, RZ ;  /* 0x000000231e1e7227 */ /* 0x000fc600078e00ff */
[----:B------:R-:W-:Y:S01]  /*0470*/  ISETP.GE.U32.AND P0, PT, R15, R2, PT ;  /* 0x000000020f00720c */ /* 0x000fe20003f06070 */
[----:B------:R-:W-:-:S04]  /*0480*/  IMAD.MOV R14, RZ, RZ, -R30 ;  /* 0x000000ffff0e7224 */ /* 0x000fc800078e0a1e */
[----:B------:R-:W-:-:S05]  /*0490*/  IMAD R31, R2, R14, R35 ;  /* 0x0000000e021f7224 */ /* 0x000fca00078e0223 */
[----:B------:R-:W-:-:S03]  /*04a0*/  ISETP.GE.U32.AND P4, PT, R31, R2, PT ;  /* 0x000000021f00720c */ /* 0x000fc60003f86070 */
[-C--:B------:R-:W-:Y:S02]  /*04b0*/  @P0 IADD3 R15, PT, PT, R15, -R2.reuse, RZ ;  /* 0x800000020f0f0210 */ /* 0x080fe40007ffe0ff */
[----:B------:R-:W-:Y:S02]  /*04c0*/  @P0 IADD3 R38, PT, PT, R38, 0x1, RZ ;  /* 0x0000000126260810 */ /* 0x000fe40007ffe0ff */
[----:B------:R-:W-:-:S06]  /*04d0*/  ISETP.GE.U32.AND P1, PT, R15, R2, PT ;  /* 0x000000020f00720c */ /* 0x000fcc0003f26070 */
[----:B------:R-:W-:Y:S02]  /*04e0*/  @P4 IMAD.IADD R31, R31, 0x1, -R2 ;  /* 0x000000011f1f4824 */ /* 0x000fe400078e0a02 */
[----:B------:R-:W-:-:S03]  /*04f0*/  @P4 VIADD R30, R30, 0x1 ;  /* 0x000000011e1e4836 */ /* 0x000fc60000000000 */
[-C--:B------:R-:W-:Y:S02]  /*0500*/  ISETP.GE.U32.AND P5, PT, R31, R2.reuse, PT ;  /* 0x000000021f00720c */ /* 0x080fe40003fa6070 */
[----:B------:R-:W-:Y:S02]  /*0510*/  @P1 IADD3 R38, PT, PT, R38, 0x1, RZ ;  /* 0x0000000126261810 */ /* 0x000fe40007ffe0ff */
[----:B------:R-:W-:-:S04]  /*0520*/  @!P3 LOP3.LUT R38, RZ, R2, RZ, 0x33, !PT ;  /* 0x00000002ff26b212 */ /* 0x000fc800078e33ff */
[----:B------:R-:W-:-:S05]  /*0530*/  ISETP.GT.U32.AND P0, PT, R38, 0x1, PT ;  /* 0x000000012600780c */ /* 0x000fca0003f04070 */
[----:B------:R-:W-:Y:S01]  /*0540*/  @P5 VIADD R30, R30, 0x1 ;  /* 0x000000011e1e5836 */ /* 0x000fe20000000000 */
[----:B------:R-:W-:-:S04]  /*0550*/  @!P6 LOP3.LUT R30, RZ, R2, RZ, 0x33, !PT ;  /* 0x00000002ff1ee212 */ /* 0x000fc800078e33ff */
[----:B------:R-:W-:-:S03]  /*0560*/  ISETP.GE.U32.AND P1, PT, R30, 0x2, PT ;  /* 0x000000021e00780c */ /* 0x000fc60003f26070 */
[----:B------:R-:W-:Y:S10]  /*0570*/  @!P0 BRA `(.L_x_427) ;  /* 0x00000000003c8947 */ /* 0x000ff40003800000 */
[----:B------:R-:W-:Y:S01]  /*0580*/  ISETP.NE.AND P0, PT, R38, 0x2, PT ;  /* 0x000000022600780c */ /* 0x000fe20003f05270 */
[----:B------:R-:W-:Y:S01]  /*0590*/  IMAD.IADD R34, R34, 0x1, R2 ;  /* 0x0000000122227824 */ /* 0x000fe200078e0202 */
[----:B------:R-:W-:-:S03]  /*05a0*/  IADD3 R14, PT, PT, R40, R2, RZ ;  /* 0x00000002280e7210 */ /* 0x000fc60007ffe0ff */
[--C-:B------:R-:W-:Y:S02]  /*05b0*/  IMAD R0, R34, UR4, R3.reuse ;  /* 0x0000000422007c24 */ /* 0x100fe4000f8e0203 */
[----:B------:R-:W-:-:S06]  /*05c0*/  IMAD R24, R14, UR4, R3 ;  /* 0x000000040e187c24 */ /* 0x000fcc000f8e0203 */
[----:B------:R-:W-:Y:S05]  /*05d0*/  @!P0 BRA `(.L_x_427) ;  /* 0x0000000000248947 */ /* 0x000fea0003800000 */
[----:B------:R-:W-:Y:S01]  /*05e0*/  ISETP.NE.AND P0, PT, R38, 0x3, PT ;  /* 0x000000032600780c */ /* 0x000fe20003f05270 */
[----:B------:R-:W-:Y:S01]  /*05f0*/  IMAD.IADD R34, R34, 0x1, R2 ;  /* 0x0000000122227824 */ /* 0x000fe200078e0202 */
[----:B------:R-:W-:-:S11]  /*0600*/  IADD3 R22, PT, PT, R14, R2, RZ ;  /* 0x000000020e167210 */ /* 0x000fd60007ffe0ff */
[----:B------:R-:W-:Y:S01]  /*0610*/  @P0 IADD3 R6, PT, PT, R22, R2, RZ ;  /* 0x0000000216060210 */ /* 0x000fe20007ffe0ff */
[----:B------:R-:W-:Y:S02]  /*0620*/  @P0 IMAD.IADD R14, R34, 0x1, R2 ;  /* 0x00000001220e0824 */ /* 0x000fe400078e0202 */
[--C-:B------:R-:W-:Y:S02]  /*0630*/  IMAD R22, R22, UR4, R3.reuse ;  /* 0x0000000416167c24 */ /* 0x100fe4000f8e0203 */
[--C-:B------:R-:W-:Y:S02]  /*0640*/  @P0 IMAD R4, R6, UR4, R3.reuse ;  /* 0x0000000406040c24 */ /* 0x100fe4000f8e0203 */
[--C-:B------:R-:W-:Y:S02]  /*0650*/  @P0 IMAD R5, R14, UR4, R3.reuse ;  /* 0x000000040e050c24 */ /* 0x100fe4000f8e0203 */
[----:B------:R-:W-:-:S07]  /*0660*/  IMAD R6, R34, UR4, R3 ;  /* 0x0000000422067c24 */ /* 0x000fce000f8e0203 */
.L_x_427:
[----:B------:R-:W-:Y:S01]  /*0670*/  IMAD R34, R40, UR4, R3 ;  /* 0x0000000428227c24 */ /* 0x000fe2000f8e0203 */
[----:B------:R-:W-:Y:S06]  /*0680*/  @!P1 BRA `(.L_x_426) ;  /* 0x0000000000249947 */ /* 0x000fec0003800000 */
[----:B------:R-:W-:-:S05]  /*0690*/  IMAD.WIDE R14, R0, 0x4, R12 ;  /* 0x00000004000e7825 */ /* 0x000fca00078e020c */
[----:B------:R0:W5:Y:S01]  /*06a0*/  LDG.E.CONSTANT R7, desc[UR8][R14.64] ;  /* 0x000000080e077981 */ /* 0x000162000c1e9900 */
[----:B------:R-:W-:-:S13]  /*06b0*/  ISETP.NE.AND P0, PT, R30, 0x2, PT ;  /* 0x000000021e00780c */ /* 0x000fda0003f05270 */
[----:B0-----:R-:W-:Y:S05]  /*06c0*/  @!P0 BRA `(.L_x_426) ;  /* 0x0000000000148947 */ /* 0x001fea0003800000 */
[----:B------:R-:W-:Y:S01]  /*06d0*/  ISETP.NE.AND P0, PT, R30, 0x3, PT ;  /* 0x000000031e00780c */ /* 0x000fe20003f05270 */
[----:B------:R-:W-:-:S05]  /*06e0*/  IMAD.WIDE R14, R6, 0x4, R12 ;  /* 0x00000004060e7825 */ /* 0x000fca00078e020c */
[----:B------:R0:W5:Y:S07]  /*06f0*/  LDG.E.CONSTANT R8, desc[UR8][R14.64] ;  /* 0x000000080e087981 */ /* 0x00016e000c1e9900 */
[----:B------:R-:W-:-:S05]  /*0700*/  @P0 IMAD.WIDE R12, R5, 0x4, R12 ;  /* 0x00000004050c0825 */ /* 0x000fca00078e020c */
[----:B------:R0:W5:Y:S02]  /*0710*/  @P0 LDG.E.CONSTANT R9, desc[UR8][R12.64] ;  /* 0x000000080c090981 */ /* 0x000164000c1e9900 */
.L_x_426:
[----:B------:R-:W-:Y:S05]  /*0720*/  @P2 BRA `(.L_x_428) ;  /* 0x0000000000802947 */ /* 0x000fea0003800000 */
[----:B0-----:R-:W0:Y:S02]  /*0730*/  LDC.64 R14, c[0x0][0x388] ;  /* 0x0000e200ff0e7b82 */ /* 0x001e240000000a00 */
[----:B0-----:R-:W-:-:S05]  /*0740*/  IMAD.WIDE R30, R34, 0x4, R14 ;  /* 0x00000004221e7825 */ /* 0x001fca00078e020e */
[----:B------:R1:W5:Y:S01]  /*0750*/  LDG.E R10, desc[UR8][R30.64] ;  /* 0x000000081e0a7981 */ /* 0x000362000c1e1900 */
[----:B------:R-:W0:Y:S01]  /*0760*/  I2F.U32.RP R38, R2 ;  /* 0x0000000200267306 */ /* 0x000e220000209000 */
[----:B------:R-:W-:-:S07]  /*0770*/  ISETP.NE.U32.AND P3, PT, R2, RZ, PT ;  /* 0x000000ff0200720c */ /* 0x000fce0003f65070 */
[----:B0-----:R-:W0:Y:S02]  /*0780*/  MUFU.RCP R38, R38 ;  /* 0x0000002600267308 */ /* 0x001e240000001000 */
[----:B0-----:R-:W-:-:S06]  /*0790*/  IADD3 R12, PT, PT, R38, 0xffffffe, RZ ;  /* 0x0ffffffe260c7810 */ /* 0x001fcc0007ffe0ff */
[----:B------:R0:W2:Y:S02]  /*07a0*/  F2I.FTZ.U32.TRUNC.NTZ R13, R12 ;  /* 0x0000000c000d7305 */ /* 0x0000a4000021f000 */
[----:B0-----:R-:W-:Y:S01]  /*07b0*/  MOV R12, RZ ;  /* 0x000000ff000c7202 */ /* 0x001fe20000000f00 */
[----:B--2---:R-:W-:-:S04]  /*07c0*/  IMAD.MOV R39, RZ, RZ, -R13 ;  /* 0x000000ffff277224 */ /* 0x004fc800078e0a0d */
[----:B------:R-:W-:-:S04]  /*07d0*/  IMAD R39, R39, R2, RZ ;  /* 0x0000000227277224 */ /* 0x000fc800078e02ff */
[----:B------:R-:W-:-:S06]  /*07e0*/  IMAD.HI.U32 R40, R13, R39, R12 ;  /* 0x000000270d287227 */ /* 0x000fcc00078e000c */
[----:B------:R-:W-:-:S04]  /*07f0*/  IMAD.HI.U32 R40, R40, R35, RZ ;  /* 0x0000002328287227 */ /* 0x000fc800078e00ff */
[----:B------:R-:W-:-:S04]  /*0800*/  IMAD.MOV R13, RZ, RZ, -R40 ;  /* 0x000000ffff0d7224 */ /* 0x000fc800078e0a28 */
[----:B------:R-:W-:-:S05]  /*0810*/  IMAD R13, R2, R13, R35 ;  /* 0x0000000d020d7224 */ /* 0x000fca00078e0223 */
[----:B------:R-:W-:-:S13]  /*0820*/  ISETP.GE.U32.AND P0, PT, R13, R2, PT ;  /* 0x000000020d00720c */ /* 0x000fda0003f06070 */
[----:B------:R-:W-:Y:S01]  /*0830*/  @P0 IADD3 R13, PT, PT, R13, -R2, RZ ;  /* 0x800000020d0d0210 */ /* 0x000fe20007ffe0ff */
[----:B------:R-:W-:-:S03]  /*0840*/  @P0 VIADD R40, R40, 0x1 ;  /* 0x0000000128280836 */ /* 0x000fc60000000000 */
[----:B------:R-:W-:-:S13]  /*0850*/  ISETP.GE.U32.AND P1, PT, R13, R2, PT ;  /* 0x000000020d00720c */ /* 0x000fda0003f26070 */
[----:B------:R-:W-:Y:S02]  /*0860*/  @P1 IADD3 R40, PT, PT, R40, 0x1, RZ ;  /* 0x0000000128281810 */ /* 0x000fe40007ffe0ff */
[----:B------:R-:W-:-:S04]  /*0870*/  @!P3 LOP3.LUT R40, RZ, R2, RZ, 0x33, !PT ;  /* 0x00000002ff28b212 */ /* 0x000fc800078e33ff */
[----:B------:R-:W-:-:S13]  /*0880*/  ISETP.GE.U32.AND P0, PT, R40, 0x2, PT ;  /* 0x000000022800780c */ /* 0x000fda0003f06070 */
[----:B-1----:R-:W-:Y:S05]  /*0890*/  @!P0 BRA `(.L_x_428) ;  /* 0x0000000000248947 */ /* 0x002fea0003800000 */
[----:B------:R-:W-:-:S05]  /*08a0*/  IMAD.WIDE R12, R24, 0x4, R14 ;  /* 0x00000004180c7825 */ /* 0x000fca00078e020e */
[----:B------:R1:W5:Y:S01]  /*08b0*/  LDG.E R16, desc[UR8][R12.64] ;  /* 0x000000080c107981 */ /* 0x000362000c1e1900 */
[----:B------:R-:W-:-:S13]  /*08c0*/  ISETP.NE.AND P0, PT, R40, 0x2, PT ;  /* 0x000000022800780c */ /* 0x000fda0003f05270 */
[----:B-1----:R-:W-:Y:S05]  /*08d0*/  @!P0 BRA `(.L_x_428) ;  /* 0x0000000000148947 */ /* 0x002fea0003800000 */
[----:B------:R-:W-:Y:S01]  /*08e0*/  ISETP.NE.AND P0, PT, R40, 0x3, PT ;  /* 0x000000032800780c */ /* 0x000fe20003f05270 */
[----:B------:R-:W-:-:S05]  /*08f0*/  IMAD.WIDE R12, R22, 0x4, R14 ;  /* 0x00000004160c7825 */ /* 0x000fca00078e020e */
[----:B------:R1:W5:Y:S07]  /*0900*/  LDG.E R11, desc[UR8][R12.64] ;  /* 0x000000080c0b7981 */ /* 0x00036e000c1e1900 */
[----:B------:R-:W-:-:S05]  /*0910*/  @P0 IMAD.WIDE R14, R4, 0x4, R14 ;  /* 0x00000004040e0825 */ /* 0x000fca00078e020e */
[----:B------:R1:W5:Y:S02]  /*0920*/  @P0 LDG.E R18, desc[UR8][R14.64] ;  /* 0x000000080e120981 */ /* 0x000364000c1e1900 */
.L_x_428:
[----:B01----:R-:W0:Y:S02]  /*0930*/  LDC.64 R12, c[0x0][0x398] ;  /* 0x0000e600ff0c7b82 */ /* 0x003e240000000a00 */
[C---:B0-----:R-:W-:Y:S02]  /*0940*/  ISETP.EQ.U32.AND P1, PT, R12.reuse, RZ, PT ;  /* 0x000000ff0c00720c */ /* 0x041fe40003f22070 */
[----:B------:R-:W-:Y:S02]  /*0950*/  ISETP.NE.U32.AND P0, PT, R12, RZ, PT ;  /* 0x000000ff0c00720c */ /* 0x000fe40003f05070 */
[C---:B------:R-:W-:Y:S02]  /*0960*/  ISETP.EQ.OR.EX P1, PT, R13.reuse, RZ, P2, P1 ;  /* 0x000000ff0d00720c */ /* 0x040fe40001722710 */
[----:B------:R-:W-:-:S11]  /*0970*/  ISETP.NE.AND.EX P0, PT, R13, RZ, PT, P0 ;  /* 0x000000ff0d00720c */ /* 0x000fd60003f05300 */
[----:B------:R-:W-:Y:S05]  /*0980*/  @P1 BRA `(.L_x_429) ;  /* 0x0000000000c81947 */ /* 0x000fea0003800000 */
[----:B------:R-:W0:Y:S01]  /*0990*/  I2F.U32.RP R15, R2 ;  /* 0x00000002000f7306 */ /* 0x000e220000209000 */
[----:B------:R-:W-:-:S07]  /*09a0*/  ISETP.NE.U32.AND P4, PT, R2, RZ, PT ;  /* 0x000000ff0200720c */ /* 0x000fce0003f85070 */
[----:B0-----:R-:W0:Y:S02]  /*09b0*/  MUFU.RCP R15, R15 ;  /* 0x0000000f000f7308 */ /* 0x001e240000001000 */
[----:B0-----:R-:W-:Y:S01]  /*09c0*/  VIADD R12, R15, 0xffffffe ;  /* 0x0ffffffe0f0c7836 */ /* 0x001fe20000000000 */
[----:B------:R-:W-:-:S05]  /*09d0*/  I2FP.F32.S32 R15, R37 ;  /* 0x00000025000f7245 */ /* 0x000fca0000201400 */
[----:B------:R0:W1:Y:S02]  /*09e0*/  F2I.FTZ.U32.TRUNC.NTZ R13, R12 ;  /* 0x0000000c000d7305 */ /* 0x000064000021f000 */
[----:B0-----:R-:W-:Y:S01]  /*09f0*/  IMAD.MOV.U32 R12, RZ, RZ, RZ ;  /* 0x000000ffff0c7224 */ /* 0x001fe200078e00ff */
[----:B-1----:R-:W-:-:S05]  /*0a00*/  IADD3 R17, PT, PT, RZ, -R13, RZ ;  /* 0x8000000dff117210 */ /* 0x002fca0007ffe0ff */
[----:B------:R-:W-:-:S04]  /*0a10*/  IMAD R17, R17, R2, RZ ;  /* 0x0000000211117224 */ /* 0x000fc800078e02ff */
[----:B------:R-:W-:Y:S01]  /*0a20*/  IMAD.HI.U32 R14, R13, R17, R12 ;  /* 0x000000110d0e7227 */ /* 0x000fe200078e000c */
[----:B------:R-:W-:-:S05]  /*0a30*/  SHF.L.U32 R12, R3, 0x1, RZ ;  /* 0x00000001030c7819 */ /* 0x000fca00000006ff */
[----:B------:R-:W-:-:S05]  /*0a40*/  IMAD.HI.U32 R14, R14, R35, RZ ;  /* 0x000000230e0e7227 */ /* 0x000fca00078e00ff */
[----:B------:R-:W-:-:S05]  /*0a50*/  IADD3 R13, PT, PT, -R14, RZ, RZ ;  /* 0x000000ff0e0d7210 */ /* 0x000fca0007ffe1ff */
[----:B------:R-:W-:-:S05]  /*0a60*/  IMAD R13, R2, R13, R35 ;  /* 0x0000000d020d7224 */ /* 0x000fca00078e0223 */
[----:B------:R-:W-:-:S13]  /*0a70*/  ISETP.GE.U32.AND P1, PT, R13, R2, PT ;  /* 0x000000020d00720c */ /* 0x000fda0003f26070 */
[----:B------:R-:W-:Y:S01]  /*0a80*/  @P1 IMAD.IADD R13, R13, 0x1, -R2 ;  /* 0x000000010d0d1824 */ /* 0x000fe200078e0a02 */
[----:B------:R-:W-:-:S04]  /*0a90*/  @P1 IADD3 R14, PT, PT, R14, 0x1, RZ ;  /* 0x000000010e0e1810 */ /* 0x000fc80007ffe0ff */
[----:B------:R-:W-:Y:S01]  /*0aa0*/  ISETP.GE.U32.AND P3, PT, R13, R2, PT ;  /* 0x000000020d00720c */ /* 0x000fe20003f66070 */
[----:B------:R-:W-:Y:S01]  /*0ab0*/  VIADD R13, R12, 0x1 ;  /* 0x000000010c0d7836 */ /* 0x000fe20000000000 */
[----:B------:R-:W-:-:S04]  /*0ac0*/  I2FP.F32.U32 R12, R12 ;  /* 0x0000000c000c7245 */ /* 0x000fc80000201000 */
[----:B------:R-:W-:Y:S01]  /*0ad0*/  I2FP.F32.U32 R13, R13 ;  /* 0x0000000d000d7245 */ /* 0x000fe20000201000 */
[----:B------:R-:W-:-:S04]  /*0ae0*/  FADD.FTZ R17, -R15, R12 ;  /* 0x0000000c0f117221 */ /* 0x000fc80000010100 */
[----:B------:R-:W-:Y:S02]  /*0af0*/  FADD.FTZ R30, -R15, R13 ;  /* 0x0000000d0f1e7221 */ /* 0x000fe40000010100 */
[----:B------:R-:W-:Y:S01]  /*0b00*/  @P3 VIADD R14, R14, 0x1 ;  /* 0x000000010e0e3836 */ /* 0x000fe20000000000 */
[----:B------:R-:W-:Y:S02]  /*0b10*/  @!P4 LOP3.LUT R14, RZ, R2, RZ, 0x33, !PT ;  /* 0x00000002ff0ec212 */ /* 0x000fe400078e33ff */
[----:B------:R-:W-:Y:S02]  /*0b20*/  F2FP.F16.F32.PACK_AB R17, R30, R17 ;  /* 0x000000111e11723e */ /* 0x000fe400000000ff */
[----:B------:R-:W-:-:S03]  /*0b30*/  ISETP.GE.U32.AND P1, PT, R14, 0x2, PT ;  /* 0x000000020e00780c */ /* 0x000fc60003f26070 */
[----:B------:R-:W-:-:S10]  /*0b40*/  HMUL2 R17, R32, R17 ;  /* 0x0000001120117232 */ /* 0x000fd40000000000 */
[----:B------:R-:W-:Y:S05]  /*0b50*/  @!P1 BRA `(.L_x_429) ;  /* 0x0000000000549947 */ /* 0x000fea0003800000 */
[----:B------:R-:W-:Y:S02]  /*0b60*/  IADD3 R31, PT, PT, R2, R37, RZ ;  /* 0x00000025021f7210 */ /* 0x000fe40007ffe0ff */
[----:B------:R-:W-:Y:S02]  /*0b70*/  ISETP.NE.AND P1, PT, R14, 0x2, PT ;  /* 0x000000020e00780c */ /* 0x000fe40003f25270 */
[----:B------:R-:W-:-:S05]  /*0b80*/  I2FP.F32.S32 R15, R31 ;  /* 0x0000001f000f7245 */ /* 0x000fca0000201400 */
[--C-:B------:R-:W-:Y:S01]  /*0b90*/  FADD.FTZ R19, R12, -R15.reuse ;  /* 0x8000000f0c137221 */ /* 0x100fe20000010000 */
[----:B------:R-:W-:-:S05]  /*0ba0*/  FADD.FTZ R30, R13, -R15 ;  /* 0x8000000f0d1e7221 */ /* 0x000fca0000010000 */
[----:B------:R-:W-:-:S05]  /*0bb0*/  F2FP.F16.F32.PACK_AB R19, R30, R19 ;  /* 0x000000131e13723e */ /* 0x000fca00000000ff */
[----:B------:R-:W-:Y:S01]  /*0bc0*/  HFMA2 R19, R32, R19, -RZ ;  /* 0x0000001320137231 */ /* 0x000fe200001000ff */
[----:B------:R-:W-:Y:S06]  /*0bd0*/  @!P1 BRA `(.L_x_429) ;  /* 0x0000000000349947 */ /* 0x000fec0003800000 */
[----:B------:R-:W-:Y:S01]  /*0be0*/  ISETP.NE.AND P1, PT, R14, 0x3, PT ;  /* 0x000000030e00780c */ /* 0x000fe20003f25270 */
[----:B------:R-:W-:-:S05]  /*0bf0*/  IMAD.IADD R31, R31, 0x1, R2 ;  /* 0x000000011f1f7824 */ /* 0x000fca00078e0202 */
[----:B------:R-:W-:-:S07]  /*0c00*/  I2FP.F32.S32 R14, R31 ;  /* 0x0000001f000e7245 */ /* 0x000fce0000201400 */
[----:B------:R-:W-:-:S04]  /*0c10*/  @P1 IADD3 R15, PT, PT, R31, R2, RZ ;  /* 0x000000021f0f1210 */ /* 0x000fc80007ffe0ff */
[----:B------:R-:W-:Y:S01]  /*0c20*/  @P1 I2FP.F32.S32 R20, R15 ;  /* 0x0000000f00141245 */ /* 0x000fe20000201400 */
[--C-:B------:R-:W-:Y:S01]  /*0c30*/  FADD.FTZ R15, R12, -R14.reuse ;  /* 0x8000000e0c0f7221 */ /* 0x100fe20000010000 */
[----:B------:R-:W-:-:S03]  /*0c40*/  FADD.FTZ R14, R13, -R14 ;  /* 0x8000000e0d0e7221 */ /* 0x000fc60000010000 */
[--C-:B------:R-:W-:Y:S01]  /*0c50*/  @P1 FADD.FTZ R12, R12, -R20.reuse ;  /* 0x800000140c0c1221 */ /* 0x100fe20000010000 */
[----:B------:R-:W-:Y:S01]  /*0c60*/  @P1 FADD.FTZ R13, R13, -R20 ;  /* 0x800000140d0d1221 */ /* 0x000fe20000010000 */
[----:B------:R-:W-:-:S04]  /*0c70*/  F2FP.F16.F32.PACK_AB R14, R14, R15 ;  /* 0x0000000f0e0e723e */ /* 0x000fc800000000ff */
[----:B------:R-:W-:Y:S01]  /*0c80*/  @P1 F2FP.F16.F32.PACK_AB R12, R13, R12 ;  /* 0x0000000c0d0c123e */ /* 0x000fe200000000ff */
[----:B------:R-:W-:-:S04]  /*0c90*/  HMUL2 R20, R32, R14 ;  /* 0x0000000e20147232 */ /* 0x000fc80000000000 */
[----:B------:R-:W-:-:S07]  /*0ca0*/  @P1 HFMA2 R21, R32, R12, -RZ ;  /* 0x0000000c20151231 */ /* 0x000fce00001000ff */
.L_x_429:
[----:B------:R-:W-:Y:S05]  /*0cb0*/  @P2 BRA `(.L_x_430) ;  /* 0x00000000007c2947 */ /* 0x000fea0003800000 */
[----:B------:R-:W0:Y:S01]  /*0cc0*/  I2F.U32.RP R14, R2 ;  /* 0x00000002000e7306 */ /* 0x000e220000209000 */
[----:B------:R-:W-:Y:S01]  /*0cd0*/  ISETP.NE.U32.AND P4, PT, R2, RZ, PT ;  /* 0x000000ff0200720c */ /* 0x000fe20003f85070 */
[----:B-----5:R-:W-:-:S04]  /*0ce0*/  HADD2 R33, -R33, 1, 1 ;  /* 0x3c003c0021217430 */ /* 0x020fc80000000100 */
[----:B------:R-:W-:Y:S02]  /*0cf0*/  HMUL2 R33, R33, -10000, -10000 ;  /* 0xf0e2f0e221217832 */ /* 0x000fe40000000000 */
[----:B0-----:R-:W0:Y:S02]  /*0d00*/  MUFU.RCP R14, R14 ;  /* 0x0000000e000e7308 */ /* 0x001e240000001000 */
[----:B0-----:R-:W-:-:S06]  /*0d10*/  VIADD R12, R14, 0xffffffe ;  /* 0x0ffffffe0e0c7836 */ /* 0x001fcc0000000000 */
[----:B------:R0:W1:Y:S02]  /*0d20*/  F2I.FTZ.U32.TRUNC.NTZ R13, R12 ;  /* 0x0000000c000d7305 */ /* 0x000064000021f000 */
[----:B0-----:R-:W-:Y:S01]  /*0d30*/  IMAD.MOV.U32 R12, RZ, RZ, RZ ;  /* 0x000000ffff0c7224 */ /* 0x001fe200078e00ff */
[----:B-1----:R-:W-:-:S05]  /*0d40*/  IADD3 R15, PT, PT, RZ, -R13, RZ ;  /* 0x8000000dff0f7210 */ /* 0x002fca0007ffe0ff */
[----:B------:R-:W-:-:S04]  /*0d50*/  IMAD R15, R15, R2, RZ ;  /* 0x000000020f0f7224 */ /* 0x000fc800078e02ff */
[----:B------:R-:W-:-:S06]  /*0d60*/  IMAD.HI.U32 R30, R13, R15, R12 ;  /* 0x0000000f0d1e7227 */ /* 0x000fcc00078e000c */
[----:B------:R-:W-:-:S05]  /*0d70*/  IMAD.HI.U32 R30, R30, R35, RZ ;  /* 0x000000231e1e7227 */ /* 0x000fca00078e00ff */
[----:B------:R-:W-:-:S05]  /*0d80*/  IADD3 R13, PT, PT, -R30, RZ, RZ ;  /* 0x000000ff1e0d7210 */ /* 0x000fca0007ffe1ff */
[----:B------:R-:W-:-:S05]  /*0d90*/  IMAD R13, R2, R13, R35 ;  /* 0x0000000d020d7224 */ /* 0x000fca00078e0223 */
[----:B------:R-:W-:-:S13]  /*0da0*/  ISETP.GE.U32.AND P1, PT, R13, R2, PT ;  /* 0x000000020d00720c */ /* 0x000fda0003f26070 */
[----:B------:R-:W-:Y:S01]  /*0db0*/  @P1 IMAD.IADD R13, R13, 0x1, -R2 ;  /* 0x000000010d0d1824 */ /* 0x000fe200078e0a02 */
[----:B------:R-:W-:-:S04]  /*0dc0*/  @P1 IADD3 R30, PT, PT, R30, 0x1, RZ ;  /* 0x000000011e1e1810 */ /* 0x000fc80007ffe0ff */
[----:B------:R-:W-:-:S13]  /*0dd0*/  ISETP.GE.U32.AND P3, PT, R13, R2, PT ;  /* 0x000000020d00720c */ /* 0x000fda0003f66070 */
[----:B------:R-:W-:Y:S01]  /*0de0*/  @P3 VIADD R30, R30, 0x1 ;  /* 0x000000011e1e3836 */ /* 0x000fe20000000000 */
[----:B------:R-:W-:-:S04]  /*0df0*/  @!P4 LOP3.LUT R30, RZ, R2, RZ, 0x33, !PT ;  /* 0x00000002ff1ec212 */ /* 0x000fc800078e33ff */
[----:B------:R-:W-:-:S13]  /*0e00*/  ISETP.GT.U32.AND P1, PT, R30, 0x1, PT ;  /* 0x000000011e00780c */ /* 0x000fda0003f24070 */
[----:B------:R-:W-:Y:S05]  /*0e10*/  @!P1 BRA `(.L_x_430) ;  /* 0x0000000000249947 */ /* 0x000fea0003800000 */
[----:B------:R-:W-:Y:S01]  /*0e20*/  ISETP.NE.AND P1, PT, R30, 0x2, PT ;  /* 0x000000021e00780c */ /* 0x000fe20003f25270 */
[----:B------:R-:W-:-:S04]  /*0e30*/  HADD2 R7, -R7, 1, 1 ;  /* 0x3c003c0007077430 */ /* 0x000fc80000000100 */
[----:B------:R-:W-:-:S08]  /*0e40*/  HFMA2 R7, R7, -10000, -10000, -RZ ;  /* 0xf0e2f0e207077831 */ /* 0x000fd000001000ff */
[----:B------:R-:W-:Y:S05]  /*0e50*/  @!P1 BRA `(.L_x_430) ;  /* 0x0000000000149947 */ /* 0x000fea0003800000 */
[----:B------:R-:W-:Y:S01]  /*0e60*/  ISETP.NE.AND P1, PT, R30, 0x3, PT ;  /* 0x000000031e00780c */ /* 0x000fe20003f25270 */
[----:B------:R-:W-:-:S04]  /*0e70*/  HADD2 R8, -R8, 1, 1 ;  /* 0x3c003c0008087430 */ /* 0x000fc80000000100 */
[----:B------:R-:W-:-:S08]  /*0e80*/  HMUL2 R8, R8, -10000, -10000 ;  /* 0xf0e2f0e208087832 */ /* 0x000fd00000000000 */
[----:B------:R-:W-:-:S04]  /*0e90*/  @P1 HADD2 R12, -R9, 1, 1 ;  /* 0x3c003c00090c1430 */ /* 0x000fc80000000100 */
[----:B------:R-:W-:-:S07]  /*0ea0*/  @P1 HFMA2 R9, R12, -10000, -10000, -RZ ;  /* 0xf0e2f0e20c091831 */ /* 0x000fce00001000ff */
.L_x_430:
[----:B------:R-:W-:Y:S01]  /*0eb0*/  MOV R12, 0xe0ad78ec ;  /* 0xe0ad78ec000c7802 */ /* 0x000fe20000000f00 */
[----:B------:R-:W-:Y:S01]  /*0ec0*/  IMAD.MOV.U32 R14, RZ, RZ, -0x1f528714 ;  /* 0xe0ad78ecff0e7424 */ /* 0x000fe200078e00ff */
[----:B------:R-:W-:Y:S01]  /*0ed0*/  MOV R13, 0xe0ad78ec ;  /* 0xe0ad78ec000d7802 */ /* 0x000fe20000000f00 */
[----:B------:R-:W-:Y:S06]  /*0ee0*/  @P2 BRA `(.L_x_425) ;  /* 0x0000000000bc2947 */ /* 0x000fec0003800000 */
[----:B------:R-:W0:Y:S01]  /*0ef0*/  I2F.U32.RP R14, R2 ;  /* 0x00000002000e7306 */ /* 0x000e220000209000 */
[----:B------:R-:W-:Y:S01]  /*0f00*/  ISETP.NE.U32.AND P3, PT, R2, RZ, PT ;  /* 0x000000ff0200720c */ /* 0x000fe20003f65070 */
[----:B-----5:R-:W-:-:S04]  /*0f10*/  HFMA2 R23, R10, UR10.H0_H0, R33 ;  /* 0x2000000a0a177c31 */ /* 0x020fc80008000021 */
[----:B------:R-:W-:Y:S02]  /*0f20*/  @P0 HFMA2 R23, R23, 1, 1, R17 ;  /* 0x3c003c0017170831 */ /* 0x000fe40000000011 */
[----:B0-----:R-:W0:Y:S02]  /*0f30*/  MUFU.RCP R14, R14 ;  /* 0x0000000e000e7308 */ /* 0x001e240000001000 */
[----:B0-----:R-:W-:Y:S02]  /*0f40*/  VIADD R12, R14, 0xffffffe ;  /* 0x0ffffffe0e0c7836 */ /* 0x001fe40000000000 */
[----:B------:R-:W-:-:S04]  /*0f50*/  HADD2.F32 R14, -RZ, R23.H1_H1 ;  /* 0x30000017ff0e7230 */ /* 0x000fc80000004100 */
[----:B------:R0:W1:Y:S02]  /*0f60*/  F2I.FTZ.U32.TRUNC.NTZ R13, R12 ;  /* 0x0000000c000d7305 */ /* 0x000064000021f000 */
[----:B0-----:R-:W-:Y:S01]  /*0f70*/  IMAD.MOV.U32 R12, RZ, RZ, RZ ;  /* 0x000000ffff0c7224 */ /* 0x001fe200078e00ff */
[----:B-1----:R-:W-:-:S05]  /*0f80*/  IADD3 R15, PT, PT, RZ, -R13, RZ ;  /* 0x8000000dff0f7210 */ /* 0x002fca0007ffe0ff */
[----:B------:R-:W-:-:S04]  /*0f90*/  IMAD R15, R15, R2, RZ ;  /* 0x000000020f0f7224 */ /* 0x000fc800078e02ff */
[----:B------:R-:W-:Y:S01]  /*0fa0*/  IMAD.HI.U32 R30, R13, R15, R12 ;  /* 0x0000000f0d1e7227 */ /* 0x000fe200078e000c */
[----:B------:R-:W-:-:S05]  /*0fb0*/  MOV R12, 0xe0ad78ec ;  /* 0xe0ad78ec000c7802 */ /* 0x000fca0000000f00 */
[----:B------:R-:W-:-:S05]  /*0fc0*/  IMAD.HI.U32 R30, R30, R35, RZ ;  /* 0x000000231e1e7227 */ /* 0x000fca00078e00ff */
[----:B------:R-:W-:-:S05]  /*0fd0*/  IADD3 R13, PT, PT, -R30, RZ, RZ ;  /* 0x000000ff1e0d7210 */ /* 0x000fca0007ffe1ff */
[----:B------:R-:W-:-:S05]  /*0fe0*/  IMAD R13, R2, R13, R35 ;  /* 0x0000000d020d7224 */ /* 0x000fca00078e0223 */
[----:B------:R-:W-:-:S13]  /*0ff0*/  ISETP.GE.U32.AND P1, PT, R13, R2, PT ;  /* 0x000000020d00720c */ /* 0x000fda0003f26070 */
[----:B------:R-:W-:Y:S01]  /*1000*/  @P1 IMAD.IADD R13, R13, 0x1, -R2 ;  /* 0x000000010d0d1824 */ /* 0x000fe200078e0a02 */
[----:B------:R-:W-:-:S04]  /*1010*/  @P1 IADD3 R30, PT, PT, R30, 0x1, RZ ;  /* 0x000000011e1e1810 */ /* 0x000fc80007ffe0ff */
[----:B------:R-:W-:Y:S01]  /*1020*/  ISETP.GE.U32.AND P2, PT, R13, R2, PT ;  /* 0x000000020d00720c */ /* 0x000fe20003f46070 */
[----:B------:R-:W-:-:S05]  /*1030*/  HADD2.F32 R13, -RZ, R23.H0_H0 ;  /* 0x20000017ff0d7230 */ /* 0x000fca0000004100 */
[----:B------:R-:W-:Y:S01]  /*1040*/  FMNMX3.FTZ R13, R13, -1.00000002004087734272e+20, R14, !PT ;  /* 0xe0ad78ec0d0d7876 */ /* 0x000fe2000781000e */
[----:B------:R-:W-:-:S06]  /*1050*/  IMAD.MOV.U32 R14, RZ, RZ, -0x1f528714 ;  /* 0xe0ad78ecff0e7424 */ /* 0x000fcc00078e00ff */
[----:B------:R-:W-:Y:S01]  /*1060*/  @P2 VIADD R30, R30, 0x1 ;  /* 0x000000011e1e2836 */ /* 0x000fe20000000000 */
[----:B------:R-:W-:-:S04]  /*1070*/  @!P3 LOP3.LUT R30, RZ, R2, RZ, 0x33, !PT ;  /* 0x00000002ff1eb212 */ /* 0x000fc800078e33ff */
[----:B------:R-:W-:-:S13]  /*1080*/  ISETP.GE.U32.AND P1, PT, R30, 0x2, PT ;  /* 0x000000021e00780c */ /* 0x000fda0003f26070 */
[----:B------:R-:W-:Y:S05]  /*1090*/  @!P1 BRA `(.L_x_425) ;  /* 0x0000000000509947 */ /* 0x000fea0003800000 */
[----:B------:R-:W-:Y:S01]  /*10a0*/  ISETP.NE.AND P1, PT, R30, 0x2, PT ;  /* 0x000000021e00780c */ /* 0x000fe20003f25270 */
[----:B------:R-:W-:Y:S01]  /*10b0*/  HFMA2 R25, R16, UR10.H0_H0, R7 ;  /* 0x2000000a10197c31 */ /* 0x000fe20008000007 */
[----:B------:R-:W-:-:S03]  /*10c0*/  MOV R12, 0xe0ad78ec ;  /* 0xe0ad78ec000c7802 */ /* 0x000fc60000000f00 */
[----:B------:R-:W-:-:S05]  /*10d0*/  @P0 HFMA2 R25, R25, 1, 1, R19 ;  /* 0x3c003c0019190831 */ /* 0x000fca0000000013 */
[--C-:B------:R-:W-:Y:S02]  /*10e0*/  HADD2.F32 R14, -RZ, R25.reuse.H0_H0 ;  /* 0x20000019ff0e7230 */ /* 0x100fe40000004100 */
[----:B------:R-:W-:-:S05]  /*10f0*/  HADD2.F32 R15, -RZ, R25.H1_H1 ;  /* 0x30000019ff0f7230 */ /* 0x000fca0000004100 */
[----:B------:R-:W-:Y:S01]  /*1100*/  FMNMX3.FTZ R14, R14, -1.00000002004087734272e+20, R15, !PT ;  /* 0xe0ad78ec0e0e7876 */ /* 0x000fe2000781000f */
[----:B------:R-:W-:Y:S06]  /*1110*/  @!P1 BRA `(.L_x_425) ;  /* 0x0000000000309947 */ /* 0x000fec0003800000 */
[----:B------:R-:W-:Y:S01]  /*1120*/  ISETP.NE.AND P1, PT, R30, 0x3, PT ;  /* 0x000000031e00780c */ /* 0x000fe20003f25270 */
[----:B------:R-:W-:-:S04]  /*1130*/  HFMA2 R27, R11, UR10.H0_H0, R8 ;  /* 0x2000000a0b1b7c31 */ /* 0x000fc80008000008 */
[----:B------:R-:W-:-:S05]  /*1140*/  @P0 HFMA2 R27, R27, 1, 1, R20 ;  /* 0x3c003c001b1b0831 */ /* 0x000fca0000000014 */
[--C-:B------:R-:W-:Y:S02]  /*1150*/  HADD2.F32 R12, -RZ, R27.reuse.H0_H0 ;  /* 0x2000001bff0c7230 */ /* 0x100fe40000004100 */
[----:B------:R-:W-:-:S05]  /*1160*/  HADD2.F32 R15, -RZ, R27.H1_H1 ;  /* 0x3000001bff0f7230 */ /* 0x000fca0000004100 */
[----:B------:R-:W-:Y:S01]  /*1170*/  FMNMX3.FTZ R12, R12, -1.00000002004087734272e+20, R15, !PT ;  /* 0xe0ad78ec0c0c7876 */ /* 0x000fe2000781000f */
[----:B------:R-:W-:Y:S06]  /*1180*/  @!P1 BRA `(.L_x_425) ;  /* 0x0000000000149947 */ /* 0x000fec0003800000 */
[----:B------:R-:W-:-:S04]  /*1190*/  HFMA2 R29, R18, UR10.H0_H0, R9 ;  /* 0x2000000a121d7c31 */ /* 0x000fc80008000009 */
[----:B------:R-:W-:-:S05]  /*11a0*/  @P0 HFMA2 R29, R29, 1, 1, R21 ;  /* 0x3c003c001d1d0831 */ /* 0x000fca0000000015 */
[--C-:B------:R-:W-:Y:S02]  /*11b0*/  HADD2.F32 R36, -RZ, R29.reuse.H0_H0 ;  /* 0x2000001dff247230 */ /* 0x100fe40000004100 */
[----:B------:R-:W-:-:S05]  /*11c0*/  HADD2.F32 R15, -RZ, R29.H1_H1 ;  /* 0x3000001dff0f7230 */ /* 0x000fca0000004100 */
[----:B------:R-:W-:-:S07]  /*11d0*/  FMNMX3.FTZ R36, R36, -1.00000002004087734272e+20, R15, !PT ;  /* 0xe0ad78ec24247876 */ /* 0x000fce000781000f */
.L_x_425:
[----:B------:R-:W-:Y:S05]  /*11e0*/  BSYNC.RECONVERGENT B0 ;  /* 0x0000000000007941 */ /* 0x000fea0003800200 */
.L_x_424:
[----:B------:R-:W-:-:S09]  /*11f0*/  UISETP.GT.U32.AND UP0, UPT, UR7, 0x20, UPT ;  /* 0x000000200700788c */ /* 0x000fd2000bf04070 */
[----:B------:R-:W-:Y:S05]  /*1200*/  BRA.U UP0, `(.L_x_431) ;  /* 0x0000000100a47547 */ /* 0x000fea000b800000 */
[----:B------:R-:W0:Y:S04]  /*1210*/  SHFL.BFLY PT, R30, R13, 0x10, 0x1f ;  /* 0x0e001f000d1e7f89 */ /* 0x000e2800000e0000 */
[----:B------:R-:W1:Y:S04]  /*1220*/  SHFL.BFLY PT, R39, R12, 0x10, 0x1f ;  /* 0x0e001f000c277f89 */ /* 0x000e6800000e0000 */
[----:B------:R-:W2:Y:S04]  /*1230*/  SHFL.BFLY PT, R15, R14, 0x10, 0x1f ;  /* 0x0e001f000e0f7f89 */ /* 0x000ea800000e0000 */
[----:B------:R-:W3:Y:S01]  /*1240*/  SHFL.BFLY PT, R41, R36, 0x10, 0x1f ;  /* 0x0e001f0024297f89 */ /* 0x000ee200000e0000 */
[----:B0-----:R-:W-:-:S02]  /*1250*/  FMNMX.FTZ R30, R30, R13, !PT ;  /* 0x0000000d1e1e7209 */ /* 0x001fc40007810000 */
[----:B-1----:R-:W-:Y:S02]  /*1260*/  FMNMX.FTZ R39, R39, R12, !PT ;  /* 0x0000000c27277209 */ /* 0x002fe40007810000 */
[----:B--2---:R-:W-:-:S03]  /*1270*/  FMNMX.FTZ R31, R15, R14, !PT ;  /* 0x0000000e0f1f7209 */ /* 0x004fc60007810000 */
[----:B------:R-:W0:Y:S01]  /*1280*/  SHFL.BFLY PT, R40, R39, 0x8, 0x1f ;  /* 0x0d001f0027287f89 */ /* 0x000e2200000e0000 */
[----:B---3--:R-:W-:-:S03]  /*1290*/  FMNMX.FTZ R42, R41, R36, !PT ;  /* 0x00000024292a7209 */ /* 0x008fc60007810000 */
[----:B------:R-:W1:Y:S04]  /*12a0*/  SHFL.BFLY PT, R15, R30, 0x8, 0x1f ;  /* 0x0d001f001e0f7f89 */ /* 0x000e6800000e0000 */
[----:B------:R-:W2:Y:S04]  /*12b0*/  SHFL.BFLY PT, R38, R31, 0x8, 0x1f ;  /* 0x0d001f001f267f89 */ /* 0x000ea800000e0000 */
[----:B------:R-:W3:Y:S01]  /*12c0*/  SHFL.BFLY PT, R13, R42, 0x8, 0x1f ;  /* 0x0d001f002a0d7f89 */ /* 0x000ee200000e0000 */
[----:B0-----:R-:W-:Y:S02]  /*12d0*/  FMNMX.FTZ R40, R39, R40, !PT ;  /* 0x0000002827287209 */ /* 0x001fe40007810000 */
[----:B-1----:R-:W-:-:S03]  /*12e0*/  FMNMX.FTZ R15, R30, R15, !PT ;  /* 0x0000000f1e0f7209 */ /* 0x002fc60007810000 */
[----:B------:R-:W0:Y:S01]  /*12f0*/  SHFL.BFLY PT, R41, R40, 0x4, 0x1f ;  /* 0x0c801f0028297f89 */ /* 0x000e2200000e0000 */
[----:B--2---:R-:W-:-:S03]  /*1300*/  FMNMX.FTZ R38, R31, R38, !PT ;  /* 0x000000261f267209 */ /* 0x004fc60007810000 */
[----:B------:R-:W1:Y:S01]  /*1310*/  SHFL.BFLY PT, R12, R15, 0x4, 0x1f ;  /* 0x0c801f000f0c7f89 */ /* 0x000e6200000e0000 */
[----:B---3--:R-:W-:-:S03]  /*1320*/  FMNMX.FTZ R43, R42, R13, !PT ;  /* 0x0000000d2a2b7209 */ /* 0x008fc60007810000 */
        /* <DEDUP_REMOVED lines=10> */
[----:B0-----:R-:W-:-:S05]  /*13d0*/  FMNMX.FTZ R38, R41, R36, !PT ;  /* 0x0000002429267209 */ /* 0x001fca0007810000 */
[----:B------:R-:W0:Y:S01]  /*13e0*/  SHFL.BFLY PT, R15, R38, 0x1, 0x1f ;  /* 0x0c201f00260f7f89 */ /* 0x000e2200000e0000 */
[----:B-1----:R-:W-:Y:S02]  /*13f0*/  FMNMX.FTZ R30, R12, R13, !PT ;  /* 0x0000000d0c1e7209 */ /* 0x002fe40007810000 */
[----:B--2---:R-:W-:-:S03]  /*1400*/  FMNMX.FTZ R31, R14, R31, !PT ;  /* 0x0000001f0e1f7209 */ /* 0x004fc60007810000 */
[----:B------:R-:W1:Y:S01]  /*1410*/  SHFL.BFLY PT, R13, R30, 0x1, 0x1f ;  /* 0x0c201f001e0d7f89 */ /* 0x000e6200000e0000 */
[----:B---3--:R-:W-:-:S03]  /*1420*/  FMNMX.FTZ R42, R39, R42, !PT ;  /* 0x0000002a272a7209 */ /* 0x008fc60007810000 */
[----:B------:R-:W2:Y:S04]  /*1430*/  SHFL.BFLY PT, R36, R31, 0x1, 0x1f ;  /* 0x0c201f001f247f89 */ /* 0x000ea800000e0000 */
[----:B------:R-:W3:Y:S01]  /*1440*/  SHFL.BFLY PT, R43, R42, 0x1, 0x1f ;  /* 0x0c201f002a2b7f89 */ /* 0x000ee200000e0000 */
[----:B0-----:R-:W-:Y:S02]  /*1450*/  FMNMX.FTZ R14, R38, R15, !PT ;  /* 0x0000000f260e7209 */ /* 0x001fe40007810000 */
[----:B-1----:R-:W-:Y:S02]  /*1460*/  FMNMX.FTZ R12, R30, R13, !PT ;  /* 0x0000000d1e0c7209 */ /* 0x002fe40007810000 */
[----:B--2---:R-:W-:Y:S02]  /*1470*/  FMNMX.FTZ R13, R31, R36, !PT ;  /* 0x000000241f0d7209 */ /* 0x004fe40007810000 */
[----:B---3--:R-:W-:Y:S01]  /*1480*/  FMNMX.FTZ R15, R42, R43, !PT ;  /* 0x0000002b2a0f7209 */ /* 0x008fe20007810000 */
[----:B------:R-:W-:Y:S06]  /*1490*/  BRA `(.L_x_432) ;  /* 0x0000000400e47947 */ /* 0x000fec0003800000 */
.L_x_431:
[----:B------:R-:W0:Y:S01]  /*14a0*/  SHFL.BFLY PT, R30, R13, 0x10, 0x1f ;  /* 0x0e001f000d1e7f89 */ /* 0x000e2200000e0000 */
[----:B------:R-:W-:Y:S02]  /*14b0*/  LOP3.LUT P0, RZ, R3, 0x1f, RZ, 0xc0, !PT ;  /* 0x0000001f03ff7812 */ /* 0x000fe4000780c0ff */
[----:B------:R-:W-:Y:S01]  /*14c0*/  I2FP.F32.U32 R43, UR7 ;  /* 0x00000007002b7c45 */ /* 0x000fe20008201000 */
[----:B------:R-:W1:Y:S04]  /*14d0*/  SHFL.BFLY PT, R15, R12, 0x10, 0x1f ;  /* 0x0e001f000c0f7f89 */ /* 0x000e6800000e0000 */
[----:B------:R-:W2:Y:S01]  /*14e0*/  SHFL.BFLY PT, R41, R14, 0x10, 0x1f ;  /* 0x0e001f000e297f89 */ /* 0x000ea200000e0000 */
[----:B------:R-:W-:-:S03]  /*14f0*/  FMUL.FTZ R43, R43, 0.03125 ;  /* 0x3d0000002b2b7820 */ /* 0x000fc60000410000 */
[----:B------:R-:W3:Y:S02]  /*1500*/  SHFL.BFLY PT, R31, R36, 0x10, 0x1f ;  /* 0x0e001f00241f7f89 */ /* 0x000ee400000e0000 */
[----:B------:R-:W-:Y:S02]  /*1510*/  FSETP.GT.FTZ.AND P1, PT, R43, R26, PT ;  /* 0x0000001a2b00720b */ /* 0x000fe40003f34000 */
[----:B0-----:R-:W-:Y:S02]  /*1520*/  FMNMX.FTZ R39, R30, R13, !PT ;  /* 0x0000000d1e277209 */ /* 0x001fe40007810000 */
[----:B-1----:R-:W-:-:S03]  /*1530*/  FMNMX.FTZ R40, R15, R12, !PT ;  /* 0x0000000c0f287209 */ /* 0x002fc60007810000 */
[----:B------:R-:W0:Y:S01]  /*1540*/  SHFL.BFLY PT, R30, R39, 0x8, 0x1f ;  /* 0x0d001f00271e7f89 */ /* 0x000e2200000e0000 */
[----:B--2---:R-:W-:-:S03]  /*1550*/  FMNMX.FTZ R41, R41, R14, !PT ;  /* 0x0000000e29297209 */ /* 0x004fc60007810000 */
[----:B------:R-:W1:Y:S01]  /*1560*/  SHFL.BFLY PT, R13, R40, 0x8, 0x1f ;  /* 0x0d001f00280d7f89 */ /* 0x000e6200000e0000 */
[----:B---3--:R-:W-:-:S03]  /*1570*/  FMNMX.FTZ R38, R31, R36, !PT ;  /* 0x000000241f267209 */ /* 0x008fc60007810000 */
[----:B------:R-:W2:Y:S01]  /*1580*/  SHFL.BFLY PT, R42, R41, 0x8, 0x1f ;  /* 0x0d001f00292a7f89 */ /* 0x000ea200000e0000 */
[----:B------:R-:W-:Y:S01]  /*1590*/  @!P0 MOV R36, 0x400 ;  /* 0x0000040000248802 */ /* 0x000fe20000000f00 */
[----:B------:R-:W3:Y:S04]  /*15a0*/  @!P0 S2R R15, SR_CgaCtaId ;  /* 0x00000000000f8919 */ /* 0x000ee80000008800 */
[----:B------:R-:W-:Y:S01]  /*15b0*/  @!P0 VIADD R36, R36, 0x20 ;  /* 0x0000002024248836 */ /* 0x000fe20000000000 */
[----:B------:R-:W4:Y:S01]  /*15c0*/  SHFL.BFLY PT, R31, R38, 0x8, 0x1f ;  /* 0x0d001f00261f7f89 */ /* 0x000f2200000e0000 */
[----:B------:R-:W3:Y:S01]  /*15d0*/  @P1 S2R R12, SR_CgaCtaId ;  /* 0x00000000000c1919 */ /* 0x000ee20000008800 */
[----:B0-----:R-:W-:Y:S02]  /*15e0*/  FMNMX.FTZ R30, R39, R30, !PT ;  /* 0x0000001e271e7209 */ /* 0x001fe40007810000 */
[----:B-1----:R-:W-:-:S03]  /*15f0*/  FMNMX.FTZ R13, R40, R13, !PT ;  /* 0x0000000d280d7209 */ /* 0x002fc60007810000 */
[----:B------:R-:W0:Y:S01]  /*1600*/  SHFL.BFLY PT, R39, R30, 0x4, 0x1f ;  /* 0x0c801f001e277f89 */ /* 0x000e2200000e0000 */
[----:B--2---:R-:W-:-:S03]  /*1610*/  FMNMX.FTZ R14, R41, R42, !PT ;  /* 0x0000002a290e7209 */ /* 0x004fc60007810000 */
[----:B------:R-:W1:Y:S04]  /*1620*/  SHFL.BFLY PT, R40, R13, 0x4, 0x1f ;  /* 0x0c801f000d287f89 */ /* 0x000e6800000e0000 */
[----:B------:R-:W2:Y:S01]  /*1630*/  SHFL.BFLY PT, R41, R14, 0x4, 0x1f ;  /* 0x0c801f000e297f89 */ /* 0x000ea200000e0000 */
[----:B----4-:R-:W-:Y:S02]  /*1640*/  FMNMX.FTZ R31, R38, R31, !PT ;  /* 0x0000001f261f7209 */ /* 0x010fe40007810000 */
[----:B---3--:R-:W-:-:S03]  /*1650*/  @!P0 LEA R36, R15, R36, 0x18 ;  /* 0x000000240f248211 */ /* 0x008fc600078ec0ff */
[----:B------:R-:W3:Y:S01]  /*1660*/  SHFL.BFLY PT, R38, R31, 0x4, 0x1f ;  /* 0x0c801f001f267f89 */ /* 0x000ee200000e0000 */
[----:B------:R-:W-:-:S04]  /*1670*/  @!P0 SHF.R.U32.HI R15, RZ, 0x1, R3 ;  /* 0x00000001ff0f8819 */ /* 0x000fc80000011603 */
[----:B------:R-:W-:Y:S02]  /*1680*/  @!P0 LOP3.LUT R15, R15, 0x1f0, RZ, 0xc0, !PT ;  /* 0x000001f00f0f8812 */ /* 0x000fe400078ec0ff */
[----:B0-----:R-:W-:Y:S02]  /*1690*/  FMNMX.FTZ R30, R30, R39, !PT ;  /* 0x000000271e1e7209 */ /* 0x001fe40007810000 */
[----:B------:R-:W-:Y:S02]  /*16a0*/  @P1 MOV R39, 0x400 ;  /* 0x0000040000271802 */ /* 0x000fe40000000f00 */
[----:B------:R-:W-:Y:S02]  /*16b0*/  @!P0 IADD3 R36, PT, PT, R15, R36, RZ ;  /* 0x000000240f248210 */ /* 0x000fe40007ffe0ff */
[----:B------:R-:W0:Y:S01]  /*16c0*/  @P1 S2R R15, SR_CgaCtaId ;  /* 0x00000000000f1919 */ /* 0x000e220000008800 */
[----:B------:R-:W-:Y:S01]  /*16d0*/  @P1 VIADD R39, R39, 0x20 ;  /* 0x0000002027271836 */ /* 0x000fe20000000000 */
[----:B-1----:R-:W-:-:S02]  /*16e0*/  FMNMX.FTZ R13, R13, R40, !PT ;  /* 0x000000280d0d7209 */ /* 0x002fc40007810000 */
[----:B------:R-:W-:Y:S02]  /*16f0*/  @P1 SHF.L.U32 R40, R3, 0x4, RZ ;  /* 0x0000000403281819 */ /* 0x000fe400000006ff */
[----:B--2---:R-:W-:Y:S01]  /*1700*/  FMNMX.FTZ R14, R14, R41, !PT ;  /* 0x000000290e0e7209 */ /* 0x004fe20007810000 */
[----:B------:R-:W-:Y:S01]  /*1710*/  SHFL.BFLY PT, R42, R13, 0x2, 0x1f ;  /* 0x0c401f000d2a7f89 */ /* 0x000fe200000e0000 */
[----:B------:R-:W-:Y:S02]  /*1720*/  @P1 LEA R41, R12, R39, 0x18 ;  /* 0x000000270c291211 */ /* 0x000fe400078ec0ff */
[----:B------:R-:W-:Y:S01]  /*1730*/  @P1 LOP3.LUT R40, R40, 0x1f0, RZ, 0xc0, !PT ;  /* 0x000001f028281812 */ /* 0x000fe200078ec0ff */
[----:B------:R-:W1:Y:S01]  /*1740*/  SHFL.BFLY PT, R39, R30, 0x2, 0x1f ;  /* 0x0c401f001e277f89 */ /* 0x000e6200000e0000 */
[----:B---3--:R-:W-:-:S03]  /*1750*/  FMNMX.FTZ R31, R31, R38, !PT ;  /* 0x000000261f1f7209 */ /* 0x008fc60007810000 */
[----:B------:R-:W-:Y:S01]  /*1760*/  @P1 IMAD.IADD R38, R41, 0x1, R40 ;  /* 0x0000000129261824 */ /* 0x000fe200078e0228 */
[----:B------:R-:W-:Y:S01]  /*1770*/  @P1 MOV R40, 0x400 ;  /* 0x0000040000281802 */ /* 0x000fe20000000f00 */
[----:B------:R-:W2:Y:S03]  /*1780*/  SHFL.BFLY PT, R41, R14, 0x2, 0x1f ;  /* 0x0c401f000e297f89 */ /* 0x000ea600000e0000 */
[----:B------:R-:W-:Y:S01]  /*1790*/  @P1 IADD3 R40, PT, PT, R40, 0x20, RZ ;  /* 0x0000002028281810 */ /* 0x000fe20007ffe0ff */
[----:B------:R-:W3:Y:S03]  /*17a0*/  SHFL.BFLY PT, R12, R31, 0x2, 0x1f ;  /* 0x0c401f001f0c7f89 */ /* 0x000ee600000e0000 */
[----:B0-----:R-:W-:Y:S02]  /*17b0*/  @P1 LEA R15, R15, R40, 0x18 ;  /* 0x000000280f0f1211 */ /* 0x001fe400078ec0ff */
[----:B-1----:R-:W-:Y:S01]  /*17c0*/  FMNMX.FTZ R40, R30, R39, !PT ;  /* 0x000000271e287209 */ /* 0x002fe20007810000 */
[----:B------:R-:W-:-:S05]  /*17d0*/  @P1 IMAD.SHL.U32 R30, R3, 0x10, RZ ;  /* 0x00000010031e1824 */ /* 0x000fca00078e00ff */
[----:B------:R-:W-:Y:S02]  /*17e0*/  @P1 LOP3.LUT R44, R30, 0x1f0, RZ, 0xc0, !PT ;  /* 0x000001f01e2c1812 */ /* 0x000fe400078ec0ff */
[----:B--2---:R-:W-:Y:S02]  /*17f0*/  FMNMX.FTZ R30, R14, R41, !PT ;  /* 0x000000290e1e7209 */ /* 0x004fe40007810000 */
[----:B------:R-:W-:Y:S02]  /*1800*/  FMNMX.FTZ R41, R13, R42, !PT ;  /* 0x0000002a0d297209 */ /* 0x000fe40007810000 */
[----:B---3--:R-:W-:Y:S01]  /*1810*/  FMNMX.FTZ R42, R31, R12, !PT ;  /* 0x0000000c1f2a7209 */ /* 0x008fe20007810000 */
[----:B------:R-:W0:Y:S01]  /*1820*/  SHFL.BFLY PT, R13, R40, 0x1, 0x1f ;  /* 0x0c201f00280d7f89 */ /* 0x000e2200000e0000 */
[----:B------:R-:W-:-:S03]  /*1830*/  @P1 IADD3 R39, PT, PT, R15, R44, RZ ;  /* 0x0000002c0f271210 */ /* 0x000fc60007ffe0ff */
[----:B------:R-:W1:Y:S04]  /*1840*/  SHFL.BFLY PT, R43, R30, 0x1, 0x1f ;  /* 0x0c201f001e2b7f89 */ /* 0x000e6800000e0000 */
[----:B------:R-:W2:Y:S04]  /*1850*/  SHFL.BFLY PT, R14, R41, 0x1, 0x1f ;  /* 0x0c201f00290e7f89 */ /* 0x000ea800000e0000 */
[----:B------:R-:W3:Y:S01]  /*1860*/  SHFL.BFLY PT, R15, R42, 0x1, 0x1f ;  /* 0x0c201f002a0f7f89 */ /* 0x000ee200000e0000 */
[----:B------:R-:W4:Y:S01]  /*1870*/  @P1 S2R R31, SR_CgaCtaId ;  /* 0x00000000001f1919 */ /* 0x000f220000008800 */
[----:B0-----:R-:W-:-:S02]  /*1880*/  FMNMX.FTZ R12, R40, R13, !PT ;  /* 0x0000000d280c7209 */ /* 0x001fc40007810000 */
[----:B------:R-:W-:Y:S02]  /*1890*/  @P1 SHF.L.U32 R40, R3, 0x4, RZ ;  /* 0x0000000403281819 */ /* 0x000fe400000006ff */
[----:B-1----:R-:W-:Y:S01]  /*18a0*/  FMNMX.FTZ R13, R30, R43, !PT ;  /* 0x0000002b1e0d7209 */ /* 0x002fe20007810000 */
[----:B------:R-:W-:Y:S01]  /*18b0*/  IMAD.MOV.U32 R30, RZ, RZ, -0x1f528714 ;  /* 0xe0ad78ecff1e7424 */ /* 0x000fe200078e00ff */
[----:B------:R-:W-:Y:S02]  /*18c0*/  @P1 MOV R43, 0x400 ;  /* 0x00000400002b1802 */ /* 0x000fe40000000f00 */
[----:B--2---:R-:W-:Y:S01]  /*18d0*/  FMNMX.FTZ R14, R41, R14, !PT ;  /* 0x0000000e290e7209 */ /* 0x004fe20007810000 */
[----:B------:R-:W-:Y:S01]  /*18e0*/  IMAD.MOV.U32 R41, RZ, RZ, -0x1f528714 ;  /* 0xe0ad78ecff297424 */ /* 0x000fe200078e00ff */
[----:B------:R-:W-:Y:S01]  /*18f0*/  @P1 LOP3.LUT R40, R40, 0x1f0, RZ, 0xc0, !PT ;  /* 0x000001f028281812 */ /* 0x000fe200078ec0ff */
[----:B------:R-:W-:Y:S01]  /*1900*/  @P1 VIADD R44, R43, 0x20 ;  /* 0x000000202b2c1836 */ /* 0x000fe20000000000 */
[----:B---3--:R-:W-:-:S05]  /*1910*/  FMNMX.FTZ R15, R42, R15, !PT ;  /* 0x0000000f2a0f7209 */ /* 0x008fca0007810000 */
[----:B------:R-:W-:Y:S01]  /*1920*/  @!P0 STS.128 [R36], R12 ;  /* 0x0000000c24008388 */ /* 0x000fe20000000c00 */
[----:B----4-:R-:W-:Y:S02]  /*1930*/  @P1 LEA R43, R31, R44, 0x18 ;  /* 0x0000002c1f2b1211 */ /* 0x010fe400078ec0ff */
[----:B------:R-:W-:Y:S01]  /*1940*/  MOV R31, 0xe0ad78ec ;  /* 0xe0ad78ec001f7802 */ /* 0x000fe20000000f00 */
[----:B------:R-:W-:Y:S02]  /*1950*/  BAR.SYNC.DEFER_BLOCKING 0x0 ;  /* 0x0000000000007b1d */ /* 0x000fe40000010000 */
[----:B------:R-:W-:Y:S02]  /*1960*/  @P1 IMAD.IADD R44, R43, 0x1, R40 ;  /* 0x000000012b2c1824 */ /* 0x000fe400078e0228 */
[----:B------:R-:W-:Y:S02]  /*1970*/  HFMA2 R40, -RZ, RZ, -598.5, 40320 ;  /* 0xe0ad78ecff287431 */ /* 0x000fe400000001ff */
[----:B------:R-:W0:Y:S04]  /*1980*/  @P1 LDS.64 R30, [R38] ;  /* 0x00000000261e1984 */ /* 0x000e280000000a00 */
[----:B------:R-:W1:Y:S04]  /*1990*/  @P1 LDS R40, [R39+0x8] ;  /* 0x0000080027281984 */ /* 0x000e680000000800 */
[----:B------:R-:W2:Y:S04]  /*19a0*/  @P1 LDS R41, [R44+0xc] ;  /* 0x00000c002c291984 */ /* 0x000ea80000000800 */
[----:B0-----:R-:W0:Y:S04]  /*19b0*/  SHFL.BFLY PT, R43, R30, 0x10, 0x1f ;  /* 0x0e001f001e2b7f89 */ /* 0x001e2800000e0000 */
[----:B------:R-:W3:Y:S04]  /*19c0*/  SHFL.BFLY PT, R12, R31, 0x10, 0x1f ;  /* 0x0e001f001f0c7f89 */ /* 0x000ee800000e0000 */
[----:B-1----:R-:W1:Y:S04]  /*19d0*/  SHFL.BFLY PT, R13, R40, 0x10, 0x1f ;  /* 0x0e001f00280d7f89 */ /* 0x002e6800000e0000 */
[----:B--2---:R-:W2:Y:S01]  /*19e0*/  SHFL.BFLY PT, R42, R41, 0x10, 0x1f ;  /* 0x0e001f00292a7f89 */ /* 0x004ea200000e0000 */
[----:B0-----:R-:W-:-:S02]  /*19f0*/  FMNMX.FTZ R43, R43, R30, !PT ;  /* 0x0000001e2b2b7209 */ /* 0x001fc40007810000 */
[----:B---3--:R-:W-:-:S03]  /*1a00*/  FMNMX.FTZ R14, R12, R31, !PT ;  /* 0x0000001f0c0e7209 */ /* 0x008fc60007810000 */
[----:B------:R-:W0:Y:S01]  /*1a10*/  SHFL.BFLY PT, R12, R43, 0x8, 0x1f ;  /* 0x0d001f002b0c7f89 */ /* 0x000e2200000e0000 */
[----:B-1----:R-:W-:-:S03]  /*1a20*/  FMNMX.FTZ R36, R13, R40, !PT ;  /* 0x000000280d247209 */ /* 0x002fc60007810000 */
[----:B------:R-:W1:Y:S01]  /*1a30*/  SHFL.BFLY PT, R13, R14, 0x8, 0x1f ;  /* 0x0d001f000e0d7f89 */ /* 0x000e6200000e0000 */
[----:B--2---:R-:W-:-:S03]  /*1a40*/  FMNMX.FTZ R42, R42, R41, !PT ;  /* 0x000000292a2a7209 */ /* 0x004fc60007810000 */
        /* <DEDUP_REMOVED lines=29> */
[----:B---3--:R-:W-:-:S07]  /*1c20*/  FMNMX.FTZ R15, R43, R42, !PT ;  /* 0x0000002a2b0f7209 */ /* 0x008fce0007810000 */
.L_x_432:
[C---:B------:R-:W-:Y:S01]  /*1c30*/  ISETP.NE.AND P0, PT, R3.reuse, RZ, PT ;  /* 0x000000ff0300720c */ /* 0x040fe20003f05270 */
[----:B------:R-:W-:Y:S01]  /*1c40*/  BSSY.RECONVERGENT B0, `(.L_x_433) ;  /* 0x0000095000007945 */ /* 0x000fe20003800200 */
[----:B------:R-:W-:Y:S01]  /*1c50*/  ISETP.GE.U32.AND P1, PT, R3, UR4, PT ;  /* 0x0000000403007c0c */ /* 0x000fe2000bf26070 */
[----:B------:R-:W-:Y:S01]  /*1c60*/  IMAD.MOV.U32 R38, RZ, RZ, RZ ;  /* 0x000000ffff267224 */ /* 0x000fe200078e00ff */
[----:B------:R-:W-:-:S09]  /*1c70*/  MOV R36, RZ ;  /* 0x000000ff00247202 */ /* 0x000fd20000000f00 */
[----:B------:R-:W0:Y:S01]  /*1c80*/  @!P0 S2R R30, SR_CgaCtaId ;  /* 0x00000000001e8919 */ /* 0x000e220000008800 */
[----:B------:R-:W-:-:S04]  /*1c90*/  @!P0 MOV R39, 0x400 ;  /* 0x0000040000278802 */ /* 0x000fc80000000f00 */
[----:B0-----:R-:W-:Y:S02]  /*1ca0*/  @!P0 LEA R39, R30, R39, 0x18 ;  /* 0x000000271e278211 */ /* 0x001fe400078ec0ff */
[----:B------:R-:W-:-:S03]  /*1cb0*/  CS2R R30, SRZ ;  /* 0x00000000001e7805 */ /* 0x000fc6000001ff00 */
[----:B------:R0:W-:Y:S01]  /*1cc0*/  @!P0 STS.128 [R39+0x10], R12 ;  /* 0x0000100c27008388 */ /* 0x0001e20000000c00 */
[----:B------:R-:W-:Y:S06]  /*1cd0*/  BAR.SYNC.DEFER_BLOCKING 0x0 ;  /* 0x0000000000007b1d */ /* 0x000fec0000010000 */
[----:B------:R-:W-:Y:S05]  /*1ce0*/  @P1 BRA `(.L_x_434) ;  /* 0x0000000800281947 */ /* 0x000fea0003800000 */
[----:B0-----:R-:W-:-:S04]  /*1cf0*/  LOP3.LUT R13, RZ, R37, RZ, 0x33, !PT ;  /* 0x00000025ff0d7212 */ /* 0x001fc800078e33ff */
[----:B------:R-:W-:-:S04]  /*1d00*/  IADD3 R13, PT, PT, R13, UR11, R2 ;  /* 0x0000000b0d0d7c10 */ /* 0x000fc8000fffe002 */
[----:B------:R-:W-:-:S13]  /*1d10*/  ISETP.GT.U32.AND P2, PT, R2, R13, PT ;  /* 0x0000000d0200720c */ /* 0x000fda0003f44070 */
[----:B------:R-:W-:Y:S05]  /*1d20*/  @P2 BRA `(.L_x_435) ;  /* 0x0000000400802947 */ /* 0x000fea0003800000 */
[----:B------:R-:W0:Y:S01]  /*1d30*/  I2F.U32.RP R39, R2 ;  /* 0x0000000200277306 */ /* 0x000e220000209000 */
[----:B------:R-:W1:Y:S01]  /*1d40*/  S2UR UR6, SR_CgaCtaId ;  /* 0x00000000000679c3 */ /* 0x000e620000008800 */
[----:B------:R-:W-:Y:S01]  /*1d50*/  UMOV UR5, 0x400 ;  /* 0x0000040000057882 */ /* 0x000fe20000000000 */
[----:B------:R-:W-:Y:S02]  /*1d60*/  MOV R30, RZ ;  /* 0x000000ff001e7202 */ /* 0x000fe40000000f00 */
[----:B------:R-:W-:-:S03]  /*1d70*/  ISETP.NE.U32.AND P5, PT, R2, RZ, PT ;  /* 0x000000ff0200720c */ /* 0x000fc60003fa5070 */
[----:B0-----:R-:W0:Y:S01]  /*1d80*/  MUFU.RCP R39, R39 ;  /* 0x0000002700277308 */ /* 0x001e220000001000 */
[----:B-1----:R-:W-:Y:S01]  /*1d90*/  ULEA UR5, UR6, UR5, 0x18 ;  /* 0x0000000506057291 */ /* 0x002fe2000f8ec0ff */
[----:B0-----:R-:W-:-:S08]  /*1da0*/  IADD3 R40, PT, PT, R39, 0xffffffe, RZ ;  /* 0x0ffffffe27287810 */ /* 0x001fd00007ffe0ff */
[----:B------:R-:W0:Y:S01]  /*1db0*/  LDS.128 R12, [UR5+0x10] ;  /* 0x00001005ff0c7984 */ /* 0x000e220008000c00 */
[----:B------:R-:W1:Y:S02]  /*1dc0*/  F2I.FTZ.U32.TRUNC.NTZ R31, R40 ;  /* 0x00000028001f7305 */ /* 0x000e64000021f000 */
[----:B-1----:R-:W-:-:S04]  /*1dd0*/  IMAD.MOV R41, RZ, RZ, -R31 ;  /* 0x000000ffff297224 */ /* 0x002fc800078e0a1f */
[----:B------:R-:W-:-:S04]  /*1de0*/  IMAD R41, R41, R2, RZ ;  /* 0x0000000229297224 */ /* 0x000fc800078e02ff */
[----:B------:R-:W-:-:S06]  /*1df0*/  IMAD.HI.U32 R30, R31, R41, R30 ;  /* 0x000000291f1e7227 */ /* 0x000fcc00078e001e */
[----:B------:R-:W-:-:S04]  /*1e00*/  IMAD.HI.U32 R30, R30, R35, RZ ;  /* 0x000000231e1e7227 */ /* 0x000fc800078e00ff */
[----:B------:R-:W-:-:S04]  /*1e10*/  IMAD.MOV R31, RZ, RZ, -R30 ;  /* 0x000000ffff1f7224 */ /* 0x000fc800078e0a1e */
[----:B------:R-:W-:Y:S01]  /*1e20*/  IMAD R39, R2, R31, R35 ;  /* 0x0000001f02277224 */ /* 0x000fe200078e0223 */
[----:B0-----:R-:W-:-:S04]  /*1e30*/  F2FP.F16.F32.PACK_AB R12, RZ, R12 ;  /* 0x0000000cff0c723e */ /* 0x001fc800000000ff */
[----:B------:R-:W-:Y:S01]  /*1e40*/  ISETP.GE.U32.AND P3, PT, R39, R2, PT ;  /* 0x000000022700720c */ /* 0x000fe20003f66070 */
[----:B------:R-:W-:-:S05]  /*1e50*/  HADD2 R31, R23, -R12.H0_H0 ;  /* 0xa000000c171f7230 */ /* 0x000fca0000000000 */
[--C-:B------:R-:W-:Y:S01]  /*1e60*/  HADD2.F32 R12, -RZ, R31.reuse.H0_H0 ;  /* 0x2000001fff0c7230 */ /* 0x100fe20000004100 */
[----:B------:R-:W-:Y:S01]  /*1e70*/  HSET2.BF.EQ.AND R40, R31, 0.0226898193359375, 0.0226898193359375, PT ;  /* 0x25cf25cf1f287433 */ /* 0x000fe20003802080 */
[----:B------:R-:W-:-:S03]  /*1e80*/  HADD2.F32 R23, -RZ, R31.H1_H1 ;  /* 0x3000001fff177230 */ /* 0x000fc60000004100 */
[----:B------:R-:W-:Y:S02]  /*1e90*/  FFMA R12, R12, 1.4426950216293334961, -RZ ;  /* 0x3fb8aa3b0c0c7823 */ /* 0x000fe400000008ff */
[----:B------:R-:W-:Y:S01]  /*1ea0*/  FFMA R23, R23, 1.4426950216293334961, -RZ ;  /* 0x3fb8aa3b17177823 */ /* 0x000fe200000008ff */
[-C--:B------:R-:W-:Y:S01]  /*1eb0*/  @P3 IADD3 R39, PT, PT, R39, -R2.reuse, RZ ;  /* 0x8000000227273210 */ /* 0x080fe20007ffe0ff */
[----:B------:R-:W-:Y:S02]  /*1ec0*/  @P3 VIADD R30, R30, 0x1 ;  /* 0x000000011e1e3836 */ /* 0x000fe40000000000 */
[----:B------:R-:W-:Y:S01]  /*1ed0*/  MUFU.EX2 R12, R12 ;  /* 0x0000000c000c7308 */ /* 0x000fe20000000800 */
[----:B------:R-:W-:Y:S02]  /*1ee0*/  ISETP.GE.U32.AND P4, PT, R39, R2, PT ;  /* 0x000000022700720c */ /* 0x000fe40003f86070 */
[----:B------:R-:W-:Y:S01]  /*1ef0*/  HSET2.BF.EQ.AND R39, R31, 0.007297515869140625, 0.007297515869140625, PT ;  /* 0x1f791f791f277433 */ /* 0x000fe20003802080 */
[----:B------:R-:W0:Y:S10]  /*1f00*/  MUFU.EX2 R23, R23 ;  /* 0x0000001700177308 */ /* 0x000e340000000800 */
[----:B------:R-:W-:-:S02]  /*1f10*/  @P4 IADD3 R30, PT, PT, R30, 0x1, RZ ;  /* 0x000000011e1e4810 */ /* 0x000fc40007ffe0ff */
[----:B------:R-:W-:Y:S02]  /*1f20*/  @!P5 LOP3.LUT R30, RZ, R2, RZ, 0x33, !PT ;  /* 0x00000002ff1ed212 */ /* 0x000fe400078e33ff */
[----:B0-----:R-:W-:Y:S02]  /*1f30*/  F2FP.F16.F32.PACK_AB R41, R23, R12 ;  /* 0x0000000c1729723e */ /* 0x001fe400000000ff */
[----:B------:R-:W-:Y:S02]  /*1f40*/  ISETP.GT.U32.AND P3, PT, R30, 0x1, PT ;  /* 0x000000011e00780c */ /* 0x000fe40003f64070 */
[----:B------:R-:W-:Y:S01]  /*1f50*/  HSET2.BF.EQ.AND R12, R31, -2.615234375, -2.615234375, PT ;  /* 0xc13bc13b1f0c7433 */ /* 0x000fe20003802080 */
[----:B------:R-:W-:Y:S01]  /*1f60*/  HFMA2 R39, R39, -0.0009765625, -0.0009765625, R41 ;  /* 0x9400940027277831 */ /* 0x000fe20000000029 */
[----:B------:R-:W-:-:S03]  /*1f70*/  HSET2.BF.EQ.AND R23, R31, -2.966796875, -2.966796875, PT ;  /* 0xc1efc1ef1f177433 */ /* 0x000fc60003802080 */
[----:B------:R-:W-:-:S04]  /*1f80*/  HFMA2 R39, R40, -0.0009765625, -0.0009765625, R39 ;  /* 0x9400940028277831 */ /* 0x000fc80000000027 */
[----:B------:R-:W-:-:S04]  /*1f90*/  HFMA2 R12, R12, 6.103515625e-05, 6.103515625e-05, R39 ;  /* 0x040004000c0c7831 */ /* 0x000fc80000000027 */
[----:B------:R-:W-:Y:S01]  /*1fa0*/  HFMA2 R23, R23, 3.0517578125e-05, 3.0517578125e-05, R12 ;  /* 0x0200020017177831 */ /* 0x000fe2000000000c */
[----:B------:R-:W-:Y:S06]  /*1fb0*/  @!P3 BRA `(.L_x_435) ;  /* 0x0000000000dcb947 */ /* 0x000fec0003800000 */
[----:B------:R-:W-:Y:S02]  /*1fc0*/  F2FP.F16.F32.PACK_AB R13, RZ, R13 ;  /* 0x0000000dff0d723e */ /* 0x000fe400000000ff */
[----:B------:R-:W-:-:S03]  /*1fd0*/  ISETP.NE.AND P3, PT, R30, 0x2, PT ;  /* 0x000000021e00780c */ /* 0x000fc60003f65270 */
[----:B------:R-:W-:-:S05]  /*1fe0*/  HADD2 R25, R25, -R13.H0_H0 ;  /* 0xa000000d19197230 */ /* 0x000fca0000000000 */
[--C-:B------:R-:W-:Y:S01]  /*1ff0*/  HADD2.F32 R12, -RZ, R25.reuse.H0_H0 ;  /* 0x20000019ff0c7230 */ /* 0x100fe20000004100 */
[C---:B------:R-:W-:Y:S01]  /*2000*/  HSET2.BF.EQ.AND R31, R25.reuse, 0.007297515869140625, 0.007297515869140625, PT ;  /* 0x1f791f79191f7433 */ /* 0x040fe20003802080 */
[----:B------:R-:W-:Y:S01]  /*2010*/  HADD2.F32 R13, -RZ, R25.H1_H1 ;  /* 0x30000019ff0d7230 */ /* 0x000fe20000004100 */
[----:B------:R-:W-:Y:S02]  /*2020*/  HSET2.BF.EQ.AND R39, R25, 0.0226898193359375, 0.0226898193359375, PT ;  /* 0x25cf25cf19277433 */ /* 0x000fe40003802080 */
[----:B------:R-:W-:Y:S02]  /*2030*/  FFMA R12, R12, 1.4426950216293334961, -RZ ;  /* 0x3fb8aa3b0c0c7823 */ /* 0x000fe400000008ff */
[----:B------:R-:W-:-:S04]  /*2040*/  FFMA R13, R13, 1.4426950216293334961, -RZ ;  /* 0x3fb8aa3b0d0d7823 */ /* 0x000fc800000008ff */
[----:B------:R-:W-:Y:S04]  /*2050*/  MUFU.EX2 R12, R12 ;  /* 0x0000000c000c7308 */ /* 0x000fe80000000800 */
[----:B------:R-:W0:Y:S02]  /*2060*/  MUFU.EX2 R13, R13 ;  /* 0x0000000d000d7308 */ /* 0x000e240000000800 */
[----:B0-----:R-:W-:-:S05]  /*2070*/  F2FP.F16.F32.PACK_AB R40, R13, R12 ;  /* 0x0000000c0d28723e */ /* 0x001fca00000000ff */
[----:B------:R-:W-:Y:S01]  /*2080*/  HFMA2 R31, R31, -0.0009765625, -0.0009765625, R40 ;  /* 0x940094001f1f7831 */ /* 0x000fe20000000028 */
[----:B------:R-:W-:-:S03]  /*2090*/  HSET2.BF.EQ.AND R40, R25, -2.615234375, -2.615234375, PT ;  /* 0xc13bc13b19287433 */ /* 0x000fc60003802080 */
[----:B------:R-:W-:Y:S01]  /*20a0*/  HFMA2 R31, R39, -0.0009765625, -0.0009765625, R31 ;  /* 0x94009400271f7831 */ /* 0x000fe2000000001f */
[----:B------:R-:W-:-:S03]  /*20b0*/  HSET2.BF.EQ.AND R39, R25, -2.966796875, -2.966796875, PT ;  /* 0xc1efc1ef19277433 */ /* 0x000fc60003802080 */
        /* <DEDUP_REMOVED lines=16> */
[C---:B------:R-:W-:Y:S02]  /*21c0*/  HSET2.BF.EQ.AND R39, R27.reuse, -2.615234375, -2.615234375, PT ;  /* 0xc13bc13b1b277433 */ /* 0x040fe40003802080 */
[----:B------:R-:W-:Y:S01]  /*21d0*/  HSET2.BF.EQ.AND R27, R27, -2.966796875, -2.966796875, PT ;  /* 0xc1efc1ef1b1b7433 */ /* 0x000fe20003802080 */
[----:B------:R-:W-:-:S04]  /*21e0*/  HFMA2 R14, R31, -0.0009765625, -0.0009765625, R14 ;  /* 0x940094001f0e7831 */ /* 0x000fc8000000000e */
[----:B------:R-:W-:-:S04]  /*21f0*/  HFMA2 R14, R39, 6.103515625e-05, 6.103515625e-05, R14 ;  /* 0x04000400270e7831 */ /* 0x000fc8000000000e */
[----:B------:R-:W-:Y:S01]  /*2200*/  HFMA2 R27, R27, 3.0517578125e-05, 3.0517578125e-05, R14 ;  /* 0x020002001b1b7831 */ /* 0x000fe2000000000e */
[----:B------:R-:W-:Y:S06]  /*2210*/  @!P3 BRA `(.L_x_435) ;  /* 0x000000000044b947 */ /* 0x000fec0003800000 */
[----:B------:R-:W-:-:S05]  /*2220*/  F2FP.F16.F32.PACK_AB R15, RZ, R15 ;  /* 0x0000000fff0f723e */ /* 0x000fca00000000ff */
        /* <DEDUP_REMOVED lines=15> */
[----:B------:R-:W-:-:S07]  /*2320*/  HFMA2 R29, R29, 3.0517578125e-05, 3.0517578125e-05, R14 ;  /* 0x020002001d1d7831 */ /* 0x000fce000000000e */
.L_x_435:
[----:B------:R-:W-:Y:S01]  /*2330*/  CS2R R30, SRZ ;  /* 0x00000000001e7805 */ /* 0x000fe2000001ff00 */
[----:B------:R-:W-:Y:S06]  /*2340*/  @P2 BRA `(.L_x_434) ;  /* 0x0000000000902947 */ /* 0x000fec0003800000 */
        /* <DEDUP_REMOVED lines=8> */
[----:B------:R-:W-:-:S04]  /*23d0*/  IMAD.HI.U32 R30, R13, R15, R12 ;  /* 0x0000000f0d1e7227 */ /* 0x000fc800078e000c */
[----:B------:R-:W-:Y:S02]  /*23e0*/  HADD2 R12, R23.H0_H0, R23.H1_H1 ;  /* 0x30000017170c7230 */ /* 0x000fe40000000800 */
[----:B------:R-:W-:Y:S01]  /*23f0*/  IMAD.HI.U32 R13, R30, R35, RZ ;  /* 0x000000231e0d7227 */ /* 0x000fe200078e00ff */
[----:B------:R-:W-:-:S03]  /*2400*/  MOV R30, RZ ;  /* 0x000000ff001e7202 */ /* 0x000fc60000000f00 */
[----:B------:R-:W-:Y:S01]  /*2410*/  HADD2.F32 R12, -RZ, R12.H0_H0 ;  /* 0x2000000cff0c7230 */ /* 0x000fe20000004100 */
[----:B------:R-:W-:-:S04]  /*2420*/  IADD3 R15, PT, PT, -R13, RZ, RZ ;  /* 0x000000ff0d0f7210 */ /* 0x000fc80007ffe1ff */
[----:B------:R-:W-:Y:S01]  /*2430*/  FADD.FTZ R31, RZ, R12 ;  /* 0x0000000cff1f7221 */ /* 0x000fe20000010000 */
[----:B------:R-:W-:-:S05]  /*2440*/  IMAD R15, R2, R15, R35 ;  /* 0x0000000f020f7224 */ /* 0x000fca00078e0223 */
[----:B------:R-:W-:-:S13]  /*2450*/  ISETP.GE.U32.AND P2, PT, R15, R2, PT ;  /* 0x000000020f00720c */ /* 0x000fda0003f46070 */
[----:B------:R-:W-:Y:S01]  /*2460*/  @P2 IMAD.IADD R15, R15, 0x1, -R2 ;  /* 0x000000010f0f2824 */ /* 0x000fe200078e0a02 */
[----:B------:R-:W-:-:S04]  /*2470*/  @P2 IADD3 R13, PT, PT, R13, 0x1, RZ ;  /* 0x000000010d0d2810 */ /* 0x000fc80007ffe0ff */
[----:B------:R-:W-:-:S13]  /*2480*/  ISETP.GE.U32.AND P3, PT, R15, R2, PT ;  /* 0x000000020f00720c */ /* 0x000fda0003f66070 */
[----:B------:R-:W-:Y:S01]  /*2490*/  @P3 VIADD R13, R13, 0x1 ;  /* 0x000000010d0d3836 */ /* 0x000fe20000000000 */
[----:B------:R-:W-:-:S04]  /*24a0*/  @!P4 LOP3.LUT R13, RZ, R2, RZ, 0x33, !PT ;  /* 0x00000002ff0dc212 */ /* 0x000fc800078e33ff */
[----:B------:R-:W-:-:S13]  /*24b0*/  ISETP.GE.U32.AND P2, PT, R13, 0x2, PT ;  /* 0x000000020d00780c */ /* 0x000fda0003f46070 */
[----:B------:R-:W-:Y:S05]  /*24c0*/  @!P2 BRA `(.L_x_434) ;  /* 0x000000000030a947 */ /* 0x000fea0003800000 */
[----:B------:R-:W-:Y:S01]  /*24d0*/  ISETP.NE.AND P2, PT, R13, 0x2, PT ;  /* 0x000000020d00780c */ /* 0x000fe20003f45270 */
[----:B------:R-:W-:-:S05]  /*24e0*/  HADD2 R12, R25.H0_H0, R25.H1_H1 ;  /* 0x30000019190c7230 */ /* 0x000fca0000000800 */
[----:B------:R-:W-:-:S05]  /*24f0*/  HADD2.F32 R12, -RZ, R12.H0_H0 ;  /* 0x2000000cff0c7230 */ /* 0x000fca0000004100 */
[----:B------:R-:W-:Y:S02]  /*2500*/  FADD.FTZ R30, RZ, R12 ;  /* 0x0000000cff1e7221 */ /* 0x000fe40000010000 */
[----:B------:R-:W-:Y:S05]  /*2510*/  @!P2 BRA `(.L_x_434) ;  /* 0x00000000001ca947 */ /* 0x000fea0003800000 */
[----:B------:R-:W-:Y:S01]  /*2520*/  ISETP.NE.AND P2, PT, R13, 0x3, PT ;  /* 0x000000030d00780c */ /* 0x000fe20003f45270 */
[----:B------:R-:W-:-:S05]  /*2530*/  HADD2 R12, R27.H0_H0, R27.H1_H1 ;  /* 0x3000001b1b0c7230 */ /* 0x000fca0000000800 */
[----:B------:R-:W-:-:S05]  /*2540*/  HADD2.F32 R12, -RZ, R12.H0_H0 ;  /* 0x2000000cff0c7230 */ /* 0x000fca0000004100 */
[----:B------:R-:W-:Y:S02]  /*2550*/  FADD.FTZ R36, RZ, R12 ;  /* 0x0000000cff247221 */ /* 0x000fe40000010000 */
[----:B------:R-:W-:-:S05]  /*2560*/  @P2 HADD2 R13, R29.H0_H0, R29.H1_H1 ;  /* 0x3000001d1d0d2230 */ /* 0x000fca0000000800 */
[----:B------:R-:W-:-:S05]  /*2570*/  @P2 HADD2.F32 R13, -RZ, R13.H0_H0 ;  /* 0x2000000dff0d2230 */ /* 0x000fca0000004100 */
[----:B------:R-:W-:-:S07]  /*2580*/  @P2 FADD.FTZ R38, RZ, R13 ;  /* 0x0000000dff262221 */ /* 0x000fce0000010000 */
.L_x_434:
[----:B------:R-:W-:Y:S05]  /*2590*/  BSYNC.RECONVERGENT B0 ;  /* 0x0000000000007941 */ /* 0x000fea0003800200 */
.L_x_433:
[----:B------:R-:W-:Y:S05]  /*25a0*/  BRA.U UP0, `(.L_x_436) ;  /* 0x0000000100a47547 */ /* 0x000fea000b800000 */
[----:B0-----:R-:W0:Y:S04]  /*25b0*/  SHFL.BFLY PT, R12, R31, 0x10, 0x1f ;  /* 0x0e001f001f0c7f89 */ /* 0x001e2800000e0000 */
[----:B------:R-:W1:Y:S04]  /*25c0*/  SHFL.BFLY PT, R13, R30, 0x10, 0x1f ;  /* 0x0e001f001e0d7f89 */ /* 0x000e6800000e0000 */
[----:B------:R-:W2:Y:S04]  /*25d0*/  SHFL.BFLY PT, R39, R36, 0x10, 0x1f ;  /* 0x0e001f0024277f89 */ /* 0x000ea800000e0000 */
[----:B------:R-:W3:Y:S01]  /*25e0*/  SHFL.BFLY PT, R41, R38, 0x10, 0x1f ;  /* 0x0e001f0026297f89 */ /* 0x000ee200000e0000 */
[----:B0-----:R-:W-:Y:S01]  /*25f0*/  FADD.FTZ R12, R12, R31 ;  /* 0x0000001f0c0c7221 */ /* 0x001fe20000010000 */
[----:B-1----:R-:W-:-:S04]  /*2600*/  FADD.FTZ R15, R13, R30 ;  /* 0x0000001e0d0f7221 */ /* 0x002fc80000010000 */
[----:B------:R-:W0:Y:S01]  /*2610*/  SHFL.BFLY PT, R13, R12, 0x8, 0x1f ;  /* 0x0d001f000c0d7f89 */ /* 0x000e2200000e0000 */
[----:B--2---:R-:W-:-:S03]  /*2620*/  FADD.FTZ R39, R39, R36 ;  /* 0x0000002427277221 */ /* 0x004fc60000010000 */
[----:B------:R-:W1:Y:S01]  /*2630*/  SHFL.BFLY PT, R14, R15, 0x8, 0x1f ;  /* 0x0d001f000f0e7f89 */ /* 0x000e6200000e0000 */
[----:B---3--:R-:W-:-:S03]  /*2640*/  FADD.FTZ R42, R41, R38 ;  /* 0x00000026292a7221 */ /* 0x008fc60000010000 */
[----:B------:R-:W2:Y:S04]  /*2650*/  SHFL.BFLY PT, R40, R39, 0x8, 0x1f ;  /* 0x0d001f0027287f89 */ /* 0x000ea800000e0000 */
[----:B------:R-:W3:Y:S01]  /*2660*/  SHFL.BFLY PT, R31, R42, 0x8, 0x1f ;  /* 0x0d001f002a1f7f89 */ /* 0x000ee200000e0000 */
[----:B0-----:R-:W-:Y:S01]  /*2670*/  FADD.FTZ R13, R12, R13 ;  /* 0x0000000d0c0d7221 */ /* 0x001fe20000010000 */
[----:B-1----:R-:W-:-:S04]  /*2680*/  FADD.FTZ R30, R15, R14 ;  /* 0x0000000e0f1e7221 */ /* 0x002fc80000010000 */
[----:B------:R-:W0:Y:S01]  /*2690*/  SHFL.BFLY PT, R14, R13, 0x4, 0x1f ;  /* 0x0c801f000d0e7f89 */ /* 0x000e2200000e0000 */
[----:B--2---:R-:W-:Y:S01]  /*26a0*/  FADD.FTZ R40, R39, R40 ;  /* 0x0000002827287221 */ /* 0x004fe20000010000 */
[----:B---3--:R-:W-:-:S04]  /*26b0*/  FADD.FTZ R38, R42, R31 ;  /* 0x0000001f2a267221 */ /* 0x008fc80000010000 */
[----:B------:R-:W1:Y:S04]  /*26c0*/  SHFL.BFLY PT, R41, R40, 0x4, 0x1f ;  /* 0x0c801f0028297f89 */ /* 0x000e6800000e0000 */
[----:B------:R-:W2:Y:S04]  /*26d0*/  SHFL.BFLY PT, R31, R30, 0x4, 0x1f ;  /* 0x0c801f001e1f7f89 */ /* 0x000ea800000e0000 */
[----:B------:R-:W3:Y:S01]  /*26e0*/  SHFL.BFLY PT, R43, R38, 0x4, 0x1f ;  /* 0x0c801f00262b7f89 */ /* 0x000ee200000e0000 */
[----:B0-----:R-:W-:-:S05]  /*26f0*/  FADD.FTZ R14, R13, R14 ;  /* 0x0000000e0d0e7221 */ /* 0x001fca0000010000 */
[----:B------:R-:W0:Y:S01]  /*2700*/  SHFL.BFLY PT, R15, R14, 0x2, 0x1f ;  /* 0x0c401f000e0f7f89 */ /* 0x000e2200000e0000 */
[----:B-1----:R-:W-:Y:S01]  /*2710*/  FADD.FTZ R41, R40, R41 ;  /* 0x0000002928297221 */ /* 0x002fe20000010000 */
[----:B--2---:R-:W-:-:S04]  /*2720*/  FADD.FTZ R31, R30, R31 ;  /* 0x0000001f1e1f7221 */ /* 0x004fc80000010000 */
[----:B------:R-:W1:Y:S01]  /*2730*/  SHFL.BFLY PT, R36, R41, 0x2, 0x1f ;  /* 0x0c401f0029247f89 */ /* 0x000e6200000e0000 */
[----:B---3--:R-:W-:-:S03]  /*2740*/  FADD.FTZ R43, R38, R43 ;  /* 0x0000002b262b7221 */ /* 0x008fc60000010000 */
[----:B------:R-:W2:Y:S04]  /*2750*/  SHFL.BFLY PT, R12, R31, 0x2, 0x1f ;  /* 0x0c401f001f0c7f89 */ /* 0x000ea800000e0000 */
[----:B------:R-:W3:Y:S01]  /*2760*/  SHFL.BFLY PT, R42, R43, 0x2, 0x1f ;  /* 0x0c401f002b2a7f89 */ /* 0x000ee200000e0000 */
[----:B0-----:R-:W-:Y:S01]  /*2770*/  FADD.FTZ R15, R14, R15 ;  /* 0x0000000f0e0f7221 */ /* 0x001fe20000010000 */
[----:B-1----:R-:W-:Y:S01]  /*2780*/  FADD.FTZ R36, R41, R36 ;  /* 0x0000002429247221 */ /* 0x002fe20000010000 */
[----:B--2---:R-:W-:-:S04]  /*2790*/  FADD.FTZ R13, R31, R12 ;  /* 0x0000000c1f0d7221 */ /* 0x004fc80000010000 */
[----:B------:R-:W0:Y:S01]  /*27a0*/  SHFL.BFLY PT, R39, R36, 0x1, 0x1f ;  /* 0x0c201f0024277f89 */ /* 0x000e2200000e0000 */
[----:B---3--:R-:W-:-:S03]  /*27b0*/  FADD.FTZ R42, R43, R42 ;  /* 0x0000002a2b2a7221 */ /* 0x008fc60000010000 */
[----:B------:R-:W1:Y:S04]  /*27c0*/  SHFL.BFLY PT, R12, R15, 0x1, 0x1f ;  /* 0x0c201f000f0c7f89 */ /* 0x000e6800000e0000 */
[----:B------:R-:W2:Y:S04]  /*27d0*/  SHFL.BFLY PT, R30, R13, 0x1, 0x1f ;  /* 0x0c201f000d1e7f89 */ /* 0x000ea800000e0000 */
[----:B------:R-:W3:Y:S01]  /*27e0*/  SHFL.BFLY PT, R45, R42, 0x1, 0x1f ;  /* 0x0c201f002a2d7f89 */ /* 0x000ee200000e0000 */
[----:B0-----:R-:W-:Y:S01]  /*27f0*/  FADD.FTZ R39, R36, R39 ;  /* 0x0000002724277221 */ /* 0x001fe20000010000 */
[----:B-1----:R-:W-:Y:S01]  /*2800*/  FADD.FTZ R12, R15, R12 ;  /* 0x0000000c0f0c7221 */ /* 0x002fe20000010000 */
[----:B--2---:R-:W-:Y:S01]  /*2810*/  FADD.FTZ R30, R13, R30 ;  /* 0x0000001e0d1e7221 */ /* 0x004fe20000010000 */
[----:B---3--:R-:W-:Y:S01]  /*2820*/  FADD.FTZ R45, R42, R45 ;  /* 0x0000002d2a2d7221 */ /* 0x008fe20000010000 */
[----:B------:R-:W-:Y:S06]  /*2830*/  BRA `(.L_x_437) ;  /* 0x0000000400fc7947 */ /* 0x000fec0003800000 */
.L_x_436:
[----:B0-----:R-:W0:Y:S01]  /*2840*/  SHFL.BFLY PT, R12, R31, 0x10, 0x1f ;  /* 0x0e001f001f0c7f89 */ /* 0x001e2200000e0000 */
[----:B------:R-:W-:Y:S01]  /*2850*/  LOP3.LUT P2, RZ, R3, 0x1f, RZ, 0xc0, !PT ;  /* 0x0000001f03ff7812 */ /* 0x000fe2000784c0ff */
[----:B------:R-:W-:Y:S02]  /*2860*/  BSSY.RECONVERGENT B0, `(.L_x_438) ;  /* 0x0000045000007945 */ /* 0x000fe40003800200 */
        /* <DEDUP_REMOVED lines=12> */
[----:B------:R-:W-:Y:S01]  /*2930*/  I2FP.F32.U32 R12, UR7 ;  /* 0x00000007000c7c45 */ /* 0x000fe20008201000 */
[----:B-1----:R-:W-:-:S03]  /*2940*/  FADD.FTZ R30, R15, R14 ;  /* 0x0000000e0f1e7221 */ /* 0x002fc60000010000 */
[----:B------:R-:W0:Y:S01]  /*2950*/  SHFL.BFLY PT, R14, R13, 0x4, 0x1f ;  /* 0x0c801f000d0e7f89 */ /* 0x000e2200000e0000 */
[----:B------:R-:W-:Y:S01]  /*2960*/  FMUL.FTZ R15, R12, 0.03125 ;  /* 0x3d0000000c0f7820 */ /* 0x000fe20000410000 */
[----:B--2---:R-:W-:Y:S01]  /*2970*/  FADD.FTZ R40, R39, R40 ;  /* 0x0000002827287221 */ /* 0x004fe20000010000 */
[----:B---3--:R-:W-:-:S04]  /*2980*/  FADD.FTZ R43, R42, R31 ;  /* 0x0000001f2a2b7221 */ /* 0x008fc80000010000 */
[----:B------:R-:W1:Y:S01]  /*2990*/  SHFL.BFLY PT, R41, R40, 0x4, 0x1f ;  /* 0x0c801f0028297f89 */ /* 0x000e6200000e0000 */
[----:B------:R-:W-:-:S03]  /*29a0*/  FSETP.GT.FTZ.AND P3, PT, R15, R26, PT ;  /* 0x0000001a0f00720b */ /* 0x000fc60003f74000 */
[----:B------:R-:W2:Y:S04]  /*29b0*/  SHFL.BFLY PT, R31, R30, 0x4, 0x1f ;  /* 0x0c801f001e1f7f89 */ /* 0x000ea800000e0000 */
[----:B------:R-:W3:Y:S06]  /*29c0*/  SHFL.BFLY PT, R36, R43, 0x4, 0x1f ;  /* 0x0c801f002b247f89 */ /* 0x000eec00000e0000 */
[----:B------:R-:W-:Y:S01]  /*29d0*/  @P3 MOV R42, 0x400 ;  /* 0x00000400002a3802 */ /* 0x000fe20000000f00 */
[----:B0-----:R-:W-:-:S02]  /*29e0*/  FADD.FTZ R12, R13, R14 ;  /* 0x0000000e0d0c7221 */ /* 0x001fc40000010000 */
[----:B------:R-:W0:Y:S03]  /*29f0*/  @P3 S2R R14, SR_CgaCtaId ;  /* 0x00000000000e3919 */ /* 0x000e260000008800 */
[----:B------:R-:W4:Y:S01]  /*2a00*/  SHFL.BFLY PT, R15, R12, 0x2, 0x1f ;  /* 0x0c401f000c0f7f89 */ /* 0x000f2200000e0000 */
[----:B-1----:R-:W-:Y:S01]  /*2a10*/  FADD.FTZ R41, R40, R41 ;  /* 0x0000002928297221 */ /* 0x002fe20000010000 */
[----:B--2---:R-:W-:Y:S02]  /*2a20*/  FADD.FTZ R38, R30, R31 ;  /* 0x0000001f1e267221 */ /* 0x004fe40000010000 */
[----:B------:R-:W1:Y:S01]  /*2a30*/  @P3 S2R R30, SR_CgaCtaId ;  /* 0x00000000001e3919 */ /* 0x000e620000008800 */
[----:B---3--:R-:W-:Y:S01]  /*2a40*/  FADD.FTZ R39, R43, R36 ;  /* 0x000000242b277221 */ /* 0x008fe20000010000 */
[----:B------:R-:W-:Y:S01]  /*2a50*/  @P3 VIADD R43, R42, 0x220 ;  /* 0x000002202a2b3836 */ /* 0x000fe20000000000 */
[----:B------:R-:W2:Y:S04]  /*2a60*/  SHFL.BFLY PT, R31, R38, 0x2, 0x1f ;  /* 0x0c401f00261f7f89 */ /* 0x000ea800000e0000 */
[----:B------:R-:W3:Y:S04]  /*2a70*/  SHFL.BFLY PT, R36, R41, 0x2, 0x1f ;  /* 0x0c401f0029247f89 */ /* 0x000ee800000e0000 */
[----:B------:R-:W0:Y:S01]  /*2a80*/  SHFL.BFLY PT, R40, R39, 0x2, 0x1f ;  /* 0x0c401f0027287f89 */ /* 0x000e2200000e0000 */
[----:B----4-:R-:W-:Y:S01]  /*2a90*/  FADD.FTZ R15, R12, R15 ;  /* 0x0000000f0c0f7221 */ /* 0x010fe20000010000 */
[----:B------:R-:W-:-:S04]  /*2aa0*/  @P3 MOV R12, 0x400 ;  /* 0x00000400000c3802 */ /* 0x000fc80000000f00 */
[----:B------:R-:W4:Y:S01]  /*2ab0*/  SHFL.BFLY PT, R42, R15, 0x1, 0x1f ;  /* 0x0c201f000f2a7f89 */ /* 0x000f2200000e0000 */
[----:B--2---:R-:W-:Y:S01]  /*2ac0*/  FADD.FTZ R31, R38, R31 ;  /* 0x0000001f261f7221 */ /* 0x004fe20000010000 */
[----:B------:R-:W-:Y:S01]  /*2ad0*/  @P3 SHF.L.U32 R38, R3, 0x2, RZ ;  /* 0x0000000203263819 */ /* 0x000fe200000006ff */
[----:B---3--:R-:W-:Y:S01]  /*2ae0*/  FADD.FTZ R36, R41, R36 ;  /* 0x0000002429247221 */ /* 0x008fe20000010000 */
[----:B-1----:R-:W-:Y:S01]  /*2af0*/  @P3 LEA R30, R30, R43, 0x18 ;  /* 0x0000002b1e1e3211 */ /* 0x002fe200078ec0ff */
[----:B0-----:R-:W-:Y:S01]  /*2b00*/  FADD.FTZ R13, R39, R40 ;  /* 0x00000028270d7221 */ /* 0x001fe20000010000 */
[----:B------:R-:W-:Y:S01]  /*2b10*/  @P3 IADD3 R39, PT, PT, R12, 0x220, RZ ;  /* 0x000002200c273810 */ /* 0x000fe20007ffe0ff */
[----:B------:R-:W0:Y:S03]  /*2b20*/  SHFL.BFLY PT, R40, R31, 0x1, 0x1f ;  /* 0x0c201f001f287f89 */ /* 0x000e2600000e0000 */
[----:B------:R-:W-:Y:S01]  /*2b30*/  @P3 LEA R43, R14, R39, 0x18 ;  /* 0x000000270e2b3211 */ /* 0x000fe200078ec0ff */
[----:B------:R-:W1:Y:S01]  /*2b40*/  SHFL.BFLY PT, R41, R36, 0x1, 0x1f ;  /* 0x0c201f0024297f89 */ /* 0x000e6200000e0000 */
[----:B------:R-:W-:-:S03]  /*2b50*/  @P3 IMAD.SHL.U32 R14, R3, 0x4, RZ ;  /* 0x00000004030e3824 */ /* 0x000fc600078e00ff */
[----:B------:R-:W2:Y:S02]  /*2b60*/  SHFL.BFLY PT, R12, R13, 0x1, 0x1f ;  /* 0x0c201f000d0c7f89 */ /* 0x000ea400000e0000 */
[----:B------:R-:W-:Y:S02]  /*2b70*/  @P3 LOP3.LUT R39, R14, 0x7c, RZ, 0xc0, !PT ;  /* 0x0000007c0e273812 */ /* 0x000fe400078ec0ff */
[----:B------:R-:W-:-:S03]  /*2b80*/  @P3 LOP3.LUT R14, R38, 0x7c, RZ, 0xc0, !PT ;  /* 0x0000007c260e3812 */ /* 0x000fc600078ec0ff */
[----:B------:R-:W-:Y:S01]  /*2b90*/  @P3 IMAD.IADD R38, R30, 0x1, R39 ;  /* 0x000000011e263824 */ /* 0x000fe200078e0227 */
[----:B------:R-:W-:Y:S01]  /*2ba0*/  @P3 IADD3 R30, PT, PT, R43, R14, RZ ;  /* 0x0000000e2b1e3210 */ /* 0x000fe20007ffe0ff */
[----:B----4-:R-:W-:Y:S01]  /*2bb0*/  FADD.FTZ R39, R15, R42 ;  /* 0x0000002a0f277221 */ /* 0x010fe20000010000 */
[----:B------:R-:W-:Y:S01]  /*2bc0*/  CS2R R14, SRZ ;  /* 0x00000000000e7805 */ /* 0x000fe2000001ff00 */
[----:B0-----:R-:W-:Y:S01]  /*2bd0*/  FADD.FTZ R31, R31, R40 ;  /* 0x000000281f1f7221 */ /* 0x001fe20000010000 */
[----:B-1----:R-:W-:Y:S01]  /*2be0*/  FADD.FTZ R41, R36, R41 ;  /* 0x0000002924297221 */ /* 0x002fe20000010000 */
[----:B--2---:R-:W-:Y:S01]  /*2bf0*/  FADD.FTZ R13, R13, R12 ;  /* 0x0000000c0d0d7221 */ /* 0x004fe20000010000 */
[----:B------:R-:W-:Y:S06]  /*2c00*/  @P2 BRA `(.L_x_439) ;  /* 0x0000000000282947 */ /* 0x000fec0003800000 */
[----:B------:R-:W0:Y:S01]  /*2c10*/  S2UR UR6, SR_CgaCtaId ;  /* 0x00000000000679c3 */ /* 0x000e220000008800 */
[----:B------:R-:W-:Y:S01]  /*2c20*/  UMOV UR5, 0x400 ;  /* 0x0000040000057882 */ /* 0x000fe20000000000 */
[----:B------:R-:W-:Y:S01]  /*2c30*/  SHF.R.U32.HI R12, RZ, 0x3, R3 ;  /* 0x00000003ff0c7819 */ /* 0x000fe20000011603 */
[----:B------:R-:W-:-:S03]  /*2c40*/  UIADD3 UR5, UPT, UPT, UR5, 0x220, URZ ;  /* 0x0000022005057890 */ /* 0x000fc6000fffe0ff */
[----:B------:R-:W-:Y:S01]  /*2c50*/  LOP3.LUT R12, R12, 0x7c, RZ, 0xc0, !PT ;  /* 0x0000007c0c0c7812 */ /* 0x000fe200078ec0ff */
[----:B0-----:R-:W-:-:S09]  /*2c60*/  ULEA UR5, UR6, UR5, 0x18 ;  /* 0x0000000506057291 */ /* 0x001fd2000f8ec0ff */
[----:B------:R0:W-:Y:S04]  /*2c70*/  STS [R12+UR5], R39 ;  /* 0x000000270c007988 */ /* 0x0001e80008000805 */
[----:B------:R0:W-:Y:S04]  /*2c80*/  STS [R12+UR5+0x84], R31 ;  /* 0x0000841f0c007988 */ /* 0x0001e80008000805 */
[----:B------:R0:W-:Y:S04]  /*2c90*/  STS [R12+UR5+0x108], R41 ;  /* 0x000108290c007988 */ /* 0x0001e80008000805 */
[----:B------:R0:W-:Y:S02]  /*2ca0*/  STS [R12+UR5+0x18c], R13 ;  /* 0x00018c0d0c007988 */ /* 0x0001e40008000805 */
.L_x_439:
[----:B------:R-:W-:Y:S05]  /*2cb0*/  BSYNC.RECONVERGENT B0 ;  /* 0x0000000000007941 */ /* 0x000fea0003800200 */
.L_x_438:
[----:B------:R-:W-:Y:S01]  /*2cc0*/  BAR.SYNC.DEFER_BLOCKING 0x0 ;  /* 0x0000000000007b1d */ /* 0x000fe20000010000 */
[----:B0-----:R-:W-:-:S05]  /*2cd0*/  CS2R R12, SRZ ;  /* 0x00000000000c7805 */ /* 0x001fca000001ff00 */
[----:B------:R-:W-:Y:S01]  /*2ce0*/  BSSY.RECONVERGENT B0, `(.L_x_440) ;  /* 0x000000c000007945 */ /* 0x000fe20003800200 */
[----:B------:R0:W1:Y:S04]  /*2cf0*/  @P3 LDS R14, [R38+0x108] ;  /* 0x00010800260e3984 */ /* 0x0000680000000800 */
[----:B------:R0:W2:Y:S01]  /*2d00*/  @P3 LDS R15, [R30+0x18c] ;  /* 0x00018c001e0f3984 */ /* 0x0000a20000000800 */
[----:B------:R-:W-:Y:S05]  /*2d10*/  @!P3 BRA `(.L_x_441) ;  /* 0x000000000020b947 */ /* 0x000fea0003800000 */
[----:B------:R-:W3:Y:S01]  /*2d20*/  S2UR UR6, SR_CgaCtaId ;  /* 0x00000000000679c3 */ /* 0x000ee20000008800 */
[----:B------:R-:W-:Y:S01]  /*2d30*/  UMOV UR5, 0x400 ;  /* 0x0000040000057882 */ /* 0x000fe20000000000 */
[----:B------:R-:W-:Y:S01]  /*2d40*/  IMAD.SHL.U32 R12, R3, 0x4, RZ ;  /* 0x00000004030c7824 */ /* 0x000fe200078e00ff */
[----:B------:R-:W-:-:S04]  /*2d50*/  UIADD3 UR5, UPT, UPT, UR5, 0x220, URZ ;  /* 0x0000022005057890 */ /* 0x000fc8000fffe0ff */
[----:B0-----:R-:W-:Y:S01]  /*2d60*/  LOP3.LUT R30, R12, 0x7c, RZ, 0xc0, !PT ;  /* 0x0000007c0c1e7812 */ /* 0x001fe200078ec0ff */
[----:B---3--:R-:W-:-:S09]  /*2d70*/  ULEA UR5, UR6, UR5, 0x18 ;  /* 0x0000000506057291 */ /* 0x008fd2000f8ec0ff */
[----:B------:R3:W4:Y:S04]  /*2d80*/  LDS R12, [R30+UR5] ;  /* 0x000000051e0c7984 */ /* 0x0007280008000800 */
[----:B------:R3:W0:Y:S02]  /*2d90*/  LDS R13, [R30+UR5+0x84] ;  /* 0x000084051e0d7984 */ /* 0x0006240008000800 */
.L_x_441:
[----:B------:R-:W-:Y:S05]  /*2da0*/  BSYNC.RECONVERGENT B0 ;  /* 0x0000000000007941 */ /* 0x000fea0003800200 */
.L_x_440:
[----:B0--3--:R-:W0:Y:S04]  /*2db0*/  SHFL.BFLY PT, R30, R13, 0x10, 0x1f ;  /* 0x0e001f000d1e7f89 */ /* 0x009e2800000e0000 */
[----:B----4-:R-:W3:Y:S04]  /*2dc0*/  SHFL.BFLY PT, R31, R12, 0x10, 0x1f ;  /* 0x0e001f000c1f7f89 */ /* 0x010ee800000e0000 */
[----:B-1----:R-:W1:Y:S04]  /*2dd0*/  SHFL.BFLY PT, R39, R14, 0x10, 0x1f ;  /* 0x0e001f000e277f89 */ /* 0x002e6800000e0000 */
[----:B--2---:R-:W2:Y:S01]  /*2de0*/  SHFL.BFLY PT, R40, R15, 0x10, 0x1f ;  /* 0x0e001f000f287f89 */ /* 0x004ea200000e0000 */
[----:B0-----:R-:W-:Y:S01]  /*2df0*/  FADD.FTZ R36, R30, R13 ;  /* 0x0000000d1e247221 */ /* 0x001fe20000010000 */
[----:B---3--:R-:W-:Y:S01]  /*2e00*/  FADD.FTZ R31, R31, R12 ;  /* 0x0000000c1f1f7221 */ /* 0x008fe20000010000 */
[----:B-1----:R-:W-:-:S04]  /*2e10*/  FADD.FTZ R38, R39, R14 ;  /* 0x0000000e27267221 */ /* 0x002fc80000010000 */
[----:B------:R-:W0:Y:S01]  /*2e20*/  SHFL.BFLY PT, R30, R31, 0x8, 0x1f ;  /* 0x0d001f001f1e7f89 */ /* 0x000e2200000e0000 */
[----:B--2---:R-:W-:-:S03]  /*2e30*/  FADD.FTZ R40, R40, R15 ;  /* 0x0000000f28287221 */ /* 0x004fc60000010000 */
        /* <DEDUP_REMOVED lines=30> */
[----:B---3--:R-:W-:-:S07]  /*3020*/  FADD.FTZ R45, R43, R44 ;  /* 0x0000002c2b2d7221 */ /* 0x008fce0000010000 */
.L_x_437:
[----:B------:R-:W-:Y:S04]  /*3030*/  BSSY.RECONVERGENT B0, `(.L_x_442) ;  /* 0x0000012000007945 */ /* 0x000fe80003800200 */
[----:B------:R-:W-:Y:S05]  /*3040*/  @P0 BRA `(.L_x_443) ;  /* 0x0000000000400947 */ /* 0x000fea0003800000 */
[----:B------:R-:W0:Y:S01]  /*3050*/  S2UR UR6, SR_CgaCtaId ;  /* 0x00000000000679c3 */ /* 0x000e220000008800 */
[----:B------:R-:W-:Y:S01]  /*3060*/  FADD.FTZ R30, R30, 9.9999999747524270788e-07 ;  /* 0x358637bd1e1e7421 */ /* 0x000fe20000010000 */
[----:B------:R-:W-:Y:S01]  /*3070*/  FADD.FTZ R13, R12, 9.9999999747524270788e-07 ;  /* 0x358637bd0c0d7421 */ /* 0x000fe20000010000 */
[----:B------:R-:W-:Y:S01]  /*3080*/  FADD.FTZ R39, R39, 9.9999999747524270788e-07 ;  /* 0x358637bd27277421 */ /* 0x000fe20000010000 */
[----:B------:R-:W-:Y:S01]  /*3090*/  FADD.FTZ R45, R45, 9.9999999747524270788e-07 ;  /* 0x358637bd2d2d7421 */ /* 0x000fe20000010000 */
[----:B------:R-:W-:Y:S01]  /*30a0*/  UMOV UR5, 0x400 ;  /* 0x0000040000057882 */ /* 0x000fe20000000000 */
[----:B------:R-:W1:Y:S08]  /*30b0*/  MUFU.RCP R12, R13 ;  /* 0x0000000d000c7308 */ /* 0x000e700000001000 */
[----:B------:R-:W2:Y:S08]  /*30c0*/  MUFU.RCP R30, R30 ;  /* 0x0000001e001e7308 */ /* 0x000eb00000001000 */
[----:B------:R-:W3:Y:S01]  /*30d0*/  MUFU.RCP R14, R39 ;  /* 0x00000027000e7308 */ /* 0x000ee20000001000 */
[----:B0-----:R-:W-:Y:S01]  /*30e0*/  ULEA UR5, UR6, UR5, 0x18 ;  /* 0x0000000506057291 */ /* 0x001fe2000f8ec0ff */
[----:B-1----:R-:W-:-:S06]  /*30f0*/  FADD.FTZ R12, R12, -RZ ;  /* 0x800000ff0c0c7221 */ /* 0x002fcc0000010000 */
[----:B------:R-:W0:Y:S01]  /*3100*/  MUFU.RCP R15, R45 ;  /* 0x0000002d000f7308 */ /* 0x000e220000001000 */
[----:B--2---:R-:W-:Y:S01]  /*3110*/  FADD.FTZ R13, R30, -RZ ;  /* 0x800000ff1e0d7221 */ /* 0x004fe20000010000 */
[----:B---3--:R-:W-:Y:S01]  /*3120*/  FADD.FTZ R14, R14, -RZ ;  /* 0x800000ff0e0e7221 */ /* 0x008fe20000010000 */
[----:B0-----:R-:W-:-:S05]  /*3130*/  FADD.FTZ R15, R15, -RZ ;  /* 0x800000ff0f0f7221 */ /* 0x001fca0000010000 */
[----:B------:R0:W-:Y:S02]  /*3140*/  STS.128 [UR5], R12 ;  /* 0x0000000cff007988 */ /* 0x0001e40008000c05 */
.L_x_443:
[----:B------:R-:W-:Y:S05]  /*3150*/  BSYNC.RECONVERGENT B0 ;  /* 0x0000000000007941 */ /* 0x000fea0003800200 */
.L_x_442:
[----:B------:R-:W-:Y:S06]  /*3160*/  BAR.SYNC.DEFER_BLOCKING 0x0 ;  /* 0x0000000000007b1d */ /* 0x000fec0000010000 */
[----:B------:R-:W-:Y:S04]  /*3170*/  BSSY.RECONVERGENT B0, `(.L_x_444) ;  /* 0x0000052000007945 */ /* 0x000fe80003800200 */
[----:B------:R-:W-:Y:S05]  /*3180*/  @P1 BRA `(.L_x_445) ;  /* 0x0000000400401947 */ /* 0x000fea0003800000 */
[----:B------:R-:W1:Y:S01]  /*3190*/  LDC R41, c[0x0][0x3a8] ;  /* 0x0000ea00ff297b82 */ /* 0x000e620000000800 */
[----:B0-----:R-:W-:-:S04]  /*31a0*/  LOP3.LUT R12, RZ, R37, RZ, 0x33, !PT ;  /* 0x00000025ff0c7212 */ /* 0x001fc800078e33ff */
[----:B-1----:R-:W-:-:S04]  /*31b0*/  IADD3 R13, PT, PT, R12, R41, R2 ;  /* 0x000000290c0d7210 */ /* 0x002fc80007ffe002 */
[----:B------:R-:W-:-:S13]  /*31c0*/  ISETP.GT.U32.AND P0, PT, R2, R13, PT ;  /* 0x0000000d0200720c */ /* 0x000fda0003f04070 */
[----:B------:R-:W-:Y:S05]  /*31d0*/  @P0 BRA `(.L_x_445) ;  /* 0x00000004002c0947 */ /* 0x000fea0003800000 */
[----:B------:R-:W0:Y:S01]  /*31e0*/  S2UR UR6, SR_CgaCtaId ;  /* 0x00000000000679c3 */ /* 0x000e220000008800 */
[----:B------:R-:W1:Y:S01]  /*31f0*/  I2F.U32.RP R34, R2 ;  /* 0x0000000200227306 */ /* 0x000e620000209000 */
[----:B------:R-:W-:Y:S01]  /*3200*/  UMOV UR5, 0x400 ;  /* 0x0000040000057882 */ /* 0x000fe20000000000 */
[----:B------:R-:W-:Y:S01]  /*3210*/  IMAD.MOV.U32 R30, RZ, RZ, RZ ;  /* 0x000000ffff1e7224 */ /* 0x000fe200078e00ff */
[----:B------:R-:W-:Y:S01]  /*3220*/  ISETP.NE.U32.AND P3, PT, R2, RZ, PT ;  /* 0x000000ff0200720c */ /* 0x000fe20003f65070 */
[----:B------:R-:W-:Y:S01]  /*3230*/  IMAD R41, R28, R41, R37 ;  /* 0x000000291c297224 */ /* 0x000fe200078e0225 */
[----:B------:R-:W-:-:S03]  /*3240*/  ISETP.NE.U32.AND P6, PT, R2, RZ, PT ;  /* 0x000000ff0200720c */ /* 0x000fc60003fc5070 */
[----:B------:R-:W2:Y:S08]  /*3250*/  I2F.U32.RP R36, R2 ;  /* 0x0000000200247306 */ /* 0x000eb00000209000 */
[----:B-1----:R-:W1:Y:S01]  /*3260*/  MUFU.RCP R34, R34 ;  /* 0x0000002200227308 */ /* 0x002e620000001000 */
[----:B0-----:R-:W-:-:S07]  /*3270*/  ULEA UR5, UR6, UR5, 0x18 ;  /* 0x0000000506057291 */ /* 0x001fce000f8ec0ff */
[----:B--2---:R-:W0:Y:S02]  /*3280*/  MUFU.RCP R36, R36 ;  /* 0x0000002400247308 */ /* 0x004e240000001000 */
[----:B------:R-:W2:Y:S01]  /*3290*/  LDS.128 R12, [UR5] ;  /* 0x00000005ff0c7984 */ /* 0x000ea20008000c00 */
[----:B-1----:R-:W-:Y:S01]  /*32a0*/  IADD3 R40, PT, PT, R34, 0xffffffe, RZ ;  /* 0x0ffffffe22287810 */ /* 0x002fe20007ffe0ff */
[----:B------:R-:W-:-:S04]  /*32b0*/  IMAD R34, R41, UR4, R3 ;  /* 0x0000000429227c24 */ /* 0x000fc8000f8e0203 */
[----:B------:R-:W1:Y:S01]  /*32c0*/  F2I.FTZ.U32.TRUNC.NTZ R31, R40 ;  /* 0x00000028001f7305 */ /* 0x000e62000021f000 */
[----:B0-----:R-:W-:-:S07]  /*32d0*/  VIADD R38, R36, 0xffffffe ;  /* 0x0ffffffe24267836 */ /* 0x001fce0000000000 */
[----:B------:R0:W3:Y:S01]  /*32e0*/  F2I.FTZ.U32.TRUNC.NTZ R39, R38 ;  /* 0x0000002600277305 */ /* 0x0000e2000021f000 */
[----:B-1----:R-:W-:Y:S01]  /*32f0*/  IADD3 R43, PT, PT, RZ, -R31, RZ ;  /* 0x8000001fff2b7210 */ /* 0x002fe20007ffe0ff */
[----:B0-----:R-:W-:-:S04]  /*3300*/  IMAD.MOV.U32 R38, RZ, RZ, RZ ;  /* 0x000000ffff267224 */ /* 0x001fc800078e00ff */
[----:B------:R-:W-:-:S04]  /*3310*/  IMAD R43, R43, R2, RZ ;  /* 0x000000022b2b7224 */ /* 0x000fc800078e02ff */
[----:B------:R-:W-:Y:S01]  /*3320*/  IMAD.HI.U32 R36, R31, R43, R30 ;  /* 0x0000002b1f247227 */ /* 0x000fe200078e001e */
[----:B---3--:R-:W-:Y:S01]  /*3330*/  IADD3 R43, PT, PT, RZ, -R39, RZ ;  /* 0x80000027ff2b7210 */ /* 0x008fe20007ffe0ff */
[----:B------:R-:W0:Y:S04]  /*3340*/  LDC.64 R30, c[0x0][0x380] ;  /* 0x0000e000ff1e7b82 */ /* 0x000e280000000a00 */
[----:B------:R-:W-:Y:S01]  /*3350*/  IMAD R43, R43, R2, RZ ;  /* 0x000000022b2b7224 */ /* 0x000fe200078e02ff */
[----:B--2---:R-:W-:-:S03]  /*3360*/  F2FP.F16.F32.PACK_AB R12, RZ, R12 ;  /* 0x0000000cff0c723e */ /* 0x004fc600000000ff */
[----:B------:R-:W-:-:S04]  /*3370*/  IMAD.HI.U32 R40, R39, R43, R38 ;  /* 0x0000002b27287227 */ /* 0x000fc800078e0026 */
[----:B------:R-:W-:Y:S02]  /*3380*/  HMUL2 R43, R23, R12.H0_H0 ;  /* 0x2000000c172b7232 */ /* 0x000fe40000000000 */
[----:B------:R-:W-:-:S04]  /*3390*/  IMAD.HI.U32 R12, R36, R35, RZ ;  /* 0x00000023240c7227 */ /* 0x000fc800078e00ff */
[----:B------:R-:W-:Y:S01]  /*33a0*/  IMAD.HI.U32 R36, R40, R35, RZ ;  /* 0x0000002328247227 */ /* 0x000fe200078e00ff */
[----:B------:R-:W-:-:S03]  /*33b0*/  IADD3 R40, PT, PT, -R12, RZ, RZ ;  /* 0x000000ff0c287210 */ /* 0x000fc60007ffe1ff */
[----:B------:R-:W-:Y:S02]  /*33c0*/  IMAD.MOV R42, RZ, RZ, -R36 ;  /* 0x000000ffff2a7224 */ /* 0x000fe400078e0a24 */
[C-C-:B------:R-:W-:Y:S02]  /*33d0*/  IMAD R45, R2.reuse, R40, R35.reuse ;  /* 0x00000028022d7224 */ /* 0x140fe400078e0223 */
[----:B------:R-:W-:Y:S02]  /*33e0*/  IMAD R42, R2, R42, R35 ;  /* 0x0000002a022a7224 */ /* 0x000fe400078e0223 */
[----:B0-----:R-:W-:Y:S01]  /*33f0*/  IMAD.WIDE R38, R34, 0x4, R30 ;  /* 0x0000000422267825 */ /* 0x001fe200078e021e */
[CC--:B------:R-:W-:Y:S02]  /*3400*/  ISETP.GE.U32.AND P0, PT, R45.reuse, R2.reuse, PT ;  /* 0x000000022d00720c */ /* 0x0c0fe40003f06070 */
[-C--:B------:R-:W-:Y:S02]  /*3410*/  ISETP.GE.U32.AND P4, PT, R42, R2.reuse, PT ;  /* 0x000000022a00720c */ /* 0x080fe40003f86070 */
[----:B------:R0:W-:Y:S09]  /*3420*/  STG.E desc[UR8][R38.64], R43 ;  /* 0x0000002b26007986 */ /* 0x0001f2000c101908 */
[----:B------:R-:W-:-:S02]  /*3430*/  @P0 IADD3 R45, PT, PT, R45, -R2, RZ ;  /* 0x800000022d2d0210 */ /* 0x000fc40007ffe0ff */
[----:B------:R-:W-:Y:S01]  /*3440*/  @P0 IADD3 R12, PT, PT, R12, 0x1, RZ ;  /* 0x000000010c0c0810 */ /* 0x000fe20007ffe0ff */
[----:B------:R-:W-:Y:S01]  /*3450*/  @P4 IMAD.IADD R42, R42, 0x1, -R2 ;  /* 0x000000012a2a4824 */ /* 0x000fe200078e0a02 */
[----:B------:R-:W-:Y:S01]  /*3460*/  ISETP.GE.U32.AND P2, PT, R45, R2, PT ;  /* 0x000000022d00720c */ /* 0x000fe20003f46070 */
[----:B------:R-:W-:-:S03]  /*3470*/  @P4 VIADD R36, R36, 0x1 ;  /* 0x0000000124244836 */ /* 0x000fc60000000000 */
[----:B------:R-:W-:-:S09]  /*3480*/  ISETP.GE.U32.AND P5, PT, R42, R2, PT ;  /* 0x000000022a00720c */ /* 0x000fd20003fa6070 */
[----:B------:R-:W-:Y:S02]  /*3490*/  @P2 IADD3 R12, PT, PT, R12, 0x1, RZ ;  /* 0x000000010c0c2810 */ /* 0x000fe40007ffe0ff */
[-C--:B------:R-:W-:Y:S02]  /*34a0*/  @!P3 LOP3.LUT R12, RZ, R2.reuse, RZ, 0x33, !PT ;  /* 0x00000002ff0cb212 */ /* 0x080fe400078e33ff */
[----:B------:R-:W-:Y:S01]  /*34b0*/  @P5 VIADD R36, R36, 0x1 ;  /* 0x0000000124245836 */ /* 0x000fe20000000000 */
[----:B------:R-:W-:Y:S02]  /*34c0*/  @!P6 LOP3.LUT R36, RZ, R2, RZ, 0x33, !PT ;  /* 0x00000002ff24e212 */ /* 0x000fe400078e33ff */
[----:B------:R-:W-:Y:S02]  /*34d0*/  ISETP.GT.U32.AND P0, PT, R12, 0x1, PT ;  /* 0x000000010c00780c */ /* 0x000fe40003f04070 */
[----:B------:R-:W-:-:S11]  /*34e0*/  ISETP.GE.U32.AND P2, PT, R36, 0x2, PT ;  /* 0x000000022400780c */ /* 0x000fd60003f46070 */
[----:B0-----:R-:W-:Y:S05]  /*34f0*/  @!P0 BRA `(.L_x_446) ;  /* 0x0000000000248947 */ /* 0x001fea0003800000 */
[----:B------:R-:W-:Y:S02]  /*3500*/  ISETP.NE.AND P0, PT, R12, 0x2, PT ;  /* 0x000000020c00780c */ /* 0x000fe40003f05270 */
[----:B------:R-:W-:-:S05]  /*3510*/  IADD3 R41, PT, PT, R41, R2, RZ ;  /* 0x0000000229297210 */ /* 0x000fca0007ffe0ff */
[----:B------:R-:W-:-:S06]  /*3520*/  IMAD R24, R41, UR4, R3 ;  /* 0x0000000429187c24 */ /* 0x000fcc000f8e0203 */
[----:B------:R-:W-:Y:S05]  /*3530*/  @!P0 BRA `(.L_x_446) ;  /* 0x0000000000148947 */ /* 0x000fea0003800000 */
[----:B------:R-:W-:Y:S01]  /*3540*/  ISETP.NE.AND P0, PT, R12, 0x3, PT ;  /* 0x000000030c00780c */ /* 0x000fe20003f05270 */
[----:B------:R-:W-:-:S12]  /*3550*/  IMAD.IADD R22, R41, 0x1, R2 ;  /* 0x0000000129167824 */ /* 0x000fd800078e0202 */
[C---:B------:R-:W-:Y:S01]  /*3560*/  @P0 IADD3 R12, PT, PT, R22.reuse, R2, RZ ;  /* 0x00000002160c0210 */ /* 0x040fe20007ffe0ff */
[----:B------:R-:W-:-:S04]  /*3570*/  IMAD R22, R22, UR4, R3 ;  /* 0x0000000416167c24 */ /* 0x000fc8000f8e0203 */
[----:B------:R-:W-:-:S07]  /*3580*/  @P0 IMAD R4, R12, UR4, R3 ;  /* 0x000000040c040c24 */ /* 0x000fce000f8e0203 */
.L_x_446:
[----:B------:R-:W-:Y:S05]  /*3590*/  @!P2 BRA `(.L_x_445) ;  /* 0x00000000003ca947 */ /* 0x000fea0003800000 */
[----:B------:R-:W-:Y:S01]  /*35a0*/  F2FP.F16.F32.PACK_AB R38, RZ, R13 ;  /* 0x0000000dff26723e */ /* 0x000fe200000000ff */
[----:B------:R-:W-:Y:S01]  /*35b0*/  IMAD.WIDE R12, R24, 0x4, R30 ;  /* 0x00000004180c7825 */ /* 0x000fe200078e021e */
[----:B------:R-:W-:-:S03]  /*35c0*/  ISETP.NE.AND P0, PT, R36, 0x2, PT ;  /* 0x000000022400780c */ /* 0x000fc60003f05270 */
[----:B------:R-:W-:-:S05]  /*35d0*/  HMUL2 R39, R25, R38.H0_H0 ;  /* 0x2000002619277232 */ /* 0x000fca0000000000 */
[----:B------:R1:W-:Y:S05]  /*35e0*/  STG.E desc[UR8][R12.64], R39 ;  /* 0x000000270c007986 */ /* 0x0003ea000c101908 */
[----:B------:R-:W-:Y:S05]  /*35f0*/  @!P0 BRA `(.L_x_445) ;  /* 0x0000000000248947 */ /* 0x000fea0003800000 */
[----:B------:R-:W-:Y:S01]  /*3600*/  ISETP.NE.AND P0, PT, R36, 0x3, PT ;  /* 0x000000032400780c */ /* 0x000fe20003f05270 */
[----:B-1----:R-:W-:Y:S01]  /*3610*/  IMAD.WIDE R12, R22, 0x4, R30 ;  /* 0x00000004160c7825 */ /* 0x002fe200078e021e */
[----:B------:R-:W-:-:S11]  /*3620*/  F2FP.F16.F32.PACK_AB R14, RZ, R14 ;  /* 0x0000000eff0e723e */ /* 0x000fd600000000ff */
[----:B------:R-:W-:Y:S01]  /*3630*/  @P0 F2FP.F16.F32.PACK_AB R36, RZ, R15 ;  /* 0x0000000fff24023e */ /* 0x000fe200000000ff */
[----:B------:R-:W-:Y:S02]  /*3640*/  HMUL2 R15, R27, R14.H0_H0 ;  /* 0x2000000e1b0f7232 */ /* 0x000fe40000000000 */
[----:B------:R-:W-:-:S04]  /*3650*/  @P0 IMAD.WIDE R30, R4, 0x4, R30 ;  /* 0x00000004041e0825 */ /* 0x000fc800078e021e */
[----:B------:R-:W-:Y:S01]  /*3660*/  @P0 HMUL2 R39, R29, R36.H0_H0 ;  /* 0x200000241d270232 */ /* 0x000fe20000000000 */
[----:B------:R2:W-:Y:S04]  /*3670*/  STG.E desc[UR8][R12.64], R15 ;  /* 0x0000000f0c007986 */ /* 0x0005e8000c101908 */
[----:B------:R2:W-:Y:S02]  /*3680*/  @P0 STG.E desc[UR8][R30.64], R39 ;  /* 0x000000271e000986 */ /* 0x0005e4000c101908 */
.L_x_445:
[----:B------:R-:W-:Y:S05]  /*3690*/  BSYNC.RECONVERGENT B0 ;  /* 0x0000000000007941 */ /* 0x000fea0003800200 */
.L_x_444:
[C---:B------:R-:W-:Y:S02]  /*36a0*/  IMAD R37, R2.reuse, 0x4, R37 ;  /* 0x0000000402257824 */ /* 0x040fe400078e0225 */
[----:B------:R-:W-:-:S03]  /*36b0*/  IMAD R35, R2, -0x4, R35 ;  /* 0xfffffffc02237824 */ /* 0x000fc600078e0223 */
[----:B------:R-:W-:-:S13]  /*36c0*/  ISETP.GE.AND P0, PT, R37, UR11, PT ;  /* 0x0000000b25007c0c */ /* 0x000fda000bf06270 */
[----:B------:R-:W-:Y:S05]  /*36d0*/  @!P0 BRA `(.L_x_447) ;  /* 0xffffffc800c48947 */ /* 0x000fea000383ffff */
[----:B------:R-:W-:Y:S05]  /*36e0*/  EXIT ;  /* 0x000000000000794d */ /* 0x000fea0003800000 */
.L_x_448:
        /* <DEDUP_REMOVED lines=9> */
.L_x_733:


//--------------------- .text._ZN17fastertransformer14softmax_kernelIffLi2EEEvPT_PKT0_PKS1_S7_iiiif --------------------------
	.section	.text._ZN17fastertransformer14softmax_kernelIffLi2EEEvPT_PKT0_PKS1_S7_iiiif,"ax",@progbits
	.align	128
        .global         _ZN17fastertransformer14softmax_kernelIffLi2EEEvPT_PKT0_PKS1_S7_iiiif
        .type           _ZN17fastertransformer14softmax_kernelIffLi2EEEvPT_PKT0_PKS1_S7_iiiif,@function
        .size           _ZN17fastertransformer14softmax_kernelIffLi2EEEvPT_PKT0_PKS1_S7_iiiif,(.L_x_688 - _ZN17fastertransformer14softmax_kernelIffLi2EEEvPT_PKT0_PKS1_S7_iiiif)
        .other          _ZN17fastertransformer14softmax_kernelIffLi2EEEvPT_PKT0_PKS1_S7_iiiif,@"STO_CUDA_ENTRY STV_DEFAULT"
_ZN17fastertransformer14softmax_kernelIffLi2EEEvPT_PKT0_PKS1_S7_iiiif:
.text._ZN17fastertransformer14softmax_kernelIffLi2EEEvPT_PKT0_PKS1_S7_iiiif:
        /* <DEDUP_REMOVED lines=13> */
[----:B0-----:R0:W5:Y:S01]  /*00d0*/  @P2 LDG.E R7, desc[UR14][R2.64] ;  /* 0x0000000e02072981 */ /* 0x001162000c1e1900 */
[----:B------:R-:W3:Y:S02]  /*00e0*/  S2UR UR10, SR_CTAID.X ;  /* 0x00000000000a79c3 */ /* 0x000ee40000002500 */
[----:B---3--:R-:W-:-:S06]  /*00f0*/  UISETP.GE.AND UP0, UPT, UR10, UR11, UPT ;  /* 0x0000000b0a00728c */ /* 0x008fcc000bf06270 */
[----:B------:R-:W-:-:S13]  /*0100*/  PLOP3.LUT P0, PT, PT, PT, UP0, 0x80, 0x8 ;  /* 0x000000000008781c */ /* 0x000fda0003f0f008 */
[----:B0-----:R-:W-:Y:S05]  /*0110*/  @P0 EXIT ;  /* 0x000000000000094d */ /* 0x001fea0003800000 */
[----:B------:R-:W0:Y:S01]  /*0120*/  S2R R4, SR_TID.X ;  /* 0x0000000000047919 */ /* 0x000e220000002100 */
[----:B------:R-:W0:Y:S01]  /*0130*/  LDC R6, c[0x0][0x360] ;  /* 0x0000d800ff067b82 */ /* 0x000e220000000800 */
[----:B------:R-:W1:Y:S01]  /*0140*/  LDCU UR8, c[0x0][0x3a4] ;  /* 0x00007480ff0877ac */ /* 0x000e620008000800 */
[----:B------:R-:W-:Y:S01]  /*0150*/  BSSY.RECONVERGENT B0, `(.L_x_449) ;  /* 0x0000036000007945 */ /* 0x000fe20003800200 */
[----:B------:R-:W-:Y:S01]  /*0160*/  UMOV UR4, UR6 ;  /* 0x0000000600047c82 */ /* 0x000fe20008000000 */
[----:B------:R-:W-:-:S04]  /*0170*/  UMOV UR5, URZ ;  /* 0x000000ff00057c82 */ /* 0x000fc80008000000 */
[----:B------:R-:W2:Y:S08]  /*0180*/  LDC R2, c[0x0][0x3ac] ;  /* 0x0000eb00ff027b82 */ /* 0x000eb00000000800 */
[----:B------:R-:W3:Y:S01]  /*0190*/  S2UR UR17, SR_CTAID.Y ;  /* 0x00000000001179c3 */ /* 0x000ee20000002600 */
[----:B-1----:R-:W-:Y:S01]  /*01a0*/  USHF.R.S32.HI UR7, URZ, 0x1f, UR8 ;  /* 0x0000001fff077899 */ /* 0x002fe20008011408 */
[----:B0-----:R-:W-:-:S02]  /*01b0*/  IADD3 R3, P0, PT, R6, R4, RZ ;  /* 0x0000000406037210 */ /* 0x001fc40007f1e0ff */
[----:B--2---:R-:W-:Y:S02]  /*01c0*/  SHF.R.S32.HI R0, RZ, 0x1f, R2 ;  /* 0x0000001fff007819 */ /* 0x004fe40000011402 */
[CC--:B------:R-:W-:Y:S01]  /*01d0*/  ISETP.GE.U32.AND P1, PT, R3.reuse, R2.reuse, PT ;  /* 0x000000020300720c */ /* 0x0c0fe20003f26070 */
[----:B------:R-:W-:Y:S01]  /*01e0*/  IMAD.X R9, RZ, RZ, RZ, P0 ;  /* 0x000000ffff097224 */ /* 0x000fe200000e06ff */
[----:B------:R-:W-:Y:S01]  /*01f0*/  ISETP.GT.U32.AND P0, PT, R3, R2, PT ;  /* 0x000000020300720c */ /* 0x000fe20003f04070 */
[----:B---3--:R-:W-:-:S03]  /*0200*/  UIMAD.WIDE.U32 UR8, UR17, UR8, UR4 ;  /* 0x00000008110872a5 */ /* 0x008fc6000f8e0004 */
[CC--:B------:R-:W-:Y:S01]  /*0210*/  ISETP.GT.AND.EX P0, PT, R9.reuse, R0.reuse, PT, P0 ;  /* 0x000000000900720c */ /* 0x0c0fe20003f04300 */
[----:B------:R-:W-:Y:S01]  /*0220*/  UIMAD UR6, UR7, UR17, URZ ;  /* 0x00000011070672a4 */ /* 0x000fe2000f8e02ff */
[----:B------:R-:W-:Y:S01]  /*0230*/  ISETP.GE.AND.EX P1, PT, R9, R0, PT, P1 ;  /* 0x000000000900720c */ /* 0x000fe20003f26310 */
[----:B------:R-:W-:Y:S01]  /*0240*/  USHF.R.S32.HI UR5, URZ, 0x1f, UR11 ;  /* 0x0000001fff057899 */ /* 0x000fe2000801140b */
[----:B------:R-:W-:Y:S01]  /*0250*/  SEL R2, R3, R2, P0 ;  /* 0x0000000203027207 */ /* 0x000fe20000000000 */
[----:B------:R-:W-:Y:S01]  /*0260*/  UIADD3 UR6, UPT, UPT, UR9, UR6, URZ ;  /* 0x0000000609067290 */ /* 0x000fe2000fffe0ff */
[----:B------:R-:W-:Y:S01]  /*0270*/  SEL R5, RZ, 0x1, P1 ;  /* 0x00000001ff057807 */ /* 0x000fe20000800000 */
[----:B------:R-:W-:Y:S01]  /*0280*/  UMOV UR4, URZ ;  /* 0x000000ff00047c82 */ /* 0x000fe20008000000 */
[----:B-----5:R-:W-:Y:S01]  /*0290*/  @P2 R2UR UR4, R7 ;  /* 0x00000000070422ca */ /* 0x020fe200000e0000 */
[----:B------:R-:W-:Y:S01]  /*02a0*/  UIMAD UR9, UR6, UR11, URZ ;  /* 0x0000000b060972a4 */ /* 0x000fe2000f8e02ff */
[----:B------:R-:W-:Y:S01]  /*02b0*/  IADD3 R3, P1, P3, R2, -R3, -R5 ;  /* 0x8000000302037210 */ /* 0x000fe20007b3e805 */
[----:B------:R-:W-:Y:S01]  /*02c0*/  UIMAD.WIDE.U32 UR6, UR8, UR11, URZ ;  /* 0x0000000b080672a5 */ /* 0x000fe2000f8e00ff */
[----:B------:R-:W-:Y:S01]  /*02d0*/  SEL R2, R9, R0, P0 ;  /* 0x0000000009027207 */ /* 0x000fe20000000000 */
[----:B------:R-:W-:-:S03]  /*02e0*/  UIMAD UR9, UR5, UR8, UR9 ;  /* 0x00000008050972a4 */ /* 0x000fc6000f8e0209 */
[----:B------:R-:W-:Y:S01]  /*02f0*/  IADD3.X R2, PT, PT, R2, -0x1, ~R9, P1, P3 ;  /* 0xffffffff02027810 */ /* 0x000fe20000fe6c09 */
[----:B------:R-:W-:-:S03]  /*0300*/  UIADD3 UR13, UPT, UPT, UR7, UR9, URZ ;  /* 0x00000009070d7290 */ /* 0x000fc6000fffe0ff */
[----:B------:R-:W-:-:S13]  /*0310*/  ISETP.NE.U32.AND P0, PT, R2, RZ, PT ;  /* 0x000000ff0200720c */ /* 0x000fda0003f05070 */
[----:B------:R-:W-:Y:S05]  /*0320*/  @P0 BRA `(.L_x_450) ;  /* 0x0000000000500947 */ /* 0x000fea0003800000 */
[----:B------:R-:W0:Y:S01]  /*0330*/  I2F.U32.RP R2, R6 ;  /* 0x0000000600027306 */ /* 0x000e220000209000 */
[----:B------:R-:W-:-:S07]  /*0340*/  ISETP.NE.U32.AND P2, PT, R6, RZ, PT ;  /* 0x000000ff0600720c */ /* 0x000fce0003f45070 */
[----:B0-----:R-:W0:Y:S02]  /*0350*/  MUFU.RCP R2, R2 ;  /* 0x0000000200027308 */ /* 0x001e240000001000 */
[----:B0-----:R-:W-:-:S06]  /*0360*/  VIADD R8, R2, 0xffffffe ;  /* 0x0ffffffe02087836 */ /* 0x001fcc0000000000 */
[----:B------:R0:W1:Y:S02]  /*0370*/  F2I.FTZ.U32.TRUNC.NTZ R9, R8 ;  /* 0x0000000800097305 */ /* 0x000064000021f000 */
[----:B0-----:R-:W-:Y:S02]  /*0380*/  IMAD.MOV.U32 R8, RZ, RZ, RZ ;  /* 0x000000ffff087224 */ /* 0x001fe400078e00ff */
[----:B-1----:R-:W-:-:S04]  /*0390*/  IMAD.MOV R7, RZ, RZ, -R9 ;  /* 0x000000ffff077224 */ /* 0x002fc800078e0a09 */
[----:B------:R-:W-:-:S04]  /*03a0*/  IMAD R7, R7, R6, RZ ;  /* 0x0000000607077224 */ /* 0x000fc800078e02ff */
[----:B------:R-:W-:-:S04]  /*03b0*/  IMAD.HI.U32 R10, R9, R7, R8 ;  /* 0x00000007090a7227 */ /* 0x000fc800078e0008 */
[----:B------:R-:W-:Y:S02]  /*03c0*/  IMAD.MOV.U32 R9, RZ, RZ, RZ ;  /* 0x000000ffff097224 */ /* 0x000fe400078e00ff */
[----:B------:R-:W-:-:S04]  /*03d0*/  IMAD.HI.U32 R8, R10, R3, RZ ;  /* 0x000000030a087227 */ /* 0x000fc800078e00ff */
[----:B------:R-:W-:-:S04]  /*03e0*/  IMAD.MOV R7, RZ, RZ, -R8 ;  /* 0x000000ffff077224 */ /* 0x000fc800078e0a08 */
[----:B------:R-:W-:-:S05]  /*03f0*/  IMAD R3, R6, R7, R3 ;  /* 0x0000000706037224 */ /* 0x000fca00078e0203 */
[----:B------:R-:W-:-:S13]  /*0400*/  ISETP.GE.U32.AND P0, PT, R3, R6, PT ;  /* 0x000000060300720c */ /* 0x000fda0003f06070 */
[----:B------:R-:W-:Y:S02]  /*0410*/  @P0 IMAD.IADD R3, R3, 0x1, -R6 ;  /* 0x0000000103030824 */ /* 0x000fe400078e0a06 */
[----:B------:R-:W-:-:S03]  /*0420*/  @P0 VIADD R8, R8, 0x1 ;  /* 0x0000000108080836 */ /* 0x000fc60000000000 */
[----:B------:R-:W-:-:S13]  /*0430*/  ISETP.GE.U32.AND P1, PT, R3, R6, PT ;  /* 0x000000060300720c */ /* 0x000fda0003f26070 */
[----:B------:R-:W-:Y:S01]  /*0440*/  @P1 VIADD R8, R8, 0x1 ;  /* 0x0000000108081836 */ /* 0x000fe20000000000 */
[----:B------:R-:W-:Y:S01]  /*0450*/  @!P2 LOP3.LUT R8, RZ, R6, RZ, 0x33, !PT ;  /* 0x00000006ff08a212 */ /* 0x000fe200078e33ff */
[----:B------:R-:W-:Y:S06]  /*0460*/  BRA `(.L_x_451) ;  /* 0x0000000000107947 */ /* 0x000fec0003800000 */
.L_x_450:
[----:B------:R-:W-:-:S07]  /*0470*/  MOV R8, 0x490 ;  /* 0x0000049000087802 */ /* 0x000fce0000000f00 */
[----:B------:R-:W-:Y:S05]  /*0480*/  CALL.REL.NOINC `($__internal_7_$__cuda_sm20_div_u64) ;  /* 0x0000003000047944 */ /* 0x000fea0003c00000 */
[----:B------:R-:W-:Y:S01]  /*0490*/  IMAD.MOV.U32 R8, RZ, RZ, R2 ;  /* 0x000000ffff087224 */ /* 0x000fe200078e0002 */
[----:B------:R-:W-:-:S07]  /*04a0*/  MOV R9, R3 ;  /* 0x0000000300097202 */ /* 0x000fce0000000f00 */
.L_x_451:
[----:B------:R-:W-:Y:S05]  /*04b0*/  BSYNC.RECONVERGENT B0 ;  /* 0x0000000000007941 */ /* 0x000fea0003800200 */
.L_x_449:
[----:B------:R-:W0:Y:S01]  /*04c0*/  I2F.U32.RP R10, R6 ;  /* 0x00000006000a7306 */ /* 0x000e220000209000 */
[----:B------:R-:W1:Y:S01]  /*04d0*/  LDCU.64 UR8, c[0x0][0x3a8] ;  /* 0x00007500ff0877ac */ /* 0x000e620008000a00 */
[----:B------:R-:W-:Y:S01]  /*04e0*/  ISETP.NE.U32.AND P2, PT, R6, RZ, PT ;  /* 0x000000ff0600720c */ /* 0x000fe20003f45070 */
[----:B------:R-:W-:Y:S01]  /*04f0*/  UIMAD UR12, UR5, UR17, URZ ;  /* 0x00000011050c72a4 */ /* 0x000fe2000f8e02ff */
[----:B------:R-:W2:Y:S01]  /*0500*/  LDCU UR18, c[0x0][0x370] ;  /* 0x00006e00ff1277ac */ /* 0x000ea20008000800 */
[----:B------:R-:W-:Y:S01]  /*0510*/  UMOV UR11, UR10 ;  /* 0x0000000a000b7c82 */ /* 0x000fe20008000000 */
[----:B------:R-:W-:Y:S02]  /*0520*/  UMOV UR5, URZ ;  /* 0x000000ff00057c82 */ /* 0x000fe40008000000 */
[----:B0-----:R-:W0:Y:S01]  /*0530*/  MUFU.RCP R10, R10 ;  /* 0x0000000a000a7308 */ /* 0x001e220000001000 */
[----:B-1----:R-:W-:Y:S01]  /*0540*/  IADD3 R7, P0, PT, -R4, UR9, RZ ;  /* 0x0000000904077c10 */ /* 0x002fe2000ff1e1ff */
[----:B------:R-:W-:-:S03]  /*0550*/  UIMAD.WIDE.U32 UR8, UR17, UR8, URZ ;  /* 0x00000008110872a5 */ /* 0x000fc6000f8e00ff */
[----:B------:R-:W-:Y:S01]  /*0560*/  IADD3.X R0, PT, PT, R0, -0x1, RZ, P0, !PT ;  /* 0xffffffff00007810 */ /* 0x000fe200007fe4ff */
[----:B------:R-:W-:Y:S01]  /*0570*/  UIADD3 UR12, UPT, UPT, UR9, UR12, URZ ;  /* 0x0000000c090c7290 */ /* 0x000fe2000fffe0ff */
[----:B------:R-:W-:-:S04]  /*0580*/  ISETP.GT.U32.AND P0, PT, R7, R6, PT ;  /* 0x000000060700720c */ /* 0x000fc80003f04070 */
[----:B------:R-:W-:Y:S01]  /*0590*/  ISETP.GT.AND.EX P0, PT, R0, RZ, PT, P0 ;  /* 0x000000ff0000720c */ /* 0x000fe20003f04300 */
[----:B0-----:R-:W-:-:S03]  /*05a0*/  VIADD R2, R10, 0xffffffe ;  /* 0x0ffffffe0a027836 */ /* 0x001fc60000000000 */
[----:B------:R-:W-:Y:S01]  /*05b0*/  SEL R7, R7, R6, P0 ;  /* 0x0000000607077207 */ /* 0x000fe20000000000 */
[----:B------:R0:W1:Y:S04]  /*05c0*/  F2I.FTZ.U32.TRUNC.NTZ R3, R2 ;  /* 0x0000000200037305 */ /* 0x000068000021f000 */
[----:B------:R-:W-:Y:S02]  /*05d0*/  VIADD R7, R7, 0xffffffff ;  /* 0xffffffff07077836 */ /* 0x000fe40000000000 */
[----:B0-----:R-:W-:Y:S02]  /*05e0*/  IMAD.MOV.U32 R2, RZ, RZ, RZ ;  /* 0x000000ffff027224 */ /* 0x001fe400078e00ff */
[----:B-1----:R-:W-:-:S04]  /*05f0*/  IMAD.MOV R11, RZ, RZ, -R3 ;  /* 0x000000ffff0b7224 */ /* 0x002fc800078e0a03 */
[----:B------:R-:W-:-:S04]  /*0600*/  IMAD R11, R11, R6, RZ ;  /* 0x000000060b0b7224 */ /* 0x000fc800078e02ff */
[----:B------:R-:W-:-:S06]  /*0610*/  IMAD.HI.U32 R0, R3, R11, R2 ;  /* 0x0000000b03007227 */ /* 0x000fcc00078e0002 */
[----:B------:R-:W-:-:S04]  /*0620*/  IMAD.HI.U32 R3, R0, R7, RZ ;  /* 0x0000000700037227 */ /* 0x000fc800078e00ff */
[----:B------:R-:W-:-:S04]  /*0630*/  IMAD.MOV R0, RZ, RZ, -R3 ;  /* 0x000000ffff007224 */ /* 0x000fc800078e0a03 */
[----:B------:R-:W-:-:S05]  /*0640*/  IMAD R7, R6, R0, R7 ;  /* 0x0000000006077224 */ /* 0x000fca00078e0207 */
[----:B------:R-:W-:-:S13]  /*0650*/  ISETP.GE.U32.AND P0, PT, R7, R6, PT ;  /* 0x000000060700720c */ /* 0x000fda0003f06070 */
[----:B------:R-:W-:Y:S02]  /*0660*/  @P0 IMAD.IADD R7, R7, 0x1, -R6 ;  /* 0x0000000107070824 */ /* 0x000fe400078e0a06 */
[----:B------:R-:W-:Y:S01]  /*0670*/  @P0 VIADD R3, R3, 0x1 ;  /* 0x0000000103030836 */ /* 0x000fe20000000000 */
[----:B------:R-:W-:Y:S02]  /*0680*/  IADD3 R5, P0, PT, R8, R5, RZ ;  /* 0x0000000508057210 */ /* 0x000fe40007f1e0ff */
[----:B------:R-:W-:-:S03]  /*0690*/  ISETP.GE.U32.AND P1, PT, R7, R6, PT ;  /* 0x000000060700720c */ /* 0x000fc60003f26070 */
[----:B------:R-:W-:Y:S02]  /*06a0*/  VIADD R8, R5, 0x1 ;  /* 0x0000000105087836 */ /* 0x000fe40000000000 */
[----:B------:R-:W-:-:S03]  /*06b0*/  IMAD.X R7, RZ, RZ, R9, P0 ;  /* 0x000000ffff077224 */ /* 0x000fc600000e0609 */
[----:B------:R-:W-:-:S05]  /*06c0*/  LOP3.LUT R8, R8, 0x3, RZ, 0xc0, !PT ;  /* 0x0000000308087812 */ /* 0x000fca00078ec0ff */
[----:B------:R-:W-:Y:S01]  /*06d0*/  @P1 VIADD R3, R3, 0x1 ;  /* 0x0000000103031836 */ /* 0x000fe20000000000 */
[----:B------:R-:W-:-:S04]  /*06e0*/  @!P2 LOP3.LUT R3, RZ, R6, RZ, 0x33, !PT ;  /* 0x00000006ff03a212 */ /* 0x000fc800078e33ff */
[----:B------:R-:W-:-:S04]  /*06f0*/  IADD3 R10, P1, PT, R3, 0x1, RZ ;  /* 0x00000001030a7810 */ /* 0x000fc80007f3e0ff */
[C---:B------:R-:W-:Y:S01]  /*0700*/  LOP3.LUT R9, R10.reuse, 0x3, RZ, 0xc0, !PT ;  /* 0x000000030a097812 */ /* 0x040fe200078ec0ff */
[----:B------:R-:W-:Y:S01]  /*0710*/  IMAD.X R11, RZ, RZ, RZ, P1 ;  /* 0x000000ffff0b7224 */ /* 0x000fe200008e06ff */
[----:B------:R-:W-:-:S04]  /*0720*/  LOP3.LUT R10, R10, 0xfffffffc, RZ, 0xc0, !PT ;  /* 0xfffffffc0a0a7812 */ /* 0x000fc800078ec0ff */
[----:B--2---:R-:W-:-:S07]  /*0730*/  LOP3.LUT R11, R11, 0x1, RZ, 0xc0, !PT ;  /* 0x000000010b0b7812 */ /* 0x004fce00078ec0ff */
.L_x_482:
[----:B0-----:R-:W0:Y:S01]  /*0740*/  LDCU UR25, c[0x0][0x3ac] ;  /* 0x00007580ff1977ac */ /* 0x001e220008000800 */
[----:B------:R-:W-:Y:S01]  /*0750*/  BSSY.RECONVERGENT B0, `(.L_x_452) ;  /* 0x00000da000007945 */ /* 0x000fe20003800200 */
[----:B------:R-:W-:Y:S01]  /*0760*/  IMAD.MOV.U32 R28, RZ, RZ, -0x1f528714 ;  /* 0xe0ad78ecff1c7424 */ /* 0x000fe200078e00ff */
[----:B-1----:R-:W1:Y:S01]  /*0770*/  LDCU UR24, c[0x0][0x3b0] ;  /* 0x00007600ff1877ac */ /* 0x002e620008000800 */
[----:B--2---:R-:W2:Y:S01]  /*0780*/  LDCU.64 UR20, c[0x0][0x388] ;  /* 0x00007100ff1477ac */ /* 0x004ea20008000a00 */
[----:B------:R-:W3:Y:S01]  /*0790*/  LDCU.64 UR22, c[0x0][0x390] ;  /* 0x00007200ff1677ac */ /* 0x000ee20008000a00 */
[----:B0-----:R-:W-:-:S13]  /*07a0*/  ISETP.GE.AND P2, PT, R4, UR25, PT ;  /* 0x0000001904007c0c */ /* 0x001fda000bf46270 */
[----:B-1234-:R-:W-:Y:S05]  /*07b0*/  @P2 BRA `(.L_x_453) ;  /* 0x0000000c004c2947 */ /* 0x01efea0003800000 */
[----:B------:R-:W0:Y:S01]  /*07c0*/  LDCU UR9, c[0x0][0x3a8] ;  /* 0x00007500ff0977ac */ /* 0x000e220008000800 */
[----:B------:R-:W-:Y:S01]  /*07d0*/  ISETP.GE.U32.AND P0, PT, R5, 0x3, PT ;  /* 0x000000030500780c */ /* 0x000fe20003f06070 */
[----:B------:R-:W-:Y:S01]  /*07e0*/  BSSY.RECONVERGENT B1, `(.L_x_454) ;  /* 0x0000080000017945 */ /* 0x000fe20003800200 */
[----:B------:R-:W-:Y:S01]  /*07f0*/  MOV R18, UR25 ;  /* 0x0000001900127c02 */ /* 0x000fe20008000f00 */
        /* <DEDUP_REMOVED lines=23> */
[----:B------:R-:W-:Y:S01]  /*0970*/  IADD3 R31, P1, PT, R5, 0x1, RZ ;  /* 0x00000001051f7810 */ /* 0x000fe20007f3e0ff */
[----:B------:R-:W-:Y:S01]  /*0980*/  BSSY.RECONVERGENT B2, `(.L_x_456) ;  /* 0x0000064000027945 */ /* 0x000fe20003800200 */
[----:B------:R-:W-:Y:S01]  /*0990*/  IMAD.MOV.U32 R28, RZ, RZ, -0x1f528714 ;  /* 0xe0ad78ecff1c7424 */ /* 0x000fe200078e00ff */
[----:B------:R-:W-:Y:S01]  /*09a0*/  SHF.L.U32 R15, R6, 0x2, RZ ;  /* 0x00000002060f7819 */ /* 0x000fe200000006ff */
[----:B------:R-:W-:Y:S01]  /*09b0*/  IMAD.MOV.U32 R0, RZ, RZ, RZ ;  /* 0x000000ffff007224 */ /* 0x000fe200078e00ff */
[----:B------:R-:W-:Y:S01]  /*09c0*/  SHF.R.U32.HI R29, RZ, 0x1e, R6 ;  /* 0x0000001eff1d7819 */ /* 0x000fe20000011606 */
[----:B------:R-:W-:Y:S01]  /*09d0*/  IMAD.MOV.U32 R2, RZ, RZ, RZ ;  /* 0x000000ffff027224 */ /* 0x000fe200078e00ff */
[----:B------:R-:W-:Y:S01]  /*09e0*/  LOP3.LUT R31, R31, 0xfffffffc, RZ, 0xc0, !PT ;  /* 0xfffffffc1f1f7812 */ /* 0x000fe200078ec0ff */
[----:B------:R-:W-:Y:S02]  /*09f0*/  IMAD.MOV.U32 R35, RZ, RZ, R4 ;  /* 0x000000ffff237224 */ /* 0x000fe400078e0004 */
[----:B------:R-:W-:-:S02]  /*0a00*/  IMAD.MOV.U32 R27, RZ, RZ, RZ ;  /* 0x000000ffff1b7224 */ /* 0x000fc400078e00ff */
[----:B------:R-:W-:Y:S01]  /*0a10*/  IMAD.X R13, RZ, RZ, R7, P1 ;  /* 0x000000ffff0d7224 */ /* 0x000fe200008e0607 */
[----:B0-----:R-:W-:-:S04]  /*0a20*/  ISETP.NE.U32.AND P0, PT, RZ, UR8, PT ;  /* 0x00000008ff007c0c */ /* 0x001fc8000bf05070 */
[----:B------:R-:W-:-:S13]  /*0a30*/  ISETP.NE.AND.EX P0, PT, RZ, UR9, PT, P0 ;  /* 0x00000009ff007c0c */ /* 0x000fda000bf05300 */
.L_x_457:
[----:B------:R-:W-:-:S05]  /*0a40*/  IADD3 R20, P1, PT, R35, R18, RZ ;  /* 0x0000001223147210 */ /* 0x000fca0007f3e0ff */
[----:B------:R-:W-:Y:S01]  /*0a50*/  IMAD.X R21, R27, 0x1, R14, P1 ;  /* 0x000000011b157824 */ /* 0x000fe200008e060e */
[----:B------:R-:W-:-:S04]  /*0a60*/  LEA R36, P1, R20, UR22, 0x2 ;  /* 0x0000001614247c11 */ /* 0x000fc8000f8210ff */
[----:B------:R-:W-:Y:S02]  /*0a70*/  LEA.HI.X R37, R20, UR23, R21, 0x2, P1 ;  /* 0x0000001714257c11 */ /* 0x000fe400088f1415 */
[----:B------:R-:W-:-:S03]  /*0a80*/  IADD3 R22, P1, PT, R15, R36, RZ ;  /* 0x000000240f167210 */ /* 0x000fc60007f3e0ff */
[----:B------:R0:W2:Y:S02]  /*0a90*/  LDG.E.CONSTANT R24, desc[UR14][R36.64] ;  /* 0x0000000e24187981 */ /* 0x0000a4000c1e9900 */
[----:B------:R-:W-:-:S05]  /*0aa0*/  IMAD.X R23, R29, 0x1, R37, P1 ;  /* 0x000000011d177824 */ /* 0x000fca00008e0625 */
[----:B------:R1:W3:Y:S01]  /*0ab0*/  LDG.E.CONSTANT R25, desc[UR14][R22.64] ;  /* 0x0000000e16197981 */ /* 0x0002e2000c1e9900 */
[----:B------:R-:W-:Y:S01]  /*0ac0*/  IMAD.MOV.U32 R20, RZ, RZ, R6 ;  /* 0x000000ffff147224 */ /* 0x000fe200078e0006 */
[----:B------:R-:W-:Y:S01]  /*0ad0*/  IADD3 R32, P1, PT, R35, -UR11, RZ ;  /* 0x8000000b23207c10 */ /* 0x000fe2000ff3e0ff */
[----:B------:R-:W-:-:S03]  /*0ae0*/  IMAD.MOV.U32 R21, RZ, RZ, RZ ;  /* 0x000000ffff157224 */ /* 0x000fc600078e00ff */
[----:B------:R-:W-:Y:S01]  /*0af0*/  IADD3.X R33, PT, PT, R27, ~UR5, RZ, P1, !PT ;  /* 0x800000051b217c10 */ /* 0x000fe20008ffe4ff */
[----:B------:R-:W-:-:S03]  /*0b00*/  IMAD.WIDE.U32 R20, R6, R0, R20 ;  /* 0x0000000006147225 */ /* 0x000fc600078e0014 */
[----:B------:R4:W5:Y:S01]  /*0b10*/  I2F.S64 R32, R32 ;  /* 0x0000002000207312 */ /* 0x0009620000301400 */
[----:B------:R-:W-:Y:S01]  /*0b20*/  IMAD R26, R6, R2, R21 ;  /* 0x00000002061a7224 */ /* 0x000fe200078e0215 */
[----:B------:R-:W-:Y:S02]  /*0b30*/  IADD3 R21, P1, PT, R35, R16, RZ ;  /* 0x0000001023157210 */ /* 0x000fe40007f3e0ff */
[----:B----4-:R-:W-:-:S03]  /*0b40*/  IADD3 R33, P3, PT, R4, R20, RZ ;  /* 0x0000001404217210 */ /* 0x010fc60007f7e0ff */
[----:B------:R-:W-:Y:S01]  /*0b50*/  IMAD.X R30, R27, 0x1, R12, P1 ;  /* 0x000000011b1e7824 */ /* 0x000fe200008e060c */
[----:B0-----:R-:W-:Y:S01]  /*0b60*/  LEA R36, P1, R21, UR20, 0x2 ;  /* 0x0000001415247c11 */ /* 0x001fe2000f8210ff */
[----:B------:R-:W-:Y:S01]  /*0b70*/  IMAD.X R26, RZ, RZ, R26, P3 ;  /* 0x000000ffff1a7224 */ /* 0x000fe200018e061a */
[----:B------:R-:W-:Y:S01]  /*0b80*/  IADD3 R20, P3, PT, R33, -UR11, RZ ;  /* 0x8000000b21147c10 */ /* 0x000fe2000ff7e0ff */
[----:B-----5:R-:W-:Y:S01]  /*0b90*/  FFMA.FTZ R27, R32, UR4, RZ ;  /* 0x00000004201b7c23 */ /* 0x020fe200080100ff */
[----:B------:R-:W-:Y:S02]  /*0ba0*/  LEA.HI.X R37, R21, UR21, R30, 0x2, P1 ;  /* 0x0000001515257c11 */ /* 0x000fe400088f141e */
[----:B------:R-:W-:Y:S02]  /*0bb0*/  IADD3.X R21, PT, PT, R26, ~UR5, RZ, P3, !PT ;  /* 0x800000051a157c10 */ /* 0x000fe40009ffe4ff */
[----:B------:R-:W-:-:S15]  /*0bc0*/  FSEL R27, R27, RZ, P0 ;  /* 0x000000ff1b1b7208 */ /* 0x000fde0000000000 */
[----:B------:R-:W-:-:S15]  /*0bd0*/  NOP ;  /* 0x0000000000007918 */ /* 0x000fde0000000000 */
[----:B------:R-:W-:-:S15]  /*0be0*/  NOP ;  /* 0x0000000000007918 */ /* 0x000fde0000000000 */
[----:B------:R-:W-:-:S03]  /*0bf0*/  NOP ;  /* 0x0000000000007918 */ /* 0x000fc60000000000 */
[----:B------:R0:W4:Y:S02]  /*0c00*/  I2F.S64 R21, R20 ;  /* 0x0000001400157312 */ /* 0x0001240000301400 */
[----:B0-----:R-:W-:Y:S01]  /*0c10*/  IADD3 R20, P1, PT, R15, R36, RZ ;  /* 0x000000240f147210 */ /* 0x001fe20007f3e0ff */
[----:B----4-:R-:W-:-:S04]  /*0c20*/  FFMA.FTZ R30, R21, UR4, RZ ;  /* 0x00000004151e7c23 */ /* 0x010fc800080100ff */
[----:B------:R-:W-:Y:S01]  /*0c30*/  IMAD.X R21, R29, 0x1, R37, P1 ;  /* 0x000000011d157824 */ /* 0x000fe200008e0625 */
[----:B------:R-:W-:Y:S02]  /*0c40*/  IADD3 R34, P1, PT, R15, R22, RZ ;  /* 0x000000160f227210 */ /* 0x000fe40007f3e0ff */
[----:B------:R-:W-:Y:S02]  /*0c50*/  FSEL R30, R30, RZ, P0 ;  /* 0x000000ff1e1e7208 */ /* 0x000fe40000000000 */
[----:B------:R-:W4:Y:S01]  /*0c60*/  LDG.E R32, desc[UR14][R20.64] ;  /* 0x0000000e14207981 */ /* 0x000f22000c1e1900 */
[----:B------:R-:W-:Y:S01]  /*0c70*/  IMAD.X R35, R29, 0x1, R23, P1 ;  /* 0x000000011d237824 */ /* 0x000fe200008e0617 */
[----:B-1----:R-:W-:-:S05]  /*0c80*/  IADD3 R22, P1, PT, R15, R34, RZ ;  /* 0x000000220f167210 */ /* 0x002fca0007f3e0ff */
[----:B------:R-:W-:Y:S02]  /*0c90*/  IMAD.X R23, R29, 0x1, R35, P1 ;  /* 0x000000011d177824 */ /* 0x000fe400008e0623 */
[----:B--2---:R-:W-:-:S04]  /*0ca0*/  FADD.FTZ R24, -R24, 1 ;  /* 0x3f80000018187421 */ /* 0x004fc80000010100 */
[----:B------:R-:W-:Y:S02]  /*0cb0*/  FFMA.FTZ R24, R24, -10000, R27 ;  /* 0xc61c400018187823 */ /* 0x000fe4000001001b */
[----:B------:R-:W2:Y:S01]  /*0cc0*/  LDG.E R27, desc[UR14][R36.64] ;  /* 0x0000000e241b7981 */ /* 0x000ea2000c1e1900 */
[----:B---3--:R-:W-:-:S04]  /*0cd0*/  FADD.FTZ R25, -R25, 1 ;  /* 0x3f80000019197421 */ /* 0x008fc80000010100 */
[----:B------:R-:W-:Y:S02]  /*0ce0*/  FFMA.FTZ R25, R25, -10000, R30 ;  /* 0xc61c400019197823 */ /* 0x000fe4000001001e */
[----:B------:R0:W3:Y:S02]  /*0cf0*/  LDG.E.CONSTANT R30, desc[UR14][R34.64] ;  /* 0x0000000e221e7981 */ /* 0x0000e4000c1e9900 */
[----:B0-----:R-:W-:Y:S02]  /*0d00*/  IADD3 R35, P1, PT, R6, R33, RZ ;  /* 0x0000002106237210 */ /* 0x001fe40007f3e0ff */
[----:B------:R0:W5:Y:S03]  /*0d10*/  LDG.E.CONSTANT R33, desc[UR14][R22.64] ;  /* 0x0000000e16217981 */ /* 0x000166000c1e9900 */
[----:B------:R-:W-:Y:S01]  /*0d20*/  IMAD.X R26, RZ, RZ, R26, P1 ;  /* 0x000000ffff1a7224 */ /* 0x000fe200008e061a */
[----:B------:R-:W-:-:S04]  /*0d30*/  IADD3 R36, P1, PT, R35, -UR11, RZ ;  /* 0x8000000b23247c10 */ /* 0x000fc8000ff3e0ff */
[----:B------:R-:W-:Y:S02]  /*0d40*/  IADD3.X R37, PT, PT, R26, ~UR5, RZ, P1, !PT ;  /* 0x800000051a257c10 */ /* 0x000fe40008ffe4ff */
[----:B------:R-:W-:-:S05]  /*0d50*/  IADD3 R20, P1, PT, R15, R20, RZ ;  /* 0x000000140f147210 */ /* 0x000fca0007f3e0ff */
[----:B------:R-:W-:Y:S01]  /*0d60*/  IMAD.X R21, R29, 0x1, R21, P1 ;  /* 0x000000011d157824 */ /* 0x000fe200008e0615 */
[----:B0-----:R-:W-:-:S04]  /*0d70*/  IADD3 R22, P1, PT, R15, R20, RZ ;  /* 0x000000140f167210 */ /* 0x001fc80007f3e0ff */
[----:B------:R-:W-:Y:S02]  /*0d80*/  IADD3.X R23, PT, PT, R29, R21, RZ, P1, !PT ;  /* 0x000000151d177210 */ /* 0x000fe40000ffe4ff */
[----:B------:R-:W5:Y:S04]  /*0d90*/  LDG.E R21, desc[UR14][R20.64] ;  /* 0x0000000e14157981 */ /* 0x000f68000c1e1900 */
[----:B------:R0:W5:Y:S01]  /*0da0*/  LDG.E R22, desc[UR14][R22.64] ;  /* 0x0000000e16167981 */ /* 0x000162000c1e1900 */
[----:B------:R-:W-:Y:S01]  /*0db0*/  IADD3 R35, P1, PT, R6, R35, RZ ;  /* 0x0000002306237210 */ /* 0x000fe20007f3e0ff */
[----:B------:R-:W1:Y:S02]  /*0dc0*/  I2F.S64 R36, R36 ;  /* 0x0000002400247312 */ /* 0x000e640000301400 */
[----:B-1----:R-:W-:-:S02]  /*0dd0*/  FFMA.FTZ R36, R36, UR4, RZ ;  /* 0x0000000424247c23 */ /* 0x002fc400080100ff */
[----:B------:R-:W-:Y:S01]  /*0de0*/  IMAD.X R34, RZ, RZ, R26, P1 ;  /* 0x000000ffff227224 */ /* 0x000fe200008e061a */
[----:B------:R-:W-:Y:S02]  /*0df0*/  IADD3 R26, P1, PT, R35, -UR11, RZ ;  /* 0x8000000b231a7c10 */ /* 0x000fe4000ff3e0ff */
[----:B------:R-:W-:Y:S01]  /*0e00*/  FSEL R36, R36, RZ, P0 ;  /* 0x000000ff24247208 */ /* 0x000fe20000000000 */
[----:B0-----:R-:W-:Y:S01]  /*0e10*/  IMAD.U32 R23, R0, 0x4, R1 ;  /* 0x0000000400177824 */ /* 0x001fe200078e0001 */
[----:B------:R-:W-:Y:S01]  /*0e20*/  IADD3 R35, P3, PT, R6, R35, RZ ;  /* 0x0000002306237210 */ /* 0x000fe20007f7e0ff */
[----:B----4-:R-:W-:Y:S01]  /*0e30*/  FFMA.FTZ R25, R32, UR24, R25 ;  /* 0x0000001820197c23 */ /* 0x010fe20008010019 */
[----:B--2---:R-:W-:Y:S01]  /*0e40*/  FFMA.FTZ R24, R27, UR24, R24 ;  /* 0x000000181b187c23 */ /* 0x004fe20008010018 */
[----:B------:R-:W-:Y:S01]  /*0e50*/  IADD3.X R27, PT, PT, R34, ~UR5, RZ, P1, !PT ;  /* 0x80000005221b7c10 */ /* 0x000fe20008ffe4ff */
[----:B---3--:R-:W-:-:S15]  /*0e60*/  FADD.FTZ R30, -R30, 1 ;  /* 0x3f8000001e1e7421 */ /* 0x008fde0000010100 */
[----:B------:R-:W-:-:S15]  /*0e70*/  NOP ;  /* 0x0000000000007918 */ /* 0x000fde0000000000 */
[----:B------:R-:W-:-:S15]  /*0e80*/  NOP ;  /* 0x0000000000007918 */ /* 0x000fde0000000000 */
[----:B------:R-:W-:-:S06]  /*0e90*/  NOP ;  /* 0x0000000000007918 */ /* 0x000fcc0000000000 */
[----:B------:R-:W0:Y:S01]  /*0ea0*/  I2F.S64 R26, R26 ;  /* 0x0000001a001a7312 */ /* 0x000e220000301400 */
[----:B------:R-:W-:Y:S01]  /*0eb0*/  FFMA.FTZ R30, R30, -10000, R36 ;  /* 0xc61c40001e1e7823 */ /* 0x000fe20000010024 */
[----:B0-----:R-:W-:-:S05]  /*0ec0*/  FFMA.FTZ R36, R26, UR4, RZ ;  /* 0x000000041a247c23 */ /* 0x001fca00080100ff */
[----:B------:R-:W-:Y:S01]  /*0ed0*/  FSEL R36, R36, RZ, P0 ;  /* 0x000000ff24247208 */ /* 0x000fe20000000000 */
[----:B-----5:R-:W-:-:S04]  /*0ee0*/  FADD.FTZ R33, -R33, 1 ;  /* 0x3f80000021217421 */ /* 0x020fc80000010100 */
[----:B------:R-:W-:Y:S01]  /*0ef0*/  FFMA.FTZ R33, R33, -10000, R36 ;  /* 0xc61c400021217823 */ /* 0x000fe20000010024 */
[----:B------:R-:W-:Y:S01]  /*0f00*/  IADD3 R0, P1, PT, R0, 0x4, RZ ;  /* 0x0000000400007810 */ /* 0x000fe20007f3e0ff */
[----:B------:R0:W-:Y:S04]  /*0f10*/  STL.64 [R23], R24 ;  /* 0x0000001817007387 */ /* 0x0001e80000100a00 */
[----:B------:R-:W-:Y:S01]  /*0f20*/  IMAD.X R2, RZ, RZ, R2, P1 ;  /* 0x000000ffff027224 */ /* 0x000fe200008e0602 */
[----:B------:R-:W-:Y:S01]  /*0f30*/  ISETP.NE.U32.AND P1, PT, R0, R31, PT ;  /* 0x0000001f0000720c */ /* 0x000fe20003f25070 */
[----:B------:R-:W-:Y:S01]  /*0f40*/  FFMA.FTZ R20, R21, UR24, R30 ;  /* 0x0000001815147c23 */ /* 0x000fe2000801001e */
[----:B------:R-:W-:-:S05]  /*0f50*/  FFMA.FTZ R21, R22, UR24, R33 ;  /* 0x0000001816157c23 */ /* 0x000fca0008010021 */
[----:B------:R0:W-:Y:S01]  /*0f60*/  STL.64 [R23+0x8], R20 ;  /* 0x0000081417007387 */ /* 0x0001e20000100a00 */
[----:B------:R-:W-:Y:S02]  /*0f70*/  ISETP.NE.AND.EX P1, PT, R2, R13, PT, P1 ;  /* 0x0000000d0200720c */ /* 0x000fe40003f25310 */
[----:B------:R-:W-:Y:S01]  /*0f80*/  FMNMX3.FTZ R28, R28, R24, R25, !PT ;  /* 0x000000181c1c7276 */ /* 0x000fe20007810019 */
[----:B------:R-:W-:-:S03]  /*0f90*/  IMAD.X R27, RZ, RZ, R34, P3 ;  /* 0x000000ffff1b7224 */ /* 0x000fc600018e0622 */
[----:B------:R-:W-:-:S07]  /*0fa0*/  FMNMX3.FTZ R28, R28, R20, R21, !PT ;  /* 0x000000141c1c7276 */ /* 0x000fce0007810015 */
[----:B0-----:R-:W-:Y:S05]  /*0fb0*/  @P1 BRA `(.L_x_457) ;  /* 0xfffffff800a01947 */ /* 0x001fea000383ffff */
[----:B------:R-:W-:Y:S05]  /*0fc0*/  BSYNC.RECONVERGENT B2 ;  /* 0x0000000000027941 */ /* 0x000fea0003800200 */
.L_x_456:
[----:B------:R-:W-:-:S07]  /*0fd0*/  IMAD.MOV.U32 R0, RZ, RZ, R31 ;  /* 0x000000ffff007224 */ /* 0x000fce00078e001f */
.L_x_455:
[----:B------:R-:W-:Y:S05]  /*0fe0*/  BSYNC.RECONVERGENT B1 ;  /* 0x0000000000017941 */ /* 0x000fea0003800200 */
.L_x_454:
[----:B------:R-:W-:-:S04]  /*0ff0*/  ISETP.NE.U32.AND P0, PT, R8, RZ, PT ;  /* 0x000000ff0800720c */ /* 0x000fc80003f05070 */
[----:B------:R-:W-:-:S13]  /*1000*/  ISETP.NE.AND.EX P0, PT, RZ, RZ, PT, P0 ;  /* 0x000000ffff00720c */ /* 0x000fda0003f05300 */
[----:B------:R-:W-:Y:S05]  /*1010*/  @!P0 BRA `(.L_x_453) ;  /* 0x0000000400348947 */ /* 0x000fea0003800000 */
[----:B------:R-:W0:Y:S01]  /*1020*/  LDC.64 R20, c[0x0][0x390] ;  /* 0x0000e400ff147b82 */ /* 0x000e220000000a00 */
[----:B------:R-:W-:-:S05]  /*1030*/  IADD3 R2, P0, PT, R35, R18, RZ ;  /* 0x0000001223027210 */ /* 0x000fca0007f1e0ff */
[----:B------:R-:W-:Y:S01]  /*1040*/  IMAD.X R15, R27, 0x1, R14, P0 ;  /* 0x000000011b0f7824 */ /* 0x000fe200000e060e */
[----:B------:R-:W-:Y:S01]  /*1050*/  IADD3 R24, P0, PT, R35, R16, RZ ;  /* 0x0000001023187210 */ /* 0x000fe20007f1e0ff */
[----:B------:R-:W1:Y:S01]  /*1060*/  LDC.64 R22, c[0x0][0x388] ;  /* 0x0000e200ff167b82 */ /* 0x000e620000000a00 */
[----:B0-----:R-:W-:-:S04]  /*1070*/  LEA R30, P1, R2, R20, 0x2 ;  /* 0x00000014021e7211 */ /* 0x001fc800078210ff */
[----:B------:R-:W-:Y:S01]  /*1080*/  LEA.HI.X R31, R2, R21, R15, 0x2, P1 ;  /* 0x00000015021f7211 */ /* 0x000fe200008f140f */
[----:B------:R-:W-:Y:S01]  /*1090*/  IMAD.X R2, R27, 0x1, R12, P0 ;  /* 0x000000011b027824 */ /* 0x000fe200000e060c */
[----:B-1----:R-:W-:-:S03]  /*10a0*/  LEA R32, P0, R24, R22, 0x2 ;  /* 0x0000001618207211 */ /* 0x002fc600078010ff */
[----:B------:R-:W2:Y:S01]  /*10b0*/  LDG.E.CONSTANT R30, desc[UR14][R30.64] ;  /* 0x0000000e1e1e7981 */ /* 0x000ea2000c1e9900 */
        /* <DEDUP_REMOVED lines=11> */
[----:B------:R-:W-:-:S03]  /*1170*/  IMAD.MOV.U32 R24, RZ, RZ, R6 ;  /* 0x000000ffff187224 */ /* 0x000fc600078e0006 */
[----:B------:R-:W-:Y:S01]  /*1180*/  ISETP.NE.AND.EX P0, PT, R25, RZ, PT, P0 ;  /* 0x000000ff1900720c */ /* 0x000fe20003f05300 */
[----:B------:R-:W-:-:S03]  /*1190*/  IMAD.MOV.U32 R25, RZ, RZ, RZ ;  /* 0x000000ffff197224 */ /* 0x000fc600078e00ff */
[----:B------:R-:W-:Y:S01]  /*11a0*/  FSEL R15, R15, RZ, P0 ;  /* 0x000000ff0f0f7208 */ /* 0x000fe20000000000 */
[----:B------:R-:W-:-:S04]  /*11b0*/  IMAD.WIDE.U32 R24, R6, R0, R24 ;  /* 0x0000000006187225 */ /* 0x000fc800078e0018 */
[----:B--2---:R-:W-:-:S04]  /*11c0*/  FADD.FTZ R30, -R30, 1 ;  /* 0x3f8000001e1e7421 */ /* 0x004fc80000010100 */
[----:B------:R-:W-:Y:S01]  /*11d0*/  FFMA.FTZ R30, R30, -10000, R15 ;  /* 0xc61c40001e1e7823 */ /* 0x000fe2000001000f */
[----:B------:R-:W-:-:S03]  /*11e0*/  IMAD.U32 R15, R0, 0x4, R1 ;  /* 0x00000004000f7824 */ /* 0x000fc600078e0001 */
[----:B---3--:R-:W-:-:S05]  /*11f0*/  FFMA.FTZ R30, R33, R2, R30 ;  /* 0x00000002211e7223 */ /* 0x008fca000001001e */
[----:B------:R0:W-:Y:S01]  /*1200*/  STL [R15], R30 ;  /* 0x0000001e0f007387 */ /* 0x0001e20000100800 */
[----:B------:R-:W-:Y:S01]  /*1210*/  FMNMX.FTZ R28, R28, R30, !PT ;  /* 0x0000001e1c1c7209 */ /* 0x000fe20007810000 */
[----:B------:R-:W-:Y:S06]  /*1220*/  @!P1 BRA `(.L_x_453) ;  /* 0x0000000000b09947 */ /* 0x000fec0003800000 */
[----:B------:R-:W-:Y:S01]  /*1230*/  IMAD R13, R6, R13, R25 ;  /* 0x0000000d060d7224 */ /* 0x000fe200078e0219 */
[----:B------:R-:W-:-:S04]  /*1240*/  IADD3 R25, P1, PT, R4, R24, RZ ;  /* 0x0000001804197210 */ /* 0x000fc80007f3e0ff */
[C---:B------:R-:W-:Y:S01]  /*1250*/  IADD3 R18, P3, PT, R25.reuse, R18, RZ ;  /* 0x0000001219127210 */ /* 0x040fe20007f7e0ff */
[----:B------:R-:W-:Y:S01]  /*1260*/  IMAD.X R13, RZ, RZ, R13, P1 ;  /* 0x000000ffff0d7224 */ /* 0x000fe200008e060d */
[----:B------:R-:W-:-:S03]  /*1270*/  IADD3 R16, P1, PT, R25, R16, RZ ;  /* 0x0000001019107210 */ /* 0x000fc60007f3e0ff */
[C---:B------:R-:W-:Y:S01]  /*1280*/  IMAD.X R14, R13.reuse, 0x1, R14, P3 ;  /* 0x000000010d0e7824 */ /* 0x040fe200018e060e */
[C---:B------:R-:W-:Y:S02]  /*1290*/  LEA R20, P3, R18.reuse, R20, 0x2 ;  /* 0x0000001412147211 */ /* 0x040fe400078610ff */
[----:B------:R-:W-:Y:S02]  /*12a0*/  IADD3.X R0, PT, PT, R13, R12, RZ, P1, !PT ;  /* 0x0000000c0d007210 */ /* 0x000fe40000ffe4ff */
[----:B------:R-:W-:Y:S02]  /*12b0*/  LEA.HI.X R21, R18, R21, R14, 0x2, P3 ;  /* 0x0000001512157211 */ /* 0x000fe400018f140e */
[----:B------:R-:W-:-:S03]  /*12c0*/  LEA R22, P1, R16, R22, 0x2 ;  /* 0x0000001610167211 */ /* 0x000fc600078210ff */
[----:B------:R-:W2:Y:S01]  /*12d0*/  LDG.E.CONSTANT R12, desc[UR14][R20.64] ;  /* 0x0000000e140c7981 */ /* 0x000ea2000c1e9900 */
[----:B------:R-:W-:-:S05]  /*12e0*/  LEA.HI.X R23, R16, R23, R0, 0x2, P1 ;  /* 0x0000001710177211 */ /* 0x000fca00008f1400 */
[----:B------:R-:W3:Y:S01]  /*12f0*/  LDG.E R19, desc[UR14][R22.64] ;  /* 0x0000000e16137981 */ /* 0x000ee2000c1e1900 */
[----:B------:R-:W-:-:S04]  /*1300*/  IADD3 R16, P1, PT, R25, -UR11, RZ ;  /* 0x8000000b19107c10 */ /* 0x000fc8000ff3e0ff */
[----:B------:R-:W-:Y:S02]  /*1310*/  IADD3.X R17, PT, PT, R13, ~UR5, RZ, P1, !PT ;  /* 0x800000050d117c10 */ /* 0x000fe40008ffe4ff */
[----:B------:R-:W-:Y:S02]  /*1320*/  ISETP.NE.U32.AND P1, PT, R8, 0x2, PT ;  /* 0x000000020800780c */ /* 0x000fe40003f25070 */
[----:B------:R-:W1:Y:S02]  /*1330*/  I2F.S64 R0, R16 ;  /* 0x0000001000007312 */ /* 0x000e640000301400 */
[----:B-1----:R-:W-:Y:S01]  /*1340*/  FFMA.FTZ R0, R0, UR4, RZ ;  /* 0x0000000400007c23 */ /* 0x002fe200080100ff */
[----:B------:R-:W-:-:S04]  /*1350*/  ISETP.NE.AND.EX P1, PT, RZ, RZ, PT, P1 ;  /* 0x000000ffff00720c */ /* 0x000fc80003f25310 */
[----:B------:R-:W-:Y:S01]  /*1360*/  FSEL R0, R0, RZ, P0 ;  /* 0x000000ff00007208 */ /* 0x000fe20000000000 */
[----:B--2---:R-:W-:-:S04]  /*1370*/  FADD.FTZ R27, -R12, 1 ;  /* 0x3f8000000c1b7421 */ /* 0x004fc80000010100 */
[----:B------:R-:W-:-:S04]  /*1380*/  FFMA.FTZ R0, R27, -10000, R0 ;  /* 0xc61c40001b007823 */ /* 0x000fc80000010000 */
[----:B---3--:R-:W-:-:S05]  /*1390*/  FFMA.FTZ R0, R19, R2, R0 ;  /* 0x0000000213007223 */ /* 0x008fca0000010000 */
[----:B------:R1:W-:Y:S01]  /*13a0*/  STL [R15+0x4], R0 ;  /* 0x000004000f007387 */ /* 0x0003e20000100800 */
[----:B------:R-:W-:Y:S01]  /*13b0*/  FMNMX.FTZ R28, R28, R0, !PT ;  /* 0x000000001c1c7209 */ /* 0x000fe20007810000 */
[----:B------:R-:W-:Y:S06]  /*13c0*/  @!P1 BRA `(.L_x_453) ;  /* 0x0000000000489947 */ /* 0x000fec0003800000 */
[----:B------:R-:W-:Y:S01]  /*13d0*/  IMAD.SHL.U32 R19, R6, 0x4, RZ ;  /* 0x0000000406137824 */ /* 0x000fe200078e00ff */
[----:B------:R-:W-:-:S04]  /*13e0*/  SHF.R.U32.HI R27, RZ, 0x1e, R6 ;  /* 0x0000001eff1b7819 */ /* 0x000fc80000011606 */
[----:B------:R-:W-:-:S05]  /*13f0*/  IADD3 R16, P1, PT, R19, R20, RZ ;  /* 0x0000001413107210 */ /* 0x000fca0007f3e0ff */
[----:B------:R-:W-:Y:S01]  /*1400*/  IMAD.X R17, R27, 0x1, R21, P1 ;  /* 0x000000011b117824 */ /* 0x000fe200008e0615 */
[----:B------:R-:W-:-:S04]  /*1410*/  IADD3 R18, P1, PT, R19, R22, RZ ;  /* 0x0000001613127210 */ /* 0x000fc80007f3e0ff */
[----:B------:R-:W2:Y:S01]  /*1420*/  LDG.E.CONSTANT R16, desc[UR14][R16.64] ;  /* 0x0000000e10107981 */ /* 0x000ea2000c1e9900 */
[----:B------:R-:W-:-:S06]  /*1430*/  IMAD.X R19, R27, 0x1, R23, P1 ;  /* 0x000000011b137824 */ /* 0x000fcc00008e0617 */
[----:B------:R-:W3:Y:S01]  /*1440*/  LDG.E R19, desc[UR14][R18.64] ;  /* 0x0000000e12137981 */ /* 0x000ee2000c1e1900 */
[----:B------:R-:W-:-:S04]  /*1450*/  IADD3 R12, P1, P3, R25, -UR11, R6 ;  /* 0x8000000b190c7c10 */ /* 0x000fc8000fb3e006 */
[----:B------:R-:W-:-:S04]  /*1460*/  IADD3.X R13, PT, PT, R13, ~UR5, RZ, P1, P3 ;  /* 0x800000050d0d7c10 */ /* 0x000fc80008fe64ff */
[----:B-1----:R-:W1:Y:S02]  /*1470*/  I2F.S64 R0, R12 ;  /* 0x0000000c00007312 */ /* 0x002e640000301400 */
[----:B-1----:R-:W-:-:S05]  /*1480*/  FFMA.FTZ R0, R0, UR4, RZ ;  /* 0x0000000400007c23 */ /* 0x002fca00080100ff */
[----:B------:R-:W-:Y:S01]  /*1490*/  FSEL R0, R0, RZ, P0 ;  /* 0x000000ff00007208 */ /* 0x000fe20000000000 */
[----:B--2---:R-:W-:-:S04]  /*14a0*/  FADD.FTZ R21, -R16, 1 ;  /* 0x3f80000010157421 */ /* 0x004fc80000010100 */
[----:B------:R-:W-:-:S04]  /*14b0*/  FFMA.FTZ R0, R21, -10000, R0 ;  /* 0xc61c400015007823 */ /* 0x000fc80000010000 */
[----:B---3--:R-:W-:-:S05]  /*14c0*/  FFMA.FTZ R0, R19, R2, R0 ;  /* 0x0000000213007223 */ /* 0x008fca0000010000 */
[----:B------:R2:W-:Y:S01]  /*14d0*/  STL [R15+0x8], R0 ;  /* 0x000008000f007387 */ /* 0x0005e20000100800 */
[----:B------:R-:W-:-:S07]  /*14e0*/  FMNMX.FTZ R28, R28, R0, !PT ;  /* 0x000000001c1c7209 */ /* 0x000fce0007810000 */
.L_x_453:
[----:B------:R-:W-:Y:S05]  /*14f0*/  BSYNC.RECONVERGENT B0 ;  /* 0x0000000000007941 */ /* 0x000fea0003800200 */
.L_x_452:
[----:B------:R-:W-:-:S13]  /*1500*/  ISETP.GT.U32.AND P1, PT, R6, 0x20, PT ;  /* 0x000000200600780c */ /* 0x000fda0003f24070 */
[----:B------:R-:W-:Y:S05]  /*1510*/  @P1 BRA `(.L_x_458) ;  /* 0x00000000002c1947 */ /* 0x000fea0003800000 */
[----:B------:R-:W3:Y:S02]  /*1520*/  SHFL.BFLY PT, R13, R28, 0x10, 0x1f ;  /* 0x0e001f001c0d7f89 */ /* 0x000ee400000e0000 */
[----:B---3--:R-:W-:-:S05]  /*1530*/  FMNMX.FTZ R13, R13, R28, !PT ;  /* 0x0000001c0d0d7209 */ /* 0x008fca0007810000 */
[----:B-12---:R-:W1:Y:S02]  /*1540*/  SHFL.BFLY PT, R0, R13, 0x8, 0x1f ;  /* 0x0d001f000d007f89 */ /* 0x006e6400000e0000 */
[----:B-1----:R-:W-:-:S05]  /*1550*/  FMNMX.FTZ R0, R13, R0, !PT ;  /* 0x000000000d007209 */ /* 0x002fca0007810000 */
[----:B0-----:R-:W0:Y:S02]  /*1560*/  SHFL.BFLY PT, R15, R0, 0x4, 0x1f ;  /* 0x0c801f00000f7f89 */ /* 0x001e2400000e0000 */
[----:B0-----:R-:W-:-:S05]  /*1570*/  FMNMX.FTZ R15, R0, R15, !PT ;  /* 0x0000000f000f7209 */ /* 0x001fca0007810000 */
[----:B------:R-:W0:Y:S02]  /*1580*/  SHFL.BFLY PT, R2, R15, 0x2, 0x1f ;  /* 0x0c401f000f027f89 */ /* 0x000e2400000e0000 */
[----:B0-----:R-:W-:-:S05]  /*1590*/  FMNMX.FTZ R2, R15, R2, !PT ;  /* 0x000000020f027209 */ /* 0x001fca0007810000 */
[----:B------:R-:W0:Y:S02]  /*15a0*/  SHFL.BFLY PT, R17, R2, 0x1, 0x1f ;  /* 0x0c201f0002117f89 */ /* 0x000e2400000e0000 */
[----:B0-----:R-:W-:Y:S01]  /*15b0*/  FMNMX.FTZ R17, R2, R17, !PT ;  /* 0x0000001102117209 */ /* 0x001fe20007810000 */
[----:B------:R-:W-:Y:S06]  /*15c0*/  BRA `(.L_x_459) ;  /* 0x0000000000907947 */ /* 0x000fec0003800000 */
.L_x_458:
[----:B------:R-:W3:Y:S01]  /*15d0*/  SHFL.BFLY PT, R13, R28, 0x10, 0x1f ;  /* 0x0e001f001c0d7f89 */ /* 0x000ee200000e0000 */
[----:B------:R-:W4:Y:S01]  /*15e0*/  S2UR UR9, SR_CgaCtaId ;  /* 0x00000000000979c3 */ /* 0x000f220000008800 */
[----:B------:R-:W-:Y:S01]  /*15f0*/  UMOV UR8, 0x400 ;  /* 0x0000040000087882 */ /* 0x000fe20000000000 */
[----:B------:R-:W-:Y:S01]  /*1600*/  LOP3.LUT R16, R4, 0x1f, RZ, 0xc0, !PT ;  /* 0x0000001f04107812 */ /* 0x000fe200078ec0ff */
[----:B------:R-:W-:Y:S01]  /*1610*/  UIADD3 UR8, UPT, UPT, UR8, 0x8, URZ ;  /* 0x0000000808087890 */ /* 0x000fe2000fffe0ff */
[----:B------:R-:W-:Y:S02]  /*1620*/  I2FP.F32.U32 R12, R6 ;  /* 0x00000006000c7245 */ /* 0x000fe40000201000 */
[----:B------:R-:W-:-:S03]  /*1630*/  ISETP.NE.AND P0, PT, R16, RZ, PT ;  /* 0x000000ff1000720c */ /* 0x000fc60003f05270 */
[----:B------:R-:W-:Y:S01]  /*1640*/  FMUL.FTZ R12, R12, 0.03125 ;  /* 0x3d0000000c0c7820 */ /* 0x000fe20000410000 */
[----:B---3--:R-:W-:Y:S01]  /*1650*/  FMNMX.FTZ R13, R13, R28, !PT ;  /* 0x0000001c0d0d7209 */ /* 0x008fe20007810000 */
[----:B----4-:R-:W-:-:S04]  /*1660*/  ULEA UR8, UR9, UR8, 0x18 ;  /* 0x0000000809087291 */ /* 0x010fc8000f8ec0ff */
[----:B-12---:R-:W1:Y:S02]  /*1670*/  SHFL.BFLY PT, R0, R13, 0x8, 0x1f ;  /* 0x0d001f000d007f89 */ /* 0x006e6400000e0000 */
[----:B------:R-:W-:Y:S02]  /*1680*/  LEA.HI R14, R4, UR8, RZ, 0x1d ;  /* 0x00000008040e7c11 */ /* 0x000fe4000f8fe8ff */
[----:B------:R-:W-:Y:S02]  /*1690*/  LEA R16, R16, UR8, 0x2 ;  /* 0x0000000810107c11 */ /* 0x000fe4000f8e10ff */
[----:B-1----:R-:W-:Y:S02]  /*16a0*/  FMNMX.FTZ R0, R13, R0, !PT ;  /* 0x000000000d007209 */ /* 0x002fe40007810000 */
[----:B------:R-:W-:-:S03]  /*16b0*/  I2FP.F32.U32 R13, R4 ;  /* 0x00000004000d7245 */ /* 0x000fc60000201000 */
[----:B0-----:R-:W0:Y:S01]  /*16c0*/  SHFL.BFLY PT, R15, R0, 0x4, 0x1f ;  /* 0x0c801f00000f7f89 */ /* 0x001e2200000e0000 */
[----:B------:R-:W-:Y:S02]  /*16d0*/  FSETP.GT.FTZ.AND P3, PT, R12, R13, PT ;  /* 0x0000000d0c00720b */ /* 0x000fe40003f74000 */
        /* <DEDUP_REMOVED lines=19> */
.L_x_459:
        /* <DEDUP_REMOVED lines=22> */
.L_x_465:
        /* <DEDUP_REMOVED lines=27> */
.L_x_464:
[----:B------:R-:W-:-:S07]  /*1b20*/  MOV R0, R10 ;  /* 0x0000000a00007202 */ /* 0x000fce0000000f00 */
.L_x_463:
[----:B------:R-:W-:Y:S05]  /*1b30*/  BSYNC.RECONVERGENT B1 ;  /* 0x0000000000017941 */ /* 0x000fea0003800200 */
.L_x_462:
        /* <DEDUP_REMOVED lines=13> */
[----:B------:R-:W2:Y:S01]  /*1c10*/  LDL R13, [R17+0x4] ;  /* 0x00000400110d7983 */ /* 0x000ea20000100800 */
        /* <DEDUP_REMOVED lines=8> */
[----:B------:R-:W2:Y:S02]  /*1ca0*/  LDL R13, [R17+0x8] ;  /* 0x00000800110d7983 */ /* 0x000ea40000100800 */
[----:B--2---:R-:W-:-:S04]  /*1cb0*/  FADD.FTZ R13, -R2, R13 ;  /* 0x0000000d020d7221 */ /* 0x004fc80000010100 */
[----:B------:R-:W-:-:S04]  /*1cc0*/  FMUL.FTZ R13, R13, 1.4426950216293334961 ;  /* 0x3fb8aa3b0d0d7820 */ /* 0x000fc80000410000 */
[----:B---3--:R-:W0:Y:S02]  /*1cd0*/  MUFU.EX2 R0, R13 ;  /* 0x0000000d00007308 */ /* 0x008e240000000800 */
[----:B0-----:R4:W-:Y:S01]  /*1ce0*/  STL [R17+0x8], R0 ;  /* 0x0000080011007387 */ /* 0x0019e20000100800 */
[----:B------:R-:W-:-:S07]  /*1cf0*/  FADD.FTZ R15, R15, R0 ;  /* 0x000000000f0f7221 */ /* 0x000fce0000010000 */
.L_x_461:
[----:B------:R-:W-:Y:S05]  /*1d00*/  BSYNC.RECONVERGENT B0 ;  /* 0x0000000000007941 */ /* 0x000fea0003800200 */
.L_x_460:
[----:B------:R-:W-:Y:S05]  /*1d10*/  @P1 BRA `(.L_x_466) ;  /* 0x00000000002c1947 */ /* 0x000fea0003800000 */
[----:B0-234-:R-:W0:Y:S02]  /*1d20*/  SHFL.BFLY PT, R0, R15, 0x10, 0x1f ;  /* 0x0e001f000f007f89 */ /* 0x01de2400000e0000 */
        /* <DEDUP_REMOVED lines=10> */
.L_x_466:
[----:B0-234-:R-:W0:Y:S01]  /*1dd0*/  SHFL.BFLY PT, R0, R15, 0x10, 0x1f ;  /* 0x0e001f000f007f89 */ /* 0x01de2200000e0000 */
[----:B------:R-:W2:Y:S01]  /*1de0*/  S2UR UR9, SR_CgaCtaId ;  /* 0x00000000000979c3 */ /* 0x000ea20000008800 */
[----:B------:R-:W-:Y:S01]  /*1df0*/  UMOV UR8, 0x400 ;  /* 0x0000040000087882 */ /* 0x000fe20000000000 */
[----:B------:R-:W-:Y:S01]  /*1e00*/  LOP3.LUT R14, R4, 0x1f, RZ, 0xc0, !PT ;  /* 0x0000001f040e7812 */ /* 0x000fe200078ec0ff */
[----:B------:R-:W-:Y:S01]  /*1e10*/  UIADD3 UR8, UPT, UPT, UR8, 0x88, URZ ;  /* 0x0000008808087890 */ /* 0x000fe2000fffe0ff */
[----:B-1----:R-:W-:Y:S02]  /*1e20*/  I2FP.F32.U32 R16, R6 ;  /* 0x0000000600107245 */ /* 0x002fe40000201000 */
[----:B------:R-:W-:Y:S01]  /*1e30*/  ISETP.NE.AND P0, PT, R14, RZ, PT ;  /* 0x000000ff0e00720c */ /* 0x000fe20003f05270 */
[----:B0-----:R-:W-:Y:S01]  /*1e40*/  FADD.FTZ R0, R0, R15 ;  /* 0x0000000f00007221 */ /* 0x001fe20000010000 */
[----:B--2---:R-:W-:Y:S01]  /*1e50*/  ULEA UR8, UR9, UR8, 0x18 ;  /* 0x0000000809087291 */ /* 0x004fe2000f8ec0ff */
[----:B------:R-:W-:-:S03]  /*1e60*/  I2FP.F32.U32 R15, R4 ;  /* 0x00000004000f7245 */ /* 0x000fc60000201000 */
[----:B------:R-:W0:Y:S02]  /*1e70*/  SHFL.BFLY PT, R13, R0, 0x8, 0x1f ;  /* 0x0d001f00000d7f89 */ /* 0x000e2400000e0000 */
[----:B------:R-:W-:Y:S01]  /*1e80*/  LEA R18, R14, UR8, 0x2 ;  /* 0x000000080e127c11 */ /* 0x000fe2000f8e10ff */
[----:B0-----:R-:W-:Y:S01]  /*1e90*/  FADD.FTZ R13, R0, R13 ;  /* 0x0000000d000d7221 */ /* 0x001fe20000010000 */
[----:B------:R-:W-:-:S04]  /*1ea0*/  FMUL.FTZ R0, R16, 0.03125 ;  /* 0x3d00000010007820 */ /* 0x000fc80000410000 */
[----:B------:R-:W0:Y:S01]  /*1eb0*/  SHFL.BFLY PT, R2, R13, 0x4, 0x1f ;  /* 0x0c801f000d027f89 */ /* 0x000e2200000e0000 */
[----:B------:R-:W-:Y:S01]  /*1ec0*/  FSETP.GT.FTZ.AND P1, PT, R0, R15, PT ;  /* 0x0000000f0000720b */ /* 0x000fe20003f34000 */
[----:B------:R-:W-:Y:S02]  /*1ed0*/  IMAD.MOV.U32 R0, RZ, RZ, RZ ;  /* 0x000000ffff007224 */ /* 0x000fe400078e00ff */
[----:B0-----:R-:W-:-:S05]  /*1ee0*/  FADD.FTZ R2, R13, R2 ;  /* 0x000000020d027221 */ /* 0x001fca0000010000 */
[----:B------:R-:W0:Y:S02]  /*1ef0*/  SHFL.BFLY PT, R17, R2, 0x2, 0x1f ;  /* 0x0c401f0002117f89 */ /* 0x000e2400000e0000 */
[----:B0-----:R-:W-:-:S05]  /*1f00*/  FADD.FTZ R17, R2, R17 ;  /* 0x0000001102117221 */ /* 0x001fca0000010000 */
[----:B------:R-:W0:Y:S02]  /*1f10*/  SHFL.BFLY PT, R12, R17, 0x1, 0x1f ;  /* 0x0c201f00110c7f89 */ /* 0x000e2400000e0000 */
[----:B0-----:R-:W-:Y:S01]  /*1f20*/  FADD.FTZ R16, R17, R12 ;  /* 0x0000000c11107221 */ /* 0x001fe20000010000 */
[----:B------:R-:W-:-:S05]  /*1f30*/  LEA.HI R17, R4, UR8, RZ, 0x1d ;  /* 0x0000000804117c11 */ /* 0x000fca000f8fe8ff */
        /* <DEDUP_REMOVED lines=13> */
.L_x_467:
        /* <DEDUP_REMOVED lines=16> */
[----:B------:R-:W-:Y:S01]  /*2110*/  IMAD.MOV.U32 R12, RZ, RZ, R4 ;  /* 0x000000ffff0c7224 */ /* 0x000fe200078e0004 */
[----:B------:R-:W-:Y:S01]  /*2120*/  BSSY.RECONVERGENT B1, `(.L_x_470) ;  /* 0x000010c000017945 */ /* 0x000fe20003800200 */
[----:B------:R-:W-:Y:S01]  /*2130*/  UIADD3 UR16, UP0, UPT, UR11, UR6, URZ ;  /* 0x000000060b107290 */ /* 0x000fe2000ff1e0ff */
[----:B0-----:R-:W-:Y:S01]  /*2140*/  IMAD.MOV.U32 R13, RZ, RZ, RZ ;  /* 0x000000ffff0d7224 */ /* 0x001fe200078e00ff */
[----:B------:R-:W-:Y:S01]  /*2150*/  CS2R R26, SRZ ;  /* 0x00000000001a7805 */ /* 0x000fe2000001ff00 */
        /* <DEDUP_REMOVED lines=31> */
.L_x_477:
[----:B------:R-:W-:-:S05]  /*2350*/  IMAD.U32 R32, R13, 0x4, R1 ;  /* 0x000000040d207824 */ /* 0x000fca00078e0001 */
[----:B------:R-:W1:Y:S04]  /*2360*/  LDL.64 R18, [R32] ;  /* 0x0000000020127983 */ /* 0x000e680000100a00 */
[----:B------:R-:W2:Y:S04]  /*2370*/  LDL.64 R20, [R32+0x8] ;  /* 0x0000080020147983 */ /* 0x000ea80000100a00 */
[----:B------:R-:W3:Y:S04]  /*2380*/  LDL.64 R24, [R32+0x10] ;  /* 0x0000100020187983 */ /* 0x000ee80000100a00 */
[----:B------:R-:W4:Y:S01]  /*2390*/  LDL.64 R16, [R32+0x18] ;  /* 0x0000180020107983 */ /* 0x000f220000100a00 */
[----:B------:R-:W-:Y:S01]  /*23a0*/  IADD3 R27, P1, PT, R27, R14, RZ ;  /* 0x0000000e1b1b7210 */ /* 0x000fe20007f3e0ff */
[----:B------:R-:W-:Y:S01]  /*23b0*/  IMAD.SHL.U32 R28, R6, 0x4, RZ ;  /* 0x00000004061c7824 */ /* 0x000fe200078e00ff */
[----:B------:R-:W-:-:S02]  /*23c0*/  SHF.R.U32.HI R30, RZ, 0x1e, R6 ;  /* 0x0000001eff1e7819 */ /* 0x000fc40000011606 */
[----:B------:R-:W-:Y:S02]  /*23d0*/  IADD3.X R22, PT, PT, R26, R31, RZ, P1, !PT ;  /* 0x0000001f1a167210 */ /* 0x000fe40000ffe4ff */
[----:B------:R-:W-:-:S04]  /*23e0*/  LEA R26, P1, R27, UR20, 0x2 ;  /* 0x000000141b1a7c11 */ /* 0x000fc8000f8210ff */
[----:B------:R-:W-:Y:S02]  /*23f0*/  LEA.HI.X R27, R27, UR21, R22, 0x2, P1 ;  /* 0x000000151b1b7c11 */ /* 0x000fe400088f1416 */
[----:B------:R-:W-:-:S05]  /*2400*/  IADD3 R22, P1, PT, R28, R26, RZ ;  /* 0x0000001a1c167210 */ /* 0x000fca0007f3e0ff */
[----:B------:R-:W-:Y:S01]  /*2410*/  IMAD.X R23, R30, 0x1, R27, P1 ;  /* 0x000000011e177824 */ /* 0x000fe200008e061b */
[----:B------:R-:W-:-:S05]  /*2420*/  IADD3 R36, P1, PT, R28, R22, RZ ;  /* 0x000000161c247210 */ /* 0x000fca0007f3e0ff */
[----:B------:R-:W-:Y:S01]  /*2430*/  IMAD.X R37, R30, 0x1, R23, P1 ;  /* 0x000000011e257824 */ /* 0x000fe200008e0617 */
[----:B------:R-:W-:-:S05]  /*2440*/  IADD3 R34, P1, PT, R28, R36, RZ ;  /* 0x000000241c227210 */ /* 0x000fca0007f3e0ff */
[----:B------:R-:W-:Y:S02]  /*2450*/  IMAD.X R35, R30, 0x1, R37, P1 ;  /* 0x000000011e237824 */ /* 0x000fe400008e0625 */
[C---:B-1----:R-:W-:Y:S01]  /*2460*/  FMUL.FTZ R33, R0.reuse, R18 ;  /* 0x0000001200217220 */ /* 0x042fe20000410000 */
[C---:B------:R-:W-:Y:S01]  /*2470*/  FMUL.FTZ R19, R0.reuse, R19 ;  /* 0x0000001300137220 */ /* 0x040fe20000410000 */
[C---:B--2---:R-:W-:Y:S01]  /*2480*/  FMUL.FTZ R20, R0.reuse, R20 ;  /* 0x0000001400147220 */ /* 0x044fe20000410000 */
[----:B------:R-:W-:Y:S02]  /*2490*/  FMUL.FTZ R21, R0, R21 ;  /* 0x0000001500157220 */ /* 0x000fe40000410000 */
[----:B------:R-:W-:Y:S04]  /*24a0*/  STG.E desc[UR14][R26.64], R33 ;  /* 0x000000211a007986 */ /* 0x000fe8000c10190e */
[----:B------:R0:W-:Y:S04]  /*24b0*/  STG.E desc[UR14][R22.64], R19 ;  /* 0x0000001316007986 */ /* 0x0001e8000c10190e */
[----:B------:R1:W-:Y:S04]  /*24c0*/  STG.E desc[UR14][R36.64], R20 ;  /* 0x0000001424007986 */ /* 0x0003e8000c10190e */
[----:B------:R2:W-:Y:S04]  /*24d0*/  STG.E desc[UR14][R34.64], R21 ;  /* 0x0000001522007986 */ /* 0x0005e8000c10190e */
[----:B0-----:R-:W5:Y:S01]  /*24e0*/  LDL.64 R18, [R32+0x20] ;  /* 0x0000200020127983 */ /* 0x001f620000100a00 */
[----:B-1----:R-:W-:-:S02]  /*24f0*/  IMAD.MOV.U32 R20, RZ, RZ, R6 ;  /* 0x000000ffff147224 */ /* 0x002fc400078e0006 */
[----:B--2---:R-:W-:Y:S02]  /*2500*/  IMAD.MOV.U32 R21, RZ, RZ, RZ ;  /* 0x000000ffff157224 */ /* 0x004fe400078e00ff */
[----:B------:R-:W-:-:S04]  /*2510*/  IMAD.WIDE.U32 R26, R6, R13, R20 ;  /* 0x0000000d061a7225 */ /* 0x000fc800078e0014 */
[C---:B------:R-:W-:Y:S01]  /*2520*/  IMAD R23, R6.reuse, R2, R27 ;  /* 0x0000000206177224 */ /* 0x040fe200078e021b */
[----:B------:R-:W-:-:S04]  /*2530*/  LEA R27, P1, R6, R26, 0x1 ;  /* 0x0000001a061b7211 */ /* 0x000fc800078208ff */
[----:B------:R-:W-:Y:S02]  /*2540*/  LEA.HI.X R26, R6, R23, RZ, 0x1, P1 ;  /* 0x00000017061a7211 */ /* 0x000fe400008f0cff */
[----:B------:R-:W2:Y:S01]  /*2550*/  LDL.64 R22, [R32+0x28] ;  /* 0x0000280020167983 */ /* 0x000ea20000100a00 */
[----:B------:R-:W-:-:S04]  /*2560*/  IADD3 R27, P1, P2, R14, R27, R6 ;  /* 0x0000001b0e1b7210 */ /* 0x000fc80007a3e006 */
[----:B------:R-:W-:Y:S02]  /*2570*/  IADD3.X R33, PT, PT, R31, R26, RZ, P1, P2 ;  /* 0x0000001a1f217210 */ /* 0x000fe40000fe44ff */
[----:B------:R-:W-:-:S04]  /*2580*/  LEA R26, P1, R27, UR20, 0x2 ;  /* 0x000000141b1a7c11 */ /* 0x000fc8000f8210ff */
[----:B------:R-:W-:Y:S02]  /*2590*/  LEA.HI.X R27, R27, UR21, R33, 0x2, P1 ;  /* 0x000000151b1b7c11 */ /* 0x000fe400088f1421 */
[----:B------:R-:W-:Y:S01]  /*25a0*/  IADD3 R36, P1, PT, R28, R26, RZ ;  /* 0x0000001a1c247210 */ /* 0x000fe20007f3e0ff */
[C---:B---3--:R-:W-:Y:S01]  /*25b0*/  FMUL.FTZ R33, R0.reuse, R24 ;  /* 0x0000001800217220 */ /* 0x048fe20000410000 */
[----:B------:R-:W-:-:S03]  /*25c0*/  FMUL.FTZ R25, R0, R25 ;  /* 0x0000001900197220 */ /* 0x000fc60000410000 */
[----:B------:R-:W-:Y:S01]  /*25d0*/  IMAD.X R37, R30, 0x1, R27, P1 ;  /* 0x000000011e257824 */ /* 0x000fe200008e061b */
[----:B------:R0:W-:Y:S04]  /*25e0*/  STG.E desc[UR14][R26.64], R33 ;  /* 0x000000211a007986 */ /* 0x0001e8000c10190e */
[----:B------:R1:W-:Y:S04]  /*25f0*/  STG.E desc[UR14][R36.64], R25 ;  /* 0x0000001924007986 */ /* 0x0003e8000c10190e */
[----:B0-----:R-:W3:Y:S04]  /*2600*/  LDL.64 R26, [R32+0x38] ;  /* 0x00003800201a7983 */ /* 0x001ee80000100a00 */
[----:B-1----:R0:W3:Y:S01]  /*2610*/  LDL.64 R24, [R32+0x30] ;  /* 0x0000300020187983 */ /* 0x0020e20000100a00 */
[----:B------:R-:W-:Y:S01]  /*2620*/  IADD3 R34, P1, PT, R28, R36, RZ ;  /* 0x000000241c227210 */ /* 0x000fe20007f3e0ff */
[----:B----4-:R-:W-:-:S04]  /*2630*/  FMUL.FTZ R33, R0, R16 ;  /* 0x0000001000217220 */ /* 0x010fc80000410000 */
[----:B------:R-:W-:-:S05]  /*2640*/  IMAD.X R35, R30, 0x1, R37, P1 ;  /* 0x000000011e237824 */ /* 0x000fca00008e0625 */
[----:B------:R1:W-:Y:S01]  /*2650*/  STG.E desc[UR14][R34.64], R33 ;  /* 0x0000002122007986 */ /* 0x0003e2000c10190e */
[----:B------:R-:W-:Y:S01]  /*2660*/  FMUL.FTZ R17, R0, R17 ;  /* 0x0000001100117220 */ /* 0x000fe20000410000 */
[----:B-1----:R-:W-:-:S05]  /*2670*/  IADD3 R34, P1, PT, R28, R34, RZ ;  /* 0x000000221c227210 */ /* 0x002fca0007f3e0ff */
[----:B------:R-:W-:Y:S01]  /*2680*/  IMAD.X R35, R30, 0x1, R35, P1 ;  /* 0x000000011e237824 */ /* 0x000fe200008e0623 */
[----:B------:R-:W-:-:S04]  /*2690*/  IADD3 R37, P1, PT, R13, 0x4, RZ ;  /* 0x000000040d257810 */ /* 0x000fc80007f3e0ff */
[----:B------:R1:W-:Y:S01]  /*26a0*/  STG.E desc[UR14][R34.64], R17 ;  /* 0x0000001122007986 */ /* 0x0003e2000c10190e */
[----:B------:R-:W-:Y:S02]  /*26b0*/  IMAD.X R36, RZ, RZ, R2, P1 ;  /* 0x000000ffff247224 */ /* 0x000fe400008e0602 */
[----:B-1----:R-:W-:-:S04]  /*26c0*/  IMAD.WIDE.U32 R16, R6, R37, R20 ;  /* 0x0000002506107225 */ /* 0x002fc800078e0014 */
[C---:B------:R-:W-:Y:S01]  /*26d0*/  IMAD R36, R6.reuse, R36, R17 ;  /* 0x0000002406247224 */ /* 0x040fe200078e0211 */
[----:B------:R-:W-:-:S04]  /*26e0*/  LEA R37, P1, R6, R16, 0x1 ;  /* 0x0000001006257211 */ /* 0x000fc800078208ff */
[----:B------:R-:W-:Y:S02]  /*26f0*/  LEA.HI.X R36, R6, R36, RZ, 0x1, P1 ;  /* 0x0000002406247211 */ /* 0x000fe400008f0cff */
[----:B------:R-:W-:-:S04]  /*2700*/  IADD3 R16, P1, P2, R14, R37, R6 ;  /* 0x000000250e107210 */ /* 0x000fc80007a3e006 */
[----:B------:R-:W-:Y:S02]  /*2710*/  IADD3.X R33, PT, PT, R31, R36, RZ, P1, P2 ;  /* 0x000000241f217210 */ /* 0x000fe40000fe44ff */
[----:B------:R-:W-:-:S04]  /*2720*/  LEA R36, P1, R16, UR20, 0x2 ;  /* 0x0000001410247c11 */ /* 0x000fc8000f8210ff */
[----:B------:R-:W-:Y:S02]  /*2730*/  LEA.HI.X R37, R16, UR21, R33, 0x2, P1 ;  /* 0x0000001510257c11 */ /* 0x000fe400088f1421 */
[----:B------:R-:W-:-:S05]  /*2740*/  IADD3 R16, P1, PT, R28, R36, RZ ;  /* 0x000000241c107210 */ /* 0x000fca0007f3e0ff */
[----:B------:R-:W-:Y:S01]  /*2750*/  IMAD.X R17, R30, 0x1, R37, P1 ;  /* 0x000000011e117824 */ /* 0x000fe200008e0625 */
[----:B0-----:R-:W-:-:S04]  /*2760*/  IADD3 R32, P1, PT, R28, R16, RZ ;  /* 0x000000101c207210 */ /* 0x001fc80007f3e0ff */
[----:B------:R-:W-:Y:S01]  /*2770*/  IADD3.X R33, PT, PT, R30, R17, RZ, P1, !PT ;  /* 0x000000111e217210 */ /* 0x000fe20000ffe4ff */
[C---:B-----5:R-:W-:Y:S01]  /*2780*/  FMUL.FTZ R35, R0.reuse, R18 ;  /* 0x0000001200237220 */ /* 0x060fe20000410000 */
[----:B------:R-:W-:Y:S01]  /*2790*/  FMUL.FTZ R34, R0, R19 ;  /* 0x0000001300227220 */ /* 0x000fe20000410000 */
[----:B------:R-:W-:-:S03]  /*27a0*/  IADD3 R19, P1, PT, R13, 0x8, RZ ;  /* 0x000000080d137810 */ /* 0x000fc60007f3e0ff */
[----:B------:R2:W-:Y:S02]  /*27b0*/  STG.E desc[UR14][R36.64], R35 ;  /* 0x0000002324007986 */ /* 0x0005e4000c10190e */
[----:B------:R-:W-:Y:S02]  /*27c0*/  IMAD.WIDE.U32 R18, R6, R19, R20 ;  /* 0x0000001306127225 */ /* 0x000fe400078e0014 */
[----:B------:R0:W-:Y:S02]  /*27d0*/  STG.E desc[UR14][R16.64], R34 ;  /* 0x0000002210007986 */ /* 0x0001e4000c10190e */
[----:B--2---:R-:W-:Y:S01]  /*27e0*/  FMUL.FTZ R35, R0, R22 ;  /* 0x0000001600237220 */ /* 0x004fe20000410000 */
[----:B------:R-:W-:-:S04]  /*27f0*/  IMAD.X R22, RZ, RZ, R2, P1 ;  /* 0x000000ffff167224 */ /* 0x000fc800008e0602 */
[C---:B------:R-:W-:Y:S01]  /*2800*/  IMAD R37, R6.reuse, R22, R19 ;  /* 0x0000001606257224 */ /* 0x040fe200078e0213 */
[----:B------:R-:W-:-:S04]  /*2810*/  LEA R19, P1, R6, R18, 0x1 ;  /* 0x0000001206137211 */ /* 0x000fc800078208ff */
[----:B------:R-:W-:Y:S02]  /*2820*/  LEA.HI.X R36, R6, R37, RZ, 0x1, P1 ;  /* 0x0000002506247211 */ /* 0x000fe400008f0cff */
[----:B------:R-:W-:Y:S02]  /*2830*/  IADD3 R22, P3, P4, R14, R19, R6 ;  /* 0x000000130e167210 */ /* 0x000fe40007c7e006 */
[----:B------:R-:W-:Y:S02]  /*2840*/  IADD3 R19, P1, PT, R13, 0xc, RZ ;  /* 0x0000000c0d137810 */ /* 0x000fe40007f3e0ff */
[----:B------:R-:W-:Y:S02]  /*2850*/  IADD3 R18, P2, PT, R28, R32, RZ ;  /* 0x000000201c127210 */ /* 0x000fe40007f5e0ff */
[----:B0-----:R-:W-:Y:S02]  /*2860*/  IADD3.X R17, PT, PT, R31, R36, RZ, P3, P4 ;  /* 0x000000241f117210 */ /* 0x001fe40001fe84ff */
[----:B------:R-:W-:Y:S01]  /*2870*/  LEA R16, P3, R22, UR20, 0x2 ;  /* 0x0000001416107c11 */ /* 0x000fe2000f8610ff */
[----:B------:R-:W-:-:S03]  /*2880*/  IMAD.WIDE.U32 R20, R6, R19, R20 ;  /* 0x0000001306147225 */ /* 0x000fc600078e0014 */
[----:B------:R-:W-:Y:S01]  /*2890*/  LEA.HI.X R17, R22, UR21, R17, 0x2, P3 ;  /* 0x0000001516117c11 */ /* 0x000fe200098f1411 */
[----:B------:R-:W-:Y:S01]  /*28a0*/  IMAD.X R19, R30, 0x1, R33, P2 ;  /* 0x000000011e137824 */ /* 0x000fe200010e0621 */
[----:B------:R-:W-:Y:S01]  /*28b0*/  IADD3 R22, P2, PT, R28, R16, RZ ;  /* 0x000000101c167210 */ /* 0x000fe20007f5e0ff */
[----:B------:R0:W-:Y:S01]  /*28c0*/  STG.E desc[UR14][R32.64], R35 ;  /* 0x0000002320007986 */ /* 0x0001e2000c10190e */
[C---:B---3--:R-:W-:Y:S01]  /*28d0*/  FMUL.FTZ R37, R0.reuse, R24 ;  /* 0x0000001800257220 */ /* 0x048fe20000410000 */
[----:B0-----:R-:W-:Y:S01]  /*28e0*/  FMUL.FTZ R35, R0, R23 ;  /* 0x0000001700237220 */ /* 0x001fe20000410000 */
[----:B------:R-:W-:Y:S01]  /*28f0*/  IADD3 R32, P3, PT, R28, R22, RZ ;  /* 0x000000161c207210 */ /* 0x000fe20007f7e0ff */
[----:B------:R-:W-:-:S03]  /*2900*/  IMAD.X R23, R30, 0x1, R17, P2 ;  /* 0x000000011e177824 */ /* 0x000fc600010e0611 */
[----:B------:R-:W-:Y:S01]  /*2910*/  IADD3 R24, P2, PT, R28, R32, RZ ;  /* 0x000000201c187210 */ /* 0x000fe20007f5e0ff */
[----:B------:R-:W-:Y:S02]  /*2920*/  IMAD.X R33, R30, 0x1, R23, P3 ;  /* 0x000000011e217824 */ /* 0x000fe400018e0617 */
[C---:B------:R-:W-:Y:S01]  /*2930*/  FMUL.FTZ R28, R0.reuse, R25 ;  /* 0x00000019001c7220 */ /* 0x040fe20000410000 */
[C---:B------:R-:W-:Y:S01]  /*2940*/  FMUL.FTZ R26, R0.reuse, R26 ;  /* 0x0000001a001a7220 */ /* 0x040fe20000410000 */
[----:B------:R-:W-:Y:S01]  /*2950*/  FMUL.FTZ R34, R0, R27 ;  /* 0x0000001b00227220 */ /* 0x000fe20000410000 */
[----:B------:R-:W-:Y:S01]  /*2960*/  IMAD.X R25, R30, 0x1, R33, P2 ;  /* 0x000000011e197824 */ /* 0x000fe200010e0621 */
[----:B------:R-:W-:Y:S01]  /*2970*/  IADD3 R13, P3, PT, R13, 0x10, RZ ;  /* 0x000000100d0d7810 */ /* 0x000fe20007f7e0ff */
[----:B------:R-:W-:Y:S04]  /*2980*/  STG.E desc[UR14][R18.64], R35 ;  /* 0x0000002312007986 */ /* 0x000fe8000c10190e */
[----:B------:R0:W-:Y:S04]  /*2990*/  STG.E desc[UR14][R16.64], R37 ;  /* 0x0000002510007986 */ /* 0x0001e8000c10190e */
[----:B------:R-:W-:Y:S04]  /*29a0*/  STG.E desc[UR14][R22.64], R28 ;  /* 0x0000001c16007986 */ /* 0x000fe8000c10190e */
[----:B------:R1:W-:Y:S01]  /*29b0*/  STG.E desc[UR14][R32.64], R26 ;  /* 0x0000001a20007986 */ /* 0x0003e2000c10190e */
[----:B0-----:R-:W-:-:S03]  /*29c0*/  IMAD.X R17, RZ, RZ, R2, P1 ;  /* 0x000000ffff117224 */ /* 0x001fc600008e0602 */
[----:B------:R0:W-:Y:S01]  /*29d0*/  STG.E desc[UR14][R24.64], R34 ;  /* 0x0000002218007986 */ /* 0x0001e2000c10190e */
[----:B------:R-:W-:Y:S01]  /*29e0*/  IMAD.X R2, RZ, RZ, R2, P3 ;  /* 0x000000ffff027224 */ /* 0x000fe200018e0602 */
[----:B------:R-:W-:-:S04]  /*29f0*/  ISETP.GE.U32.AND P1, PT, R13, R12, PT ;  /* 0x0000000c0d00720c */ /* 0x000fc80003f26070 */
[----:B------:R-:W-:Y:S01]  /*2a00*/  ISETP.GE.AND.EX P1, PT, R2, R29, PT, P1 ;  /* 0x0000001d0200720c */ /* 0x000fe20003f26310 */
[C---:B------:R-:W-:Y:S01]  /*2a10*/  IMAD R21, R6.reuse, R17, R21 ;  /* 0x0000001106157224 */ /* 0x040fe200078e0215 */
[----:B------:R-:W-:-:S04]  /*2a20*/  LEA R27, P2, R6, R20, 0x1 ;  /* 0x00000014061b7211 */ /* 0x000fc800078408ff */
[C---:B------:R-:W-:Y:S02]  /*2a30*/  IADD3 R27, P3, PT, R6.reuse, R27, RZ ;  /* 0x0000001b061b7210 */ /* 0x040fe40007f7e0ff */
[----:B------:R-:W-:-:S05]  /*2a40*/  LEA.HI.X R16, R6, R21, RZ, 0x1, P2 ;  /* 0x0000001506107211 */ /* 0x000fca00010f0cff */
[----:B-1----:R-:W-:Y:S01]  /*2a50*/  IMAD.X R26, RZ, RZ, R16, P3 ;  /* 0x000000ffff1a7224 */ /* 0x002fe200018e0610 */
[----:B0-----:R-:W-:Y:S06]  /*2a60*/  @!P1 BRA `(.L_x_477) ;  /* 0xfffffff800389947 */ /* 0x001fec000383ffff */
[----:B------:R-:W-:Y:S05]  /*2a70*/  BSYNC.RECONVERGENT B4 ;  /* 0x0000000000047941 */ /* 0x000fea0003800200 */
.L_x_476:
[----:B------:R-:W-:Y:S02]  /*2a80*/  IMAD.MOV.U32 R12, RZ, RZ, R10 ;  /* 0x000000ffff0c7224 */ /* 0x000fe400078e000a */
[----:B------:R-:W-:-:S07]  /*2a90*/  IMAD.MOV.U32 R22, RZ, RZ, R11 ;  /* 0x000000ffff167224 */ /* 0x000fce00078e000b */
.L_x_475:
[----:B------:R-:W-:Y:S05]  /*2aa0*/  BSYNC.RECONVERGENT B3 ;  /* 0x0000000000037941 */ /* 0x000fea0003800200 */
.L_x_474:
[----:B------:R-:W-:Y:S01]  /*2ab0*/  IADD3 R16, P2, PT, -R13, R10, RZ ;  /* 0x0000000a0d107210 */ /* 0x000fe20007f5e1ff */
[----:B------:R-:W-:Y:S03]  /*2ac0*/  BSSY.RECONVERGENT B3, `(.L_x_478) ;  /* 0x0000044000037945 */ /* 0x000fe60003800200 */
[----:B------:R-:W-:Y:S01]  /*2ad0*/  ISETP.GT.U32.AND P1, PT, R16, 0x4, PT ;  /* 0x000000041000780c */ /* 0x000fe20003f24070 */
[----:B------:R-:W-:-:S05]  /*2ae0*/  IMAD.X R16, R11, 0x1, ~R2, P2 ;  /* 0x000000010b107824 */ /* 0x000fca00010e0e02 */
[----:B------:R-:W-:-:S13]  /*2af0*/  ISETP.GT.AND.EX P1, PT, R16, RZ, PT, P1 ;  /* 0x000000ff1000720c */ /* 0x000fda0003f24310 */
[----:B------:R-:W-:Y:S05]  /*2b00*/  @!P1 BRA `(.L_x_479) ;  /* 0x0000000000fc9947 */ /* 0x000fea0003800000 */
[----:B------:R-:W-:Y:S01]  /*2b10*/  LEA R12, R13, R1, 0x2 ;  /* 0x000000010d0c7211 */ /* 0x000fe200078e10ff */
[----:B------:R-:W0:Y:S04]  /*2b20*/  LDCU.64 UR8, c[0x0][0x380] ;  /* 0x00007000ff0877ac */ /* 0x000e280008000a00 */
[----:B------:R-:W1:Y:S04]  /*2b30*/  LDL.64 R16, [R12] ;  /* 0x000000000c107983 */ /* 0x000e680000100a00 */
[----:B------:R-:W2:Y:S04]  /*2b40*/  LDL.64 R18, [R12+0x8] ;  /* 0x000008000c127983 */ /* 0x000ea80000100a00 */
[----:B------:R-:W3:Y:S04]  /*2b50*/  LDL.64 R22, [R12+0x10] ;  /* 0x000010000c167983 */ /* 0x000ee80000100a00 */
[----:B------:R4:W5:Y:S01]  /*2b60*/  LDL.64 R20, [R12+0x18] ;  /* 0x000018000c147983 */ /* 0x0009620000100a00 */
[----:B------:R-:W-:Y:S01]  /*2b70*/  IADD3 R27, P0, PT, R27, R14, RZ ;  /* 0x0000000e1b1b7210 */ /* 0x000fe20007f1e0ff */
[----:B------:R-:W-:Y:S01]  /*2b80*/  IMAD.SHL.U32 R35, R6, 0x4, RZ ;  /* 0x0000000406237824 */ /* 0x000fe200078e00ff */
[--C-:B------:R-:W-:Y:S01]  /*2b90*/  SHF.R.U32.HI R37, RZ, 0x1e, R6.reuse ;  /* 0x0000001eff257819 */ /* 0x100fe20000011606 */
[----:B------:R-:W-:-:S02]  /*2ba0*/  IMAD.MOV.U32 R24, RZ, RZ, R6 ;  /* 0x000000ffff187224 */ /* 0x000fc400078e0006 */
[----:B------:R-:W-:Y:S01]  /*2bb0*/  IMAD.X R26, R26, 0x1, R31, P0 ;  /* 0x000000011a1a7824 */ /* 0x000fe200000e061f */
[----:B0-----:R-:W-:-:S04]  /*2bc0*/  LEA R28, P0, R27, UR8, 0x2 ;  /* 0x000000081b1c7c11 */ /* 0x001fc8000f8010ff */
[----:B------:R-:W-:Y:S02]  /*2bd0*/  LEA.HI.X R29, R27, UR9, R26, 0x2, P0 ;  /* 0x000000091b1d7c11 */ /* 0x000fe400080f141a */
[----:B------:R-:W-:-:S05]  /*2be0*/  IADD3 R32, P0, PT, R35, R28, RZ ;  /* 0x0000001c23207210 */ /* 0x000fca0007f1e0ff */
[----:B------:R-:W-:Y:S02]  /*2bf0*/  IMAD.X R33, R37, 0x1, R29, P0 ;  /* 0x0000000125217824 */ /* 0x000fe400000e061d */
[C---:B-1----:R-:W-:Y:S01]  /*2c00*/  FMUL.FTZ R25, R0.reuse, R16 ;  /* 0x0000001000197220 */ /* 0x042fe20000410000 */
[C---:B------:R-:W-:Y:S01]  /*2c10*/  FMUL.FTZ R30, R0.reuse, R17 ;  /* 0x00000011001e7220 */ /* 0x040fe20000410000 */
[----:B--2---:R-:W-:-:S03]  /*2c20*/  FMUL.FTZ R34, R0, R18 ;  /* 0x0000001200227220 */ /* 0x004fc60000410000 */
[----:B------:R0:W-:Y:S01]  /*2c30*/  STG.E desc[UR14][R28.64], R25 ;  /* 0x000000191c007986 */ /* 0x0001e2000c10190e */
[----:B---3--:R-:W-:-:S03]  /*2c40*/  FMUL.FTZ R36, R0, R23 ;  /* 0x0000001700247220 */ /* 0x008fc60000410000 */
[----:B------:R1:W-:Y:S01]  /*2c50*/  STG.E desc[UR14][R32.64], R30 ;  /* 0x0000001e20007986 */ /* 0x0003e2000c10190e */
[----:B0-----:R-:W-:Y:S01]  /*2c60*/  IMAD.MOV.U32 R25, RZ, RZ, RZ ;  /* 0x000000ffff197224 */ /* 0x001fe200078e00ff */
[----:B------:R-:W-:Y:S01]  /*2c70*/  IADD3 R28, P0, PT, R35, R32, RZ ;  /* 0x00000020231c7210 */ /* 0x000fe20007f1e0ff */
[----:B------:R-:W-:-:S04]  /*2c80*/  IMAD.WIDE.U32 R26, R6, R13, R24 ;  /* 0x0000000d061a7225 */ /* 0x000fc800078e0018 */
[----:B-1----:R-:W-:Y:S01]  /*2c90*/  FMUL.FTZ R30, R0, R22 ;  /* 0x00000016001e7220 */ /* 0x002fe20000410000 */
[C---:B------:R-:W-:Y:S01]  /*2ca0*/  IMAD R16, R6.reuse, R2, R27 ;  /* 0x0000000206107224 */ /* 0x040fe200078e021b */
[C---:B------:R-:W-:Y:S01]  /*2cb0*/  LEA R27, P1, R6.reuse, R26, 0x1 ;  /* 0x0000001a061b7211 */ /* 0x040fe200078208ff */
[----:B------:R-:W-:Y:S01]  /*2cc0*/  IMAD.X R29, R37, 0x1, R33, P0 ;  /* 0x00000001251d7824 */ /* 0x000fe200000e0621 */
[----:B------:R-:W-:Y:S02]  /*2cd0*/  IADD3 R26, P0, PT, R35, R28, RZ ;  /* 0x0000001c231a7210 */ /* 0x000fe40007f1e0ff */
[----:B------:R-:W-:Y:S02]  /*2ce0*/  LEA.HI.X R16, R6, R16, RZ, 0x1, P1 ;  /* 0x0000001006107211 */ /* 0x000fe400008f0cff */
[----:B----4-:R-:W-:Y:S01]  /*2cf0*/  IADD3 R12, P1, P2, R14, R27, R6 ;  /* 0x0000001b0e0c7210 */ /* 0x010fe20007a3e006 */
[----:B------:R-:W-:Y:S01]  /*2d00*/  IMAD.X R27, R37, 0x1, R29, P0 ;  /* 0x00000001251b7824 */ /* 0x000fe200000e061d */
[----:B------:R5:W-:Y:S02]  /*2d10*/  STG.E desc[UR14][R28.64], R34 ;  /* 0x000000221c007986 */ /* 0x000be4000c10190e */
[----:B------:R-:W-:-:S02]  /*2d20*/  IADD3.X R17, PT, PT, R31, R16, RZ, P1, P2 ;  /* 0x000000101f117210 */ /* 0x000fc40000fe44ff */
[----:B------:R-:W-:-:S04]  /*2d30*/  LEA R16, P1, R12, UR8, 0x2 ;  /* 0x000000080c107c11 */ /* 0x000fc8000f8210ff */
[----:B------:R-:W-:Y:S01]  /*2d40*/  LEA.HI.X R17, R12, UR9, R17, 0x2, P1 ;  /* 0x000000090c117c11 */ /* 0x000fe200088f1411 */
[C---:B------:R-:W-:Y:S01]  /*2d50*/  FMUL.FTZ R12, R0.reuse, R19 ;  /* 0x00000013000c7220 */ /* 0x040fe20000410000 */
[----:B------:R-:W-:Y:S01]  /*2d60*/  IADD3 R18, P0, PT, R35, R16, RZ ;  /* 0x0000001023127210 */ /* 0x000fe20007f1e0ff */
[----:B-----5:R-:W-:-:S03]  /*2d70*/  FMUL.FTZ R29, R0, R21 ;  /* 0x00000015001d7220 */ /* 0x020fc60000410000 */
[----:B------:R-:W-:Y:S01]  /*2d80*/  IADD3 R22, P1, PT, R35, R18, RZ ;  /* 0x0000001223167210 */ /* 0x000fe20007f3e0ff */
[----:B------:R-:W-:Y:S01]  /*2d90*/  IMAD.X R19, R37, 0x1, R17, P0 ;  /* 0x0000000125137824 */ /* 0x000fe200000e0611 */
[----:B------:R0:W-:Y:S02]  /*2da0*/  STG.E desc[UR14][R26.64], R12 ;  /* 0x0000000c1a007986 */ /* 0x0001e4000c10190e */
[----:B------:R-:W-:Y:S01]  /*2db0*/  IADD3 R32, P0, PT, R35, R22, RZ ;  /* 0x0000001623207210 */ /* 0x000fe20007f1e0ff */
[C---:B------:R-:W-:Y:S02]  /*2dc0*/  IMAD.X R23, R37.reuse, 0x1, R19, P1 ;  /* 0x0000000125177824 */ /* 0x040fe400008e0613 */
[----:B------:R-:W-:Y:S01]  /*2dd0*/  FMUL.FTZ R35, R0, R20 ;  /* 0x0000001400237220 */ /* 0x000fe20000410000 */
[----:B------:R-:W-:Y:S01]  /*2de0*/  STG.E desc[UR14][R16.64], R30 ;  /* 0x0000001e10007986 */ /* 0x000fe2000c10190e */
[----:B------:R-:W-:Y:S01]  /*2df0*/  IMAD.X R33, R37, 0x1, R23, P0 ;  /* 0x0000000125217824 */ /* 0x000fe200000e0617 */
[----:B------:R-:W-:-:S02]  /*2e00*/  IADD3 R21, P0, PT, R13, 0x4, RZ ;  /* 0x000000040d157810 */ /* 0x000fc40007f1e0ff */
[----:B------:R-:W-:Y:S01]  /*2e10*/  STG.E desc[UR14][R18.64], R36 ;  /* 0x0000002412007986 */ /* 0x000fe2000c10190e */
[----:B------:R-:W-:Y:S02]  /*2e20*/  IADD3 R13, P2, PT, R13, 0x8, RZ ;  /* 0x000000080d0d7810 */ /* 0x000fe40007f5e0ff */
[----:B0-----:R-:W-:Y:S01]  /*2e30*/  MOV R12, R10 ;  /* 0x0000000a000c7202 */ /* 0x001fe20000000f00 */
[----:B------:R0:W-:Y:S01]  /*2e40*/  STG.E desc[UR14][R22.64], R35 ;  /* 0x0000002316007986 */ /* 0x0001e2000c10190e */
[----:B------:R-:W-:-:S03]  /*2e50*/  IMAD.WIDE.U32 R20, R6, R21, R24 ;  /* 0x0000001506147225 */ /* 0x000fc600078e0018 */
[----:B------:R2:W-:Y:S01]  /*2e60*/  STG.E desc[UR14][R32.64], R29 ;  /* 0x0000001d20007986 */ /* 0x0005e2000c10190e */
[--C-:B------:R-:W-:Y:S01]  /*2e70*/  IMAD.X R25, RZ, RZ, R2.reuse, P0 ;  /* 0x000000ffff197224 */ /* 0x100fe200000e0602 */
[C---:B------:R-:W-:Y:S01]  /*2e80*/  LEA R27, P1, R6.reuse, R20, 0x1 ;  /* 0x00000014061b7211 */ /* 0x040fe200078208ff */
[----:B------:R-:W-:Y:S01]  /*2e90*/  IMAD.X R2, RZ, RZ, R2, P2 ;  /* 0x000000ffff027224 */ /* 0x000fe200010e0602 */
[----:B------:R-:W-:Y:S01]  /*2ea0*/  PLOP3.LUT P0, PT, PT, PT, PT, 0x8, 0x80 ;  /* 0x000000000080781c */ /* 0x000fe20003f0e170 */
[C---:B------:R-:W-:Y:S01]  /*2eb0*/  IMAD R21, R6.reuse, R25, R21 ;  /* 0x0000001906157224 */ /* 0x040fe200078e0215 */
[----:B------:R-:W-:Y:S01]  /*2ec0*/  IADD3 R27, P3, PT, R6, R27, RZ ;  /* 0x0000001b061b7210 */ /* 0x000fe20007f7e0ff */
[----:B0-----:R-:W-:-:S03]  /*2ed0*/  IMAD.MOV.U32 R22, RZ, RZ, R11 ;  /* 0x000000ffff167224 */ /* 0x001fc600078e000b */
[----:B------:R-:W-:-:S05]  /*2ee0*/  LEA.HI.X R26, R6, R21, RZ, 0x1, P1 ;  /* 0x00000015061a7211 */ /* 0x000fca00008f0cff */
[----:B--2---:R-:W-:-:S07]  /*2ef0*/  IMAD.X R26, RZ, RZ, R26, P3 ;  /* 0x000000ffff1a7224 */ /* 0x004fce00018e061a */
.L_x_479:
[----:B------:R-:W-:Y:S05]  /*2f00*/  BSYNC.RECONVERGENT B3 ;  /* 0x0000000000037941 */ /* 0x000fea0003800200 */
.L_x_478:
[----:B------:R-:W-:-:S04]  /*2f10*/  ISETP.NE.U32.AND P1, PT, R13, R10, PT ;  /* 0x0000000a0d00720c */ /* 0x000fc80003f25070 */
[----:B------:R-:W-:-:S13]  /*2f20*/  ISETP.NE.OR.EX P0, PT, R2, R11, P0, P1 ;  /* 0x0000000b0200720c */ /* 0x000fda0000705710 */
[----:B------:R-:W-:Y:S05]  /*2f30*/  @!P0 BREAK.RELIABLE B0 ;  /* 0x0000000000008942 */ /* 0x000fea0003800100 */
[----:B------:R-:W-:Y:S05]  /*2f40*/  @!P0 BRA `(.L_x_471) ;  /* 0x0000000000a48947 */ /* 0x000fea0003800000 */
.L_x_473:
[----:B------:R-:W-:Y:S05]  /*2f50*/  BSYNC.RELIABLE B0 ;  /* 0x0000000000007941 */ /* 0x000fea0003800100 */
.L_x_472:
[----:B------:R-:W-:Y:S01]  /*2f60*/  BSSY.RECONVERGENT B0, `(.L_x_480) ;  /* 0x0000025000007945 */ /* 0x000fe20003800200 */
[----:B------:R-:W-:Y:S01]  /*2f70*/  IMAD.SHL.U32 R29, R6, 0x4, RZ ;  /* 0x00000004061d7824 */ /* 0x000fe200078e00ff */
[----:B------:R-:W-:-:S07]  /*2f80*/  SHF.R.U32.HI R25, RZ, 0x1e, R6 ;  /* 0x0000001eff197819 */ /* 0x000fce0000011606 */
.L_x_481:
[----:B------:R-:W-:-:S05]  /*2f90*/  IMAD.U32 R12, R13, 0x4, R1 ;  /* 0x000000040d0c7824 */ /* 0x000fca00078e0001 */
[----:B------:R-:W1:Y:S04]  /*2fa0*/  LDL.64 R18, [R12] ;  /* 0x000000000c127983 */ /* 0x000e680000100a00 */
[----:B------:R-:W2:Y:S01]  /*2fb0*/  LDL.64 R16, [R12+0x8] ;  /* 0x000008000c107983 */ /* 0x000ea20000100a00 */
[----:B------:R-:W-:-:S05]  /*2fc0*/  IADD3 R27, P0, PT, R27, R14, RZ ;  /* 0x0000000e1b1b7210 */ /* 0x000fca0007f1e0ff */
[----:B------:R-:W-:Y:S01]  /*2fd0*/  IMAD.X R26, R26, 0x1, R31, P0 ;  /* 0x000000011a1a7824 */ /* 0x000fe200000e061f */
[----:B------:R-:W-:-:S04]  /*2fe0*/  LEA R22, P0, R27, UR22, 0x2 ;  /* 0x000000161b167c11 */ /* 0x000fc8000f8010ff */
[----:B------:R-:W-:Y:S02]  /*2ff0*/  LEA.HI.X R23, R27, UR23, R26, 0x2, P0 ;  /* 0x000000171b177c11 */ /* 0x000fe400080f141a */
[----:B------:R-:W-:-:S05]  /*3000*/  IADD3 R20, P0, PT, R29, R22, RZ ;  /* 0x000000161d147210 */ /* 0x000fca0007f1e0ff */
[----:B------:R-:W-:Y:S02]  /*3010*/  IMAD.X R21, R25, 0x1, R23, P0 ;  /* 0x0000000119157824 */ /* 0x000fe400000e0617 */
[C---:B-1----:R-:W-:Y:S01]  /*3020*/  FMUL.FTZ R33, R0.reuse, R18 ;  /* 0x0000001200217220 */ /* 0x042fe20000410000 */
[----:B------:R-:W-:Y:S01]  /*3030*/  IADD3 R18, P0, PT, R29, R20, RZ ;  /* 0x000000141d127210 */ /* 0x000fe20007f1e0ff */
[C---:B------:R-:W-:Y:S01]  /*3040*/  FMUL.FTZ R35, R0.reuse, R19 ;  /* 0x0000001300237220 */ /* 0x040fe20000410000 */
[C---:B--2---:R-:W-:Y:S02]  /*3050*/  FMUL.FTZ R37, R0.reuse, R16 ;  /* 0x0000001000257220 */ /* 0x044fe40000410000 */
[----:B------:R-:W-:Y:S01]  /*3060*/  STG.E desc[UR14][R22.64], R33 ;  /* 0x0000002116007986 */ /* 0x000fe2000c10190e */
[----:B------:R-:W-:Y:S01]  /*3070*/  IMAD.X R19, R25, 0x1, R21, P0 ;  /* 0x0000000119137824 */ /* 0x000fe200000e0615 */
[----:B------:R-:W-:Y:S01]  /*3080*/  IADD3 R16, P0, PT, R29, R18, RZ ;  /* 0x000000121d107210 */ /* 0x000fe20007f1e0ff */
[----:B------:R-:W-:Y:S01]  /*3090*/  FMUL.FTZ R12, R0, R17 ;  /* 0x00000011000c7220 */ /* 0x000fe20000410000 */
[----:B------:R-:W-:Y:S03]  /*30a0*/  STG.E desc[UR14][R20.64], R35 ;  /* 0x0000002314007986 */ /* 0x000fe6000c10190e */
[----:B------:R-:W-:Y:S01]  /*30b0*/  IMAD.X R17, R25, 0x1, R19, P0 ;  /* 0x0000000119117824 */ /* 0x000fe200000e0613 */
[----:B------:R0:W-:Y:S04]  /*30c0*/  STG.E desc[UR14][R18.64], R37 ;  /* 0x0000002512007986 */ /* 0x0001e8000c10190e */
[----:B------:R2:W-:Y:S01]  /*30d0*/  STG.E desc[UR14][R16.64], R12 ;  /* 0x0000000c10007986 */ /* 0x0005e2000c10190e */
[----:B0-----:R-:W-:-:S02]  /*30e0*/  IMAD.MOV.U32 R18, RZ, RZ, R6 ;  /* 0x000000ffff127224 */ /* 0x001fc400078e0006 */
[----:B------:R-:W-:Y:S02]  /*30f0*/  IMAD.MOV.U32 R19, RZ, RZ, RZ ;  /* 0x000000ffff137224 */ /* 0x000fe400078e00ff */
[----:B------:R-:W-:Y:S01]  /*3100*/  IMAD.WIDE.U32 R26, R6, R13, R18 ;  /* 0x0000000d061a7225 */ /* 0x000fe200078e0012 */
[----:B------:R-:W-:-:S03]  /*3110*/  IADD3 R13, P0, PT, R13, 0x4, RZ ;  /* 0x000000040d0d7810 */ /* 0x000fc60007f1e0ff */
[CC--:B------:R-:W-:Y:S01]  /*3120*/  IMAD R23, R6.reuse, R2.reuse, R27 ;  /* 0x0000000206177224 */ /* 0x0c0fe200078e021b */
[----:B------:R-:W-:Y:S02]  /*3130*/  IADD3.X R2, PT, PT, RZ, R2, RZ, P0, !PT ;  /* 0x00000002ff027210 */ /* 0x000fe400007fe4ff */
[----:B------:R-:W-:Y:S02]  /*3140*/  ISETP.NE.U32.AND P0, PT, R13, R10, PT ;  /* 0x0000000a0d00720c */ /* 0x000fe40003f05070 */
[----:B------:R-:W-:Y:S02]  /*3150*/  LEA R27, P2, R6, R26, 0x1 ;  /* 0x0000001a061b7211 */ /* 0x000fe400078408ff */
[----:B------:R-:W-:Y:S02]  /*3160*/  ISETP.NE.AND.EX P0, PT, R2, R11, PT, P0 ;  /* 0x0000000b0200720c */ /* 0x000fe40003f05300 */
[C---:B------:R-:W-:Y:S02]  /*3170*/  IADD3 R27, P1, PT, R6.reuse, R27, RZ ;  /* 0x0000001b061b7210 */ /* 0x040fe40007f3e0ff */
[----:B------:R-:W-:-:S05]  /*3180*/  LEA.HI.X R23, R6, R23, RZ, 0x1, P2 ;  /* 0x0000001706177211 */ /* 0x000fca00010f0cff */
[----:B------:R-:W-:-:S04]  /*3190*/  IMAD.X R26, RZ, RZ, R23, P1 ;  /* 0x000000ffff1a7224 */ /* 0x000fc800008e0617 */
[----:B--2---:R-:W-:Y:S05]  /*31a0*/  @P0 BRA `(.L_x_481) ;  /* 0xfffffffc00780947 */ /* 0x004fea000383ffff */
[----:B------:R-:W-:Y:S05]  /*31b0*/  BSYNC.RECONVERGENT B0 ;  /* 0x0000000000007941 */ /* 0x000fea0003800200 */
.L_x_480:
[----:B------:R-:W-:Y:S02]  /*31c0*/  IMAD.MOV.U32 R12, RZ, RZ, R10 ;  /* 0x000000ffff0c7224 */ /* 0x000fe400078e000a */
[----:B------:R-:W-:-:S07]  /*31d0*/  IMAD.MOV.U32 R22, RZ, RZ, R11 ;  /* 0x000000ffff167224 */ /* 0x000fce00078e000b */
.L_x_471:
[----:B------:R-:W-:Y:S05]  /*31e0*/  BSYNC.RECONVERGENT B1 ;  /* 0x0000000000017941 */ /* 0x000fea0003800200 */
.L_x_470:
[----:B------:R-:W-:-:S04]  /*31f0*/  ISETP.NE.U32.AND P0, PT, R9, RZ, PT ;  /* 0x000000ff0900720c */ /* 0x000fc80003f05070 */
[----:B------:R-:W-:-:S13]  /*3200*/  ISETP.NE.AND.EX P0, PT, RZ, RZ, PT, P0 ;  /* 0x000000ffff00720c */ /* 0x000fda0003f05300 */
[----:B------:R-:W-:Y:S05]  /*3210*/  @!P0 BRA `(.L_x_469) ;  /* 0x0000000000748947 */ /* 0x000fea0003800000 */
[C---:B------:R-:W-:Y:S01]  /*3220*/  IMAD.U32 R23, R12.reuse, 0x4, R1 ;  /* 0x000000040c177824 */ /* 0x040fe200078e0001 */
[----:B------:R-:W0:Y:S04]  /*3230*/  LDC.64 R16, c[0x0][0x380] ;  /* 0x0000e000ff107b82 */ /* 0x000e280000000a00 */
[----:B------:R-:W1:Y:S01]  /*3240*/  LDL.64 R18, [R23] ;  /* 0x0000000017127983 */ /* 0x000e620000100a00 */
[----:B------:R-:W-:Y:S02]  /*3250*/  IADD3 R27, P0, PT, R27, R14, RZ ;  /* 0x0000000e1b1b7210 */ /* 0x000fe40007f1e0ff */
[----:B------:R-:W-:-:S03]  /*3260*/  IADD3 R25, P1, PT, R12, 0x1, RZ ;  /* 0x000000010c197810 */ /* 0x000fc60007f3e0ff */
[----:B------:R-:W-:Y:S01]  /*3270*/  IMAD.X R26, R26, 0x1, R31, P0 ;  /* 0x000000011a1a7824 */ /* 0x000fe200000e061f */
[----:B0-----:R-:W-:-:S04]  /*3280*/  LEA R20, P0, R27, R16, 0x2 ;  /* 0x000000101b147211 */ /* 0x001fc800078010ff */
[----:B------:R-:W-:Y:S01]  /*3290*/  LEA.HI.X R21, R27, R17, R26, 0x2, P0 ;  /* 0x000000111b157211 */ /* 0x000fe200000f141a */
[----:B------:R-:W-:Y:S01]  /*32a0*/  IMAD.X R27, RZ, RZ, R22, P1 ;  /* 0x000000ffff1b7224 */ /* 0x000fe200008e0616 */
[----:B------:R-:W-:-:S04]  /*32b0*/  ISETP.NE.U32.AND P0, PT, R9, 0x1, PT ;  /* 0x000000010900780c */ /* 0x000fc80003f05070 */
[----:B------:R-:W-:Y:S01]  /*32c0*/  ISETP.NE.AND.EX P0, PT, RZ, RZ, PT, P0 ;  /* 0x000000ffff00720c */ /* 0x000fe20003f05300 */
[----:B-1----:R-:W-:-:S05]  /*32d0*/  FMUL.FTZ R13, R0, R18 ;  /* 0x00000012000d7220 */ /* 0x002fca0000410000 */
[----:B------:R2:W-:Y:S07]  /*32e0*/  STG.E desc[UR14][R20.64], R13 ;  /* 0x0000000d14007986 */ /* 0x0005ee000c10190e */
[----:B------:R-:W-:Y:S05]  /*32f0*/  @!P0 BRA `(.L_x_469) ;  /* 0x00000000003c8947 */ /* 0x000fea0003800000 */
[----:B------:R-:W-:-:S04]  /*3300*/  ISETP.NE.U32.AND P0, PT, R9, 0x2, PT ;  /* 0x000000020900780c */ /* 0x000fc80003f05070 */
[----:B------:R-:W-:-:S13]  /*3310*/  ISETP.NE.AND.EX P0, PT, RZ, RZ, PT, P0 ;  /* 0x000000ffff00720c */ /* 0x000fda0003f05300 */
[----:B------:R-:W3:Y:S01]  /*3320*/  @P0 LDL R15, [R23+0x8] ;  /* 0x00000800170f0983 */ /* 0x000ee20000100800 */
[----:B------:R-:W-:Y:S02]  /*3330*/  IMAD.MOV.U32 R30, RZ, RZ, R14 ;  /* 0x000000ffff1e7224 */ /* 0x000fe400078e000e */
[----:B------:R-:W-:Y:S01]  /*3340*/  FMUL.FTZ R19, R0, R19 ;  /* 0x0000001300137220 */ /* 0x000fe20000410000 */
[----:B--2---:R-:W-:Y:S02]  /*3350*/  IMAD R21, R27, R6, RZ ;  /* 0x000000061b157224 */ /* 0x004fe400078e02ff */
[----:B------:R-:W-:-:S04]  /*3360*/  IMAD.WIDE.U32 R12, R6, R25, R30 ;  /* 0x00000019060c7225 */ /* 0x000fc800078e001e */
[----:B------:R-:W-:Y:S01]  /*3370*/  IMAD.IADD R2, R13, 0x1, R21 ;  /* 0x000000010d027824 */ /* 0x000fe200078e0215 */
[----:B------:R-:W-:-:S04]  /*3380*/  LEA R16, P1, R12, R16, 0x2 ;  /* 0x000000100c107211 */ /* 0x000fc800078210ff */
[----:B------:R-:W-:Y:S02]  /*3390*/  LEA.HI.X R17, R12, R17, R2, 0x2, P1 ;  /* 0x000000110c117211 */ /* 0x000fe400008f1402 */
[----:B------:R-:W-:-:S03]  /*33a0*/  @P0 LEA R12, P1, R6, R16, 0x2 ;  /* 0x00000010060c0211 */ /* 0x000fc600078210ff */
[----:B------:R4:W-:Y:S01]  /*33b0*/  STG.E desc[UR14][R16.64], R19 ;  /* 0x0000001310007986 */ /* 0x0009e2000c10190e */
[----:B------:R-:W-:Y:S01]  /*33c0*/  @P0 LEA.HI.X R13, R6, R17, RZ, 0x2, P1 ;  /* 0x00000011060d0211 */ /* 0x000fe200008f14ff */
[----:B---3--:R-:W-:-:S05]  /*33d0*/  @P0 FMUL.FTZ R15, R0, R15 ;  /* 0x0000000f000f0220 */ /* 0x008fca0000410000 */
[----:B------:R4:W-:Y:S03]  /*33e0*/  @P0 STG.E desc[UR14][R12.64], R15 ;  /* 0x0000000f0c000986 */ /* 0x0009e6000c10190e */
.L_x_469:
[----:B------:R-:W-:Y:S05]  /*33f0*/  BSYNC.RECONVERGENT B2 ;  /* 0x0000000000027941 */ /* 0x000fea0003800200 */
.L_x_468:
[----:B------:R-:W-:Y:S05]  /*3400*/  WARPSYNC.ALL ;  /* 0x0000000000007948 */ /* 0x000fea0003800000 */
[----:B------:R-:W3:Y:S01]  /*3410*/  LDCU UR8, c[0x0][0x3a8] ;  /* 0x00007500ff0877ac */ /* 0x000ee20008000800 */
[----:B------:R-:W5:Y:S01]  /*3420*/  LDCU UR9, c[0x0][0x3a8] ;  /* 0x00007500ff0977ac */ /* 0x000f620008000800 */
[----:B------:R-:W-:-:S04]  /*3430*/  UIADD3 UR11, UP0, UPT, UR18, UR11, URZ ;  /* 0x0000000b120b7290 */ /* 0x000fc8000ff1e0ff */
[----:B------:R-:W-:Y:S02]  /*3440*/  UIADD3.X UR5, UPT, UPT, URZ, UR5, URZ, UP0, !UPT ;  /* 0x00000005ff057290 */ /* 0x000fe400087fe4ff */
[----:B---3--:R-:W-:Y:S02]  /*3450*/  USHF.R.S32.HI UR8, URZ, 0x1f, UR8 ;  /* 0x0000001fff087899 */ /* 0x008fe40008011408 */
[----:B-----5:R-:W-:-:S04]  /*3460*/  UISETP.GE.U32.AND UP0, UPT, UR11, UR9, UPT ;  /* 0x000000090b00728c */ /* 0x020fc8000bf06070 */
[----:B------:R-:W-:-:S09]  /*3470*/  UISETP.GE.AND.EX UP0, UPT, UR5, UR8, UPT, UP0 ;  /* 0x000000080500728c */ /* 0x000fd2000bf06300 */
[----:B------:R-:W-:Y:S05]  /*3480*/  BRA.U !UP0, `(.L_x_482) ;  /* 0xffffffd108ac7547 */ /* 0x000fea000b83ffff */
[----:B------:R-:W-:Y:S05]  /*3490*/  EXIT ;  /* 0x000000000000794d */ /* 0x000fea0003800000 */
        .weak           $__internal_7_$__cuda_sm20_div_u64
        .type           $__internal_7_$__cuda_sm20_div_u64,@function
        .size           $__internal_7_$__cuda_sm20_div_u64,(.L_x_688 - $__internal_7_$__cuda_sm20_div_u64)
$__internal_7_$__cuda_sm20_div_u64:
[----:B------:R-:W-:-:S06]  /*34a0*/  IMAD.MOV.U32 R7, RZ, RZ, RZ ;  /* 0x000000ffff077224 */ /* 0x000fcc00078e00ff */
[----:B------:R-:W0:Y:S02]  /*34b0*/  I2F.U64.RP R7, R6 ;  /* 0x0000000600077312 */ /* 0x000e240000309000 */
[----:B0-----:R-:W0:Y:S02]  /*34c0*/  MUFU.RCP R9, R7 ;  /* 0x0000000700097308 */ /* 0x001e240000001000 */
[----:B0-----:R-:W-:-:S15]  /*34d0*/  VIADD R9, R9, 0x1ffffffe ;  /* 0x1ffffffe09097836 */ /* 0x001fde0000000000 */
[----:B------:R-:W-:-:S15]  /*34e0*/  NOP ;  /* 0x0000000000007918 */ /* 0x000fde0000000000 */
[----:B------:R-:W-:-:S15]  /*34f0*/  NOP ;  /* 0x0000000000007918 */ /* 0x000fde0000000000 */
[----:B------:R-:W-:-:S15]  /*3500*/  NOP ;  /* 0x0000000000007918 */ /* 0x000fde0000000000 */
[----:B------:R-:W0:Y:S02]  /*3510*/  F2I.U64.TRUNC R10, R9 ;  /* 0x00000009000a7311 */ /* 0x000e24000020d800 */
[----:B0-----:R-:W-:-:S04]  /*3520*/  IMAD.WIDE.U32 R12, R10, R6, RZ ;  /* 0x000000060a0c7225 */ /* 0x001fc800078e00ff */
[----:B------:R-:W-:Y:S01]  /*3530*/  IMAD R13, R11, R6, R13 ;  /* 0x000000060b0d7224 */ /* 0x000fe200078e020d */
[----:B------:R-:W-:-:S05]  /*3540*/  IADD3 R15, P0, PT, RZ, -R12, RZ ;  /* 0x8000000cff0f7210 */ /* 0x000fca0007f1e0ff */
[----:B------:R-:W-:-:S04]  /*3550*/  IMAD.HI.U32 R12, R10, R15, RZ ;  /* 0x0000000f0a0c7227 */ /* 0x000fc800078e00ff */
[----:B------:R-:W-:Y:S01]  /*3560*/  IMAD.X R17, RZ, RZ, ~R13, P0 ;  /* 0x000000ffff117224 */ /* 0x000fe200000e0e0d */
[----:B------:R-:W-:-:S03]  /*3570*/  MOV R13, R10 ;  /* 0x0000000a000d7202 */ /* 0x000fc60000000f00 */
[-C--:B------:R-:W-:Y:S02]  /*3580*/  IMAD R19, R11, R17.reuse, RZ ;  /* 0x000000110b137224 */ /* 0x080fe400078e02ff */
[----:B------:R-:W-:-:S04]  /*3590*/  IMAD.WIDE.U32 R12, P0, R10, R17, R12 ;  /* 0x000000110a0c7225 */ /* 0x000fc8000780000c */
[----:B------:R-:W-:-:S04]  /*35a0*/  IMAD.HI.U32 R7, R11, R17, RZ ;  /* 0x000000110b077227 */ /* 0x000fc800078e00ff */
[----:B------:R-:W-:-:S04]  /*35b0*/  IMAD.HI.U32 R12, P1, R11, R15, R12 ;  /* 0x0000000f0b0c7227 */ /* 0x000fc8000782000c */
[----:B------:R-:W-:Y:S01]  /*35c0*/  IMAD.X R7, R7, 0x1, R11, P0 ;  /* 0x0000000107077824 */ /* 0x000fe200000e060b */
[----:B------:R-:W-:-:S04]  /*35d0*/  IADD3 R13, P2, PT, R19, R12, RZ ;  /* 0x0000000c130d7210 */ /* 0x000fc80007f5e0ff */
[----:B------:R-:W-:Y:S01]  /*35e0*/  IADD3.X R7, PT, PT, RZ, RZ, R7, P2, P1 ;  /* 0x000000ffff077210 */ /* 0x000fe200017e2407 */
[----:B------:R-:W-:-:S03]  /*35f0*/  IMAD.WIDE.U32 R10, R13, R6, RZ ;  /* 0x000000060d0a7225 */ /* 0x000fc600078e00ff */
[----:B------:R-:W-:Y:S01]  /*3600*/  IADD3 R9, P0, PT, RZ, -R10, RZ ;  /* 0x8000000aff097210 */ /* 0x000fe20007f1e0ff */
[----:B------:R-:W-:Y:S02]  /*3610*/  IMAD R10, R7, R6, R11 ;  /* 0x00000006070a7224 */ /* 0x000fe400078e020b */
        /* <DEDUP_REMOVED lines=17> */
[----:B------:R-:W-:-:S04]  /*3730*/  IMAD.WIDE.U32 R10, R9, R6, RZ ;  /* 0x00000006090a7225 */ /* 0x000fc800078e00ff */
[----:B------:R-:W-:Y:S01]  /*3740*/  IMAD.X R7, RZ, RZ, R7, P1 ;  /* 0x000000ffff077224 */ /* 0x000fe200008e0607 */
[----:B------:R-:W-:-:S03]  /*3750*/  IADD3 R13, P0, PT, -R10, R3, RZ ;  /* 0x000000030a0d7210 */ /* 0x000fc60007f1e1ff */
[----:B------:R-:W-:Y:S01]  /*3760*/  IMAD R11, R7, R6, R11 ;  /* 0x00000006070b7224 */ /* 0x000fe200078e020b */
[----:B------:R-:W-:-:S03]  /*3770*/  IADD3 R3, P1, PT, -R6, R13, RZ ;  /* 0x0000000d06037210 */ /* 0x000fc60007f3e1ff */
[----:B------:R-:W-:Y:S01]  /*3780*/  IMAD.X R12, R2, 0x1, ~R11, P0 ;  /* 0x00000001020c7824 */ /* 0x000fe200000e0e0b */
[----:B------:R-:W-:Y:S02]  /*3790*/  ISETP.GE.U32.AND P0, PT, R13, R6, PT ;  /* 0x000000060d00720c */ /* 0x000fe40003f06070 */
[----:B------:R-:W-:Y:S02]  /*37a0*/  IADD3 R2, P2, PT, R9, 0x1, RZ ;  /* 0x0000000109027810 */ /* 0x000fe40007f5e0ff */
[C---:B------:R-:W-:Y:S02]  /*37b0*/  ISETP.GE.U32.AND.EX P0, PT, R12.reuse, RZ, PT, P0 ;  /* 0x000000ff0c00720c */ /* 0x040fe40003f06100 */
[----:B------:R-:W-:Y:S01]  /*37c0*/  IADD3.X R11, PT, PT, R12, -0x1, RZ, P1, !PT ;  /* 0xffffffff0c0b7810 */ /* 0x000fe20000ffe4ff */
[----:B------:R-:W-:Y:S01]  /*37d0*/  IMAD.X R10, RZ, RZ, R7, P2 ;  /* 0x000000ffff0a7224 */ /* 0x000fe200010e0607 */
[----:B------:R-:W-:Y:S02]  /*37e0*/  SEL R3, R3, R13, P0 ;  /* 0x0000000d03037207 */ /* 0x000fe40000000000 */
[----:B------:R-:W-:-:S02]  /*37f0*/  SEL R9, R2, R9, P0 ;  /* 0x0000000902097207 */ /* 0x000fc40000000000 */
[----:B------:R-:W-:Y:S02]  /*3800*/  SEL R11, R11, R12, P0 ;  /* 0x0000000c0b0b7207 */ /* 0x000fe40000000000 */
[----:B------:R-:W-:Y:S02]  /*3810*/  SEL R10, R10, R7, P0 ;  /* 0x000000070a0a7207 */ /* 0x000fe40000000000 */
[----:B------:R-:W-:Y:S02]  /*3820*/  ISETP.GE.U32.AND P0, PT, R3, R6, PT ;  /* 0x000000060300720c */ /* 0x000fe40003f06070 */
[----:B------:R-:W-:Y:S02]  /*3830*/  IADD3 R2, P2, PT, R9, 0x1, RZ ;  /* 0x0000000109027810 */ /* 0x000fe40007f5e0ff */
[----:B------:R-:W-:Y:S02]  /*3840*/  ISETP.GE.U32.AND.EX P0, PT, R11, RZ, PT, P0 ;  /* 0x000000ff0b00720c */ /* 0x000fe40003f06100 */
[----:B------:R-:W-:Y:S01]  /*3850*/  ISETP.NE.U32.AND P1, PT, R6, RZ, PT ;  /* 0x000000ff0600720c */ /* 0x000fe20003f25070 */
[----:B------:R-:W-:Y:S01]  /*3860*/  IMAD.X R3, RZ, RZ, R10, P2 ;  /* 0x000000ffff037224 */ /* 0x000fe200010e060a */
[----:B------:R-:W-:Y:S01]  /*3870*/  SEL R2, R2, R9, P0 ;  /* 0x0000000902027207 */ /* 0x000fe20000000000 */
[----:B------:R-:W-:Y:S01]  /*3880*/  IMAD.MOV.U32 R9, RZ, RZ, 0x0 ;  /* 0x00000000ff097424 */ /* 0x000fe200078e00ff */
[----:B------:R-:W-:-:S02]  /*3890*/  ISETP.NE.AND.EX P1, PT, RZ, RZ, PT, P1 ;  /* 0x000000ffff00720c */ /* 0x000fc40003f25310 */
[----:B------:R-:W-:Y:S02]  /*38a0*/  SEL R3, R3, R10, P0 ;  /* 0x0000000a03037207 */ /* 0x000fe40000000000 */
[----:B------:R-:W-:Y:S02]  /*38b0*/  SEL R2, R2, 0xffffffff, P1 ;  /* 0xffffffff02027807 */ /* 0x000fe40000800000 */
[----:B------:R-:W-:Y:S01]  /*38c0*/  SEL R3, R3, 0xffffffff, P1 ;  /* 0xffffffff03037807 */ /* 0x000fe20000800000 */
[----:B------:R-:W-:Y:S06]  /*38d0*/  RET.REL.NODEC R8 `(_ZN17fastertransformer14softmax_kernelIffLi2EEEvPT_PKT0_PKS1_S7_iiiif) ;  /* 0xffffffc408c87950 */ /* 0x000fec0003c3ffff */
.L_x_483:
        /* <DEDUP_REMOVED lines=10> */
.L_x_688:


//--------------------- .text._ZN17fastertransformer17softmax_kernel_h2I6__halfLi2EEEvPT_PKS2_S5_S5_iiiiS2_ --------------------------
	.section	.text._ZN17fastertransformer17softmax_kernel_h2I6__halfLi2EEEvPT_PKS2_S5_S5_iiiiS2_,"ax",@progbits
	.align	128
        .global         _ZN17fastertransformer17softmax_kernel_h2I6__halfLi2EEEvPT_PKS2_S5_S5_iiiiS2_
        .type           _ZN17fastertransformer17softmax_kernel_h2I6__halfLi2EEEvPT_PKS2_S5_S5_iiiiS2_,@function
        .size           _ZN17fastertransformer17softmax_kernel_h2I6__halfLi2EEEvPT_PKS2_S5_S5_iiiiS2_,(.L_x_735 - _ZN17fastertransformer17softmax_kernel_h2I6__halfLi2EEEvPT_PKS2_S5_S5_iiiiS2_)
        .other          _ZN17fastertransformer17softmax_kernel_h2I6__halfLi2EEEvPT_PKS2_S5_S5_iiiiS2_,@"STO_CUDA_ENTRY STV_DEFAULT"
_ZN17fastertransformer17softmax_kernel_h2I6__halfLi2EEEvPT_PKS2_S5_S5_iiiiS2_:
.text._ZN17fastertransformer17softmax_kernel_h2I6__halfLi2EEEvPT_PKS2_S5_S5_iiiiS2_:
        /* <DEDUP_REMOVED lines=14> */
[----:B------:R-:W1:Y:S01]  /*00e0*/  LDC R3, c[0x0][0x360] ;  /* 0x0000d800ff037b82 */ /* 0x000e620000000800 */
[----:B------:R-:W2:Y:S01]  /*00f0*/  LDCU UR4, c[0x0][0x3ac] ;  /* 0x00007580ff0477ac */ /* 0x000ea20008000800 */
[----:B------:R-:W3:Y:S01]  /*0100*/  S2R R0, SR_CTAID.Y ;  /* 0x0000000000007919 */ /* 0x000ee20000002600 */
[----:B------:R-:W4:Y:S05]  /*0110*/  LDCU UR11, c[0x0][0x3a8] ;  /* 0x00007500ff0b77ac */ /* 0x000f2a0008000800 */
[----:B------:R-:W3:Y:S01]  /*0120*/  LDC R6, c[0x0][0x3a4] ;  /* 0x0000e900ff067b82 */ /* 0x000ee20000000800 */
[----:B------:R-:W0:Y:S01]  /*0130*/  LDCU.64 UR12, c[0x0][0x398] ;  /* 0x00007300ff0c77ac */ /* 0x000e220008000a00 */
[----:B------:R-:W0:Y:S06]  /*0140*/  LDCU UR10, c[0x0][0x370] ;  /* 0x00006e00ff0a77ac */ /* 0x000e2c0008000800 */
[----:B------:R-:W4:Y:S01]  /*0150*/  LDC R5, c[0x0][0x3a8] ;  /* 0x0000ea00ff057b82 */ /* 0x000f220000000800 */
[----:B--2---:R-:W-:-:S04]  /*0160*/  ULEA.HI UR4, UR4, UR4, URZ, 0x1 ;  /* 0x0000000404047291 */ /* 0x004fc8000f8f08ff */
[----:B------:R-:W-:-:S03]  /*0170*/  USHF.R.S32.HI UR5, URZ, 0x1, UR4 ;  /* 0x00000001ff057899 */ /* 0x000fc60008011404 */
[----:B------:R-:W2:Y:S01]  /*0180*/  LDC.U16 R4, c[0x0][0x3b0] ;  /* 0x0000ec00ff047b82 */ /* 0x000ea20000000400 */
[----:B-1----:R-:W-:Y:S01]  /*0190*/  I2FP.F32.U32 R10, R3 ;  /* 0x00000003000a7245 */ /* 0x002fe20000201000 */
[----:B------:R-:W-:Y:S01]  /*01a0*/  UMOV UR4, UR6 ;  /* 0x0000000600047c82 */ /* 0x000fe20008000000 */
[C---:B0-----:R-:W-:Y:S01]  /*01b0*/  IMAD.SHL.U32 R12, R2.reuse, 0x2, RZ ;  /* 0x00000002020c7824 */ /* 0x041fe200078e00ff */
[----:B------:R-:W-:Y:S02]  /*01c0*/  LOP3.LUT R8, R2, 0x1f, RZ, 0xc0, !PT ;  /* 0x0000001f02087812 */ /* 0x000fe400078ec0ff */
[----:B------:R-:W-:Y:S01]  /*01d0*/  I2FP.F32.U32 R9, R2 ;  /* 0x0000000200097245 */ /* 0x000fe20000201000 */
[----:B---3--:R-:W-:Y:S01]  /*01e0*/  IMAD R6, R0, R6, R7 ;  /* 0x0000000600067224 */ /* 0x008fe200078e0207 */
[----:B------:R-:W-:Y:S01]  /*01f0*/  IADD3 R16, PT, PT, R12, 0x1, RZ ;  /* 0x000000010c107810 */ /* 0x000fe20007ffe0ff */
[----:B------:R-:W-:Y:S01]  /*0200*/  IMAD.MOV.U32 R7, RZ, RZ, RZ ;  /* 0x000000ffff077224 */ /* 0x000fe200078e00ff */
[----:B------:R-:W-:-:S02]  /*0210*/  ISETP.GE.U32.AND P2, PT, R2, UR5, PT ;  /* 0x0000000502007c0c */ /* 0x000fc4000bf46070 */
[C---:B------:R-:W-:Y:S01]  /*0220*/  IADD3 R11, PT, PT, R3.reuse, R2, RZ ;  /* 0x00000002030b7210 */ /* 0x040fe20007ffe0ff */
[----:B------:R-:W-:Y:S01]  /*0230*/  IMAD R18, R3, 0x2, R16 ;  /* 0x0000000203127824 */ /* 0x000fe200078e0210 */
[----:B------:R-:W-:Y:S02]  /*0240*/  I2FP.F32.U32 R12, R12 ;  /* 0x0000000c000c7245 */ /* 0x000fe40000201000 */
[----:B------:R-:W-:Y:S02]  /*0250*/  I2FP.F32.U32 R13, R16 ;  /* 0x00000010000d7245 */ /* 0x000fe40000201000 */
[----:B------:R-:W-:Y:S02]  /*0260*/  I2FP.F32.U32 R18, R18 ;  /* 0x0000001200127245 */ /* 0x000fe40000201000 */
[----:B----45:R-:W-:-:S07]  /*0270*/  @P0 PRMT R7, R14, 0x5410, R14 ;  /* 0x000054100e070816 */ /* 0x030fce000000000e */
.L_x_494:
[----:B------:R-:W-:Y:S01]  /*0280*/  BSSY.RECONVERGENT B0, `(.L_x_484) ;  /* 0x0000032000007945 */ /* 0x000fe20003800200 */
[----:B------:R-:W-:Y:S01]  /*0290*/  ISETP.GT.U32.AND P1, PT, R3, 0x20, PT ;  /* 0x000000200300780c */ /* 0x000fe20003f24070 */
[----:B------:R-:W-:Y:S02]  /*02a0*/  IMAD.MOV.U32 R20, RZ, RZ, -0x1f528714 ;  /* 0xe0ad78ecff147424 */ /* 0x000fe400078e00ff */
[----:B01----:R-:W-:Y:S10]  /*02b0*/  @P2 BRA `(.L_x_485) ;  /* 0x0000000000b82947 */ /* 0x003ff40003800000 */
[----:B------:R-:W0:Y:S01]  /*02c0*/  LDC.64 R14, c[0x0][0x390] ;  /* 0x0000e400ff0e7b82 */ /* 0x000e220000000a00 */
[----:B------:R-:W-:-:S04]  /*02d0*/  IMAD R21, R0, R5, UR4 ;  /* 0x0000000400157e24 */ /* 0x000fc8000f8e0205 */
[--C-:B------:R-:W-:Y:S02]  /*02e0*/  IMAD R23, R21, UR5, R2.reuse ;  /* 0x0000000515177c24 */ /* 0x100fe4000f8e0202 */
[----:B------:R-:W-:Y:S01]  /*02f0*/  IMAD R21, R6, R5, UR4 ;  /* 0x0000000406157e24 */ /* 0x000fe2000f8e0205 */
[----:B------:R-:W1:Y:S03]  /*0300*/  LDC.64 R16, c[0x0][0x388] ;  /* 0x0000e200ff107b82 */ /* 0x000e660000000a00 */
[----:B------:R-:W-:Y:S02]  /*0310*/  IMAD R21, R21, UR5, R2 ;  /* 0x0000000515157c24 */ /* 0x000fe4000f8e0202 */
[----:B0-----:R-:W-:-:S05]  /*0320*/  IMAD.WIDE R14, R23, 0x4, R14 ;  /* 0x00000004170e7825 */ /* 0x001fca00078e020e */
[----:B------:R-:W3:Y:S01]  /*0330*/  LDG.E.CONSTANT R22, desc[UR8][R14.64] ;  /* 0x000000080e167981 */ /* 0x000ee2000c1e9900 */
[----:B-1----:R-:W-:-:S05]  /*0340*/  IMAD.WIDE R16, R21, 0x4, R16 ;  /* 0x0000000415107825 */ /* 0x002fca00078e0210 */
[----:B------:R-:W2:Y:S01]  /*0350*/  LDG.E R25, desc[UR8][R16.64] ;  /* 0x0000000810197981 */ /* 0x000ea2000c1e1900 */
[----:B------:R-:W-:Y:S02]  /*0360*/  ISETP.NE.U32.AND P0, PT, RZ, UR12, PT ;  /* 0x0000000cff007c0c */ /* 0x000fe4000bf05070 */
[----:B------:R-:W-:Y:S02]  /*0370*/  I2FP.F32.S32 R23, UR4 ;  /* 0x0000000400177c45 */ /* 0x000fe40008201400 */
[----:B------:R-:W-:Y:S02]  /*0380*/  ISETP.NE.AND.EX P0, PT, RZ, UR13, PT, P0 ;  /* 0x0000000dff007c0c */ /* 0x000fe4000bf05300 */
[----:B------:R-:W-:-:S11]  /*0390*/  ISETP.GE.U32.AND P2, PT, R11, UR5, PT ;  /* 0x000000050b007c0c */ /* 0x000fd6000bf46070 */
[--C-:B------:R-:W-:Y:S01]  /*03a0*/  @P0 FADD.FTZ R20, R12, -R23.reuse ;  /* 0x800000170c140221 */ /* 0x100fe20000010000 */
[----:B------:R-:W-:-:S05]  /*03b0*/  @P0 FADD.FTZ R21, R13, -R23 ;  /* 0x800000170d150221 */ /* 0x000fca0000010000 */
[----:B------:R-:W-:Y:S01]  /*03c0*/  @P0 F2FP.F16.F32.PACK_AB R21, R21, R20 ;  /* 0x000000141515023e */ /* 0x000fe200000000ff */
[----:B------:R-:W-:-:S04]  /*03d0*/  HFMA2 R20, -RZ, RZ, 0, 0 ;  /* 0x00000000ff147431 */ /* 0x000fc800000001ff */
[----:B------:R-:W-:Y:S02]  /*03e0*/  @P0 HFMA2 R20, R7, R21, RZ ;  /* 0x0000001507140231 */ /* 0x000fe400000000ff */
[----:B---3--:R-:W-:-:S04]  /*03f0*/  HADD2 R22, -R22, 1, 1 ;  /* 0x3c003c0016167430 */ /* 0x008fc80000000100 */
[----:B------:R-:W-:-:S04]  /*0400*/  HFMA2 R22, R22, -10000, -10000, R20 ;  /* 0xf0e2f0e216167831 */ /* 0x000fc80000000014 */
[----:B--2---:R-:W-:-:S05]  /*0410*/  HFMA2 R21, R25, R4.H0_H0, R22 ;  /* 0x2000000419157231 */ /* 0x004fca0000000016 */
[--C-:B------:R-:W-:Y:S02]  /*0420*/  HADD2.F32 R20, -RZ, R21.reuse.H0_H0 ;  /* 0x20000015ff147230 */ /* 0x100fe40000004100 */
[----:B------:R-:W-:-:S05]  /*0430*/  HADD2.F32 R25, -RZ, R21.H1_H1 ;  /* 0x30000015ff197230 */ /* 0x000fca0000004100 */
[----:B------:R-:W-:Y:S01]  /*0440*/  FMNMX3.FTZ R20, R20, -1.00000002004087734272e+20, R25, !PT ;  /* 0xe0ad78ec14147876 */ /* 0x000fe20007810019 */
[----:B------:R-:W-:Y:S06]  /*0450*/  @P2 BRA `(.L_x_485) ;  /* 0x0000000000502947 */ /* 0x000fec0003800000 */
[----:B------:R-:W-:-:S05]  /*0460*/  IMAD.SHL.U32 R19, R3, 0x4, RZ ;  /* 0x0000000403137824 */ /* 0x000fca00078e00ff */
[----:B------:R-:W-:-:S04]  /*0470*/  IADD3 R14, P2, PT, R14, R19, RZ ;  /* 0x000000130e0e7210 */ /* 0x000fc80007f5e0ff */
[----:B------:R-:W-:Y:S02]  /*0480*/  IADD3.X R15, PT, PT, RZ, R15, RZ, P2, !PT ;  /* 0x0000000fff0f7210 */ /* 0x000fe400017fe4ff */
[----:B------:R-:W-:-:S03]  /*0490*/  IADD3 R16, P2, PT, R16, R19, RZ ;  /* 0x0000001310107210 */ /* 0x000fc60007f5e0ff */
[----:B------:R-:W2:Y:S02]  /*04a0*/  LDG.E.CONSTANT R14, desc[UR8][R14.64] ;  /* 0x000000080e0e7981 */ /* 0x000ea4000c1e9900 */
[----:B------:R-:W-:-:S05]  /*04b0*/  IMAD.X R17, RZ, RZ, R17, P2 ;  /* 0x000000ffff117224 */ /* 0x000fca00010e0611 */
[----:B------:R-:W3:Y:S01]  /*04c0*/  LDG.E R16, desc[UR8][R16.64] ;  /* 0x0000000810107981 */ /* 0x000ee2000c1e1900 */
[----:B------:R-:W-:-:S04]  /*04d0*/  @P0 SHF.L.U32 R19, R11, 0x1, RZ ;  /* 0x000000010b130819 */ /* 0x000fc800000006ff */
[----:B------:R-:W-:Y:S01]  /*04e0*/  @P0 I2FP.F32.U32 R22, R19 ;  /* 0x0000001300160245 */ /* 0x000fe20000201000 */
[----:B------:R-:W-:-:S04]  /*04f0*/  IMAD.MOV.U32 R19, RZ, RZ, RZ ;  /* 0x000000ffff137224 */ /* 0x000fc800078e00ff */
[----:B------:R-:W-:Y:S01]  /*0500*/  @P0 FADD.FTZ R22, -R23, R22 ;  /* 0x0000001617160221 */ /* 0x000fe20000010100 */
[----:B------:R-:W-:-:S05]  /*0510*/  @P0 FADD.FTZ R23, R18, -R23 ;  /* 0x8000001712170221 */ /* 0x000fca0000010000 */
[----:B------:R-:W-:-:S05]  /*0520*/  @P0 F2FP.F16.F32.PACK_AB R22, R23, R22 ;  /* 0x000000161716023e */ /* 0x000fca00000000ff */
[----:B------:R-:W-:Y:S02]  /*0530*/  @P0 HFMA2 R19, R7, R22, RZ ;  /* 0x0000001607130231 */ /* 0x000fe400000000ff */
[----:B--2---:R-:W-:-:S04]  /*0540*/  HADD2 R15, -R14, 1, 1 ;  /* 0x3c003c000e0f7430 */ /* 0x004fc80000000100 */
[----:B------:R-:W-:-:S04]  /*0550*/  HFMA2 R15, R15, -10000, -10000, R19 ;  /* 0xf0e2f0e20f0f7831 */ /* 0x000fc80000000013 */
[----:B---3--:R-:W-:-:S05]  /*0560*/  HFMA2 R19, R16, R4.H0_H0, R15 ;  /* 0x2000000410137231 */ /* 0x008fca000000000f */
[--C-:B------:R-:W-:Y:S02]  /*0570*/  HADD2.F32 R15, -RZ, R19.reuse.H0_H0 ;  /* 0x20000013ff0f7230 */ /* 0x100fe40000004100 */
[----:B------:R-:W-:-:S05]  /*0580*/  HADD2.F32 R14, -RZ, R19.H1_H1 ;  /* 0x30000013ff0e7230 */ /* 0x000fca0000004100 */
[----:B------:R-:W-:-:S07]  /*0590*/  FMNMX3.FTZ R20, R15, R14, R20, !PT ;  /* 0x0000000e0f147276 */ /* 0x000fce0007810014 */
.L_x_485:
[----:B------:R-:W-:Y:S05]  /*05a0*/  BSYNC.RECONVERGENT B0 ;  /* 0x0000000000007941 */ /* 0x000fea0003800200 */
.L_x_484:
[----:B------:R-:W-:Y:S05]  /*05b0*/  @P1 BRA `(.L_x_486) ;  /* 0x00000000002c1947 */ /* 0x000fea0003800000 */
        /* <DEDUP_REMOVED lines=11> */
.L_x_486:
[----:B------:R-:W0:Y:S01]  /*0670*/  SHFL.BFLY PT, R15, R20, 0x10, 0x1f ;  /* 0x0e001f00140f7f89 */ /* 0x000e2200000e0000 */
[----:B------:R-:W-:Y:S01]  /*0680*/  ISETP.NE.AND P0, PT, R8, RZ, PT ;  /* 0x000000ff0800720c */ /* 0x000fe20003f05270 */
[----:B------:R-:W-:-:S05]  /*0690*/  FMUL.FTZ R22, R10, 0.03125 ;  /* 0x3d0000000a167820 */ /* 0x000fca0000410000 */
[----:B------:R-:W-:-:S07]  /*06a0*/  FSETP.GT.FTZ.AND P2, PT, R22, R9, PT ;  /* 0x000000091600720b */ /* 0x000fce0003f54000 */
[----:B------:R-:W1:Y:S06]  /*06b0*/  @!P0 S2R R23, SR_CgaCtaId ;  /* 0x0000000000178919 */ /* 0x000e6c0000008800 */
[----:B------:R-:W3:Y:S01]  /*06c0*/  @P2 S2R R25, SR_CgaCtaId ;  /* 0x0000000000192919 */ /* 0x000ee20000008800 */
[----:B0-----:R-:W-:Y:S02]  /*06d0*/  FMNMX.FTZ R15, R15, R20, !PT ;  /* 0x000000140f0f7209 */ /* 0x001fe40007810000 */
[----:B------:R-:W-:-:S03]  /*06e0*/  @!P0 MOV R20, 0x400 ;  /* 0x0000040000148802 */ /* 0x000fc60000000f00 */
[----:B------:R-:W0:Y:S01]  /*06f0*/  SHFL.BFLY PT, R14, R15, 0x8, 0x1f ;  /* 0x0d001f000f0e7f89 */ /* 0x000e2200000e0000 */
[----:B------:R-:W-:Y:S02]  /*0700*/  @!P0 IADD3 R20, PT, PT, R20, 0x8, RZ ;  /* 0x0000000814148810 */ /* 0x000fe40007ffe0ff */
[----:B0-----:R-:W-:-:S05]  /*0710*/  FMNMX.FTZ R14, R15, R14, !PT ;  /* 0x0000000e0f0e7209 */ /* 0x001fca0007810000 */
[----:B------:R-:W0:Y:S02]  /*0720*/  SHFL.BFLY PT, R17, R14, 0x4, 0x1f ;  /* 0x0c801f000e117f89 */ /* 0x000e2400000e0000 */
[----:B0-----:R-:W-:Y:S02]  /*0730*/  FMNMX.FTZ R17, R14, R17, !PT ;  /* 0x000000110e117209 */ /* 0x001fe40007810000 */
[----:B------:R-:W-:-:S03]  /*0740*/  @P2 MOV R14, 0x400 ;  /* 0x00000400000e2802 */ /* 0x000fc60000000f00 */
[----:B------:R-:W0:Y:S02]  /*0750*/  SHFL.BFLY PT, R16, R17, 0x2, 0x1f ;  /* 0x0c401f0011107f89 */ /* 0x000e2400000e0000 */
[----:B------:R-:W-:-:S05]  /*0760*/  @P2 VIADD R14, R14, 0x8 ;  /* 0x000000080e0e2836 */ /* 0x000fca0000000000 */
[----:B---3--:R-:W-:Y:S02]  /*0770*/  @P2 LEA R25, R25, R14, 0x18 ;  /* 0x0000000e19192211 */ /* 0x008fe400078ec0ff */
[----:B------:R-:W-:Y:S02]  /*0780*/  MOV R14, 0xe0ad78ec ;  /* 0xe0ad78ec000e7802 */ /* 0x000fe40000000f00 */
[----:B0-----:R-:W-:Y:S02]  /*0790*/  FMNMX.FTZ R16, R17, R16, !PT ;  /* 0x0000001011107209 */ /* 0x001fe40007810000 */
[----:B-1----:R-:W-:-:S03]  /*07a0*/  @!P0 LEA R17, R23, R20, 0x18 ;  /* 0x0000001417118211 */ /* 0x002fc600078ec0ff */
[----:B------:R-:W0:Y:S01]  /*07b0*/  SHFL.BFLY PT, R15, R16, 0x1, 0x1f ;  /* 0x0c201f00100f7f89 */ /* 0x000e2200000e0000 */
[----:B------:R-:W-:Y:S02]  /*07c0*/  @!P0 LEA.HI R17, R2, R17, RZ, 0x1d ;  /* 0x0000001102118211 */ /* 0x000fe400078fe8ff */
        /* <DEDUP_REMOVED lines=15> */
.L_x_487:
[C---:B------:R-:W-:Y:S01]  /*08c0*/  ISETP.NE.AND P0, PT, R2.reuse, RZ, PT ;  /* 0x000000ff0200720c */ /* 0x040fe20003f05270 */
[----:B------:R-:W-:Y:S01]  /*08d0*/  BSSY.RECONVERGENT B0, `(.L_x_488) ;  /* 0x0000036000007945 */ /* 0x000fe20003800200 */
[----:B------:R-:W-:Y:S01]  /*08e0*/  ISETP.GE.U32.AND P2, PT, R2, UR5, PT ;  /* 0x0000000502007c0c */ /* 0x000fe2000bf46070 */
[----:B------:R-:W-:-:S10]  /*08f0*/  HFMA2 R17, -RZ, RZ, 0, 0 ;  /* 0x00000000ff117431 */ /* 0x000fd400000001ff */
[----:B------:R-:W0:Y:S01]  /*0900*/  @!P0 S2R R15, SR_CgaCtaId ;  /* 0x00000000000f8919 */ /* 0x000e220000008800 */
[----:B------:R-:W-:-:S04]  /*0910*/  @!P0 MOV R14, 0x400 ;  /* 0x00000400000e8802 */ /* 0x000fc80000000f00 */
[----:B0-----:R-:W-:-:S05]  /*0920*/  @!P0 LEA R14, R15, R14, 0x18 ;  /* 0x0000000e0f0e8211 */ /* 0x001fca00078ec0ff */
[----:B------:R0:W-:Y:S01]  /*0930*/  @!P0 STS [R14+0x4], R23 ;  /* 0x000004170e008388 */ /* 0x0001e20000000800 */
[----:B------:R-:W-:Y:S06]  /*0940*/  BAR.SYNC.DEFER_BLOCKING 0x0 ;  /* 0x0000000000007b1d */ /* 0x000fec0000010000 */
[----:B------:R-:W-:Y:S05]  /*0950*/  @P2 BRA `(.L_x_489) ;  /* 0x0000000000b42947 */ /* 0x000fea0003800000 */
[----:B------:R-:W1:Y:S01]  /*0960*/  S2UR UR7, SR_CgaCtaId ;  /* 0x00000000000779c3 */ /* 0x000e620000008800 */
[----:B------:R-:W-:Y:S01]  /*0970*/  UMOV UR6, 0x400 ;  /* 0x0000040000067882 */ /* 0x000fe20000000000 */
[----:B------:R-:W-:Y:S01]  /*0980*/  ISETP.GE.U32.AND P3, PT, R11, UR5, PT ;  /* 0x000000050b007c0c */ /* 0x000fe2000bf66070 */
[----:B-1----:R-:W-:-:S09]  /*0990*/  ULEA UR6, UR7, UR6, 0x18 ;  /* 0x0000000607067291 */ /* 0x002fd2000f8ec0ff */
[----:B------:R-:W1:Y:S02]  /*09a0*/  LDS R16, [UR6+0x4] ;  /* 0x00000406ff107984 */ /* 0x000e640008000800 */
[----:B-1----:R-:W-:-:S05]  /*09b0*/  F2FP.F16.F32.PACK_AB R16, RZ, R16 ;  /* 0x00000010ff10723e */ /* 0x002fca00000000ff */
[----:B------:R-:W-:-:S05]  /*09c0*/  HADD2 R21, R21, -R16.H0_H0 ;  /* 0xa000001015157230 */ /* 0x000fca0000000000 */
[--C-:B0-----:R-:W-:Y:S01]  /*09d0*/  HADD2.F32 R14, -RZ, R21.reuse.H0_H0 ;  /* 0x20000015ff0e7230 */ /* 0x101fe20000004100 */
        /* <DEDUP_REMOVED lines=16> */
[----:B------:R-:W-:Y:S01]  /*0ae0*/  FADD.FTZ R17, RZ, R14 ;  /* 0x0000000eff117221 */ /* 0x000fe20000010000 */
[----:B------:R-:W-:Y:S06]  /*0af0*/  @P3 BRA `(.L_x_489) ;  /* 0x00000000004c3947 */ /* 0x000fec0003800000 */
        /* <DEDUP_REMOVED lines=18> */
[----:B------:R-:W-:-:S07]  /*0c20*/  FADD.FTZ R17, R17, R14 ;  /* 0x0000000e11117221 */ /* 0x000fce0000010000 */
.L_x_489:
[----:B------:R-:W-:Y:S05]  /*0c30*/  BSYNC.RECONVERGENT B0 ;  /* 0x0000000000007941 */ /* 0x000fea0003800200 */
.L_x_488:
[----:B------:R-:W-:Y:S05]  /*0c40*/  @P1 BRA `(.L_x_490) ;  /* 0x00000000002c1947 */ /* 0x000fea0003800000 */
        /* <DEDUP_REMOVED lines=11> */
.L_x_490:
[----:B0-----:R-:W0:Y:S01]  /*0d00*/  SHFL.BFLY PT, R14, R17, 0x10, 0x1f ;  /* 0x0e001f00110e7f89 */ /* 0x001e2200000e0000 */
[----:B------:R-:W-:Y:S01]  /*0d10*/  ISETP.NE.AND P1, PT, R8, RZ, PT ;  /* 0x000000ff0800720c */ /* 0x000fe20003f25270 */
[----:B------:R-:W-:-:S05]  /*0d20*/  FMUL.FTZ R20, R10, 0.03125 ;  /* 0x3d0000000a147820 */ /* 0x000fca0000410000 */
[----:B------:R-:W-:-:S07]  /*0d30*/  FSETP.GT.FTZ.AND P3, PT, R20, R9, PT ;  /* 0x000000091400720b */ /* 0x000fce0003f74000 */
[----:B------:R-:W1:Y:S06]  /*0d40*/  @!P1 S2R R20, SR_CgaCtaId ;  /* 0x0000000000149919 */ /* 0x000e6c0000008800 */
[----:B------:R-:W3:Y:S01]  /*0d50*/  @P3 S2R R25, SR_CgaCtaId ;  /* 0x0000000000193919 */ /* 0x000ee20000008800 */
[----:B------:R-:W-:Y:S01]  /*0d60*/  @P3 MOV R22, 0x400 ;  /* 0x0000040000163802 */ /* 0x000fe20000000f00 */
[----:B0-----:R-:W-:Y:S01]  /*0d70*/  FADD.FTZ R14, R14, R17 ;  /* 0x000000110e0e7221 */ /* 0x001fe20000010000 */
[----:B------:R-:W-:Y:S02]  /*0d80*/  @!P1 MOV R17, 0x400 ;  /* 0x0000040000119802 */ /* 0x000fe40000000f00 */
[----:B------:R-:W-:-:S02]  /*0d90*/  @P3 IADD3 R22, PT, PT, R22, 0x88, RZ ;  /* 0x0000008816163810 */ /* 0x000fc40007ffe0ff */
[----:B------:R-:W0:Y:S02]  /*0da0*/  SHFL.BFLY PT, R15, R14, 0x8, 0x1f ;  /* 0x0d001f000e0f7f89 */ /* 0x000e2400000e0000 */
[----:B---3--:R-:W-:Y:S01]  /*0db0*/  @P3 LEA R25, R25, R22, 0x18 ;  /* 0x0000001619193211 */ /* 0x008fe200078ec0ff */
[----:B0-----:R-:W-:-:S05]  /*0dc0*/  FADD.FTZ R15, R14, R15 ;  /* 0x0000000f0e0f7221 */ /* 0x001fca0000010000 */
[----:B------:R-:W0:Y:S02]  /*0dd0*/  SHFL.BFLY PT, R16, R15, 0x4, 0x1f ;  /* 0x0c801f000f107f89 */ /* 0x000e2400000e0000 */
[----:B0-----:R-:W-:Y:S01]  /*0de0*/  FADD.FTZ R16, R15, R16 ;  /* 0x000000100f107221 */ /* 0x001fe20000010000 */
[----:B------:R-:W-:-:S04]  /*0df0*/  @!P1 VIADD R15, R17, 0x88 ;  /* 0x00000088110f9836 */ /* 0x000fc80000000000 */
[----:B------:R-:W0:Y:S01]  /*0e00*/  SHFL.BFLY PT, R23, R16, 0x2, 0x1f ;  /* 0x0c401f0010177f89 */ /* 0x000e2200000e0000 */
[----:B-1----:R-:W-:-:S04]  /*0e10*/  @!P1 LEA R15, R20, R15, 0x18 ;  /* 0x0000000f140f9211 */ /* 0x002fc800078ec0ff */
[----:B------:R-:W-:Y:S01]  /*0e20*/  @!P1 LEA.HI R15, R2, R15, RZ, 0x1d ;  /* 0x0000000f020f9211 */ /* 0x000fe200078fe8ff */
[----:B0-----:R-:W-:Y:S01]  /*0e30*/  FADD.FTZ R23, R16, R23 ;  /* 0x0000001710177221 */ /* 0x001fe20000010000 */
[----:B------:R-:W-:-:S04]  /*0e40*/  @P3 LEA R16, R8, R25, 0x2 ;  /* 0x0000001908103211 */ /* 0x000fc800078e10ff */
[----:B------:R-:W0:Y:S02]  /*0e50*/  SHFL.BFLY PT, R14, R23, 0x1, 0x1f ;  /* 0x0c201f00170e7f89 */ /* 0x000e2400000e0000 */
[----:B0-----:R-:W-:Y:S01]  /*0e60*/  FADD.FTZ R26, R23, R14 ;  /* 0x0000000e171a7221 */ /* 0x001fe20000010000 */
[----:B------:R-:W-:-:S04]  /*0e70*/  IMAD.MOV.U32 R14, RZ, RZ, RZ ;  /* 0x000000ffff0e7224 */ /* 0x000fc800078e00ff */
        /* <DEDUP_REMOVED lines=13> */
.L_x_491:
        /* <DEDUP_REMOVED lines=12> */
[----:B------:R-:W-:Y:S01]  /*1010*/  ISETP.GE.U32.AND P1, PT, R11, UR5, PT ;  /* 0x000000050b007c0c */ /* 0x000fe2000bf26070 */
[----:B------:R-:W-:-:S04]  /*1020*/  IMAD R17, R6, R5, UR4 ;  /* 0x0000000406117e24 */ /* 0x000fc8000f8e0205 */
[----:B------:R-:W-:Y:S01]  /*1030*/  IMAD R17, R17, UR5, R2 ;  /* 0x0000000511117c24 */ /* 0x000fe2000f8e0202 */
[----:B0-----:R-:W0:Y:S01]  /*1040*/  LDC.64 R14, c[0x0][0x380] ;  /* 0x0000e000ff0e7b82 */ /* 0x001e220000000a00 */
[----:B-1----:R-:W-:Y:S02]  /*1050*/  ULEA UR6, UR7, UR6, 0x18 ;  /* 0x0000000607067291 */ /* 0x002fe4000f8ec0ff */
[----:B0-----:R-:W-:-:S07]  /*1060*/  IMAD.WIDE R14, R17, 0x4, R14 ;  /* 0x00000004110e7825 */ /* 0x001fce00078e020e */
[----:B------:R-:W0:Y:S02]  /*1070*/  LDS R16, [UR6] ;  /* 0x00000006ff107984 */ /* 0x000e240008000800 */
[----:B0-----:R-:W-:Y:S02]  /*1080*/  F2FP.F16.F32.PACK_AB R20, RZ, R16 ;  /* 0x00000010ff14723e */ /* 0x001fe400000000ff */
[----:B------:R-:W-:-:S03]  /*1090*/  @!P1 LEA R16, P0, R3, R14, 0x2 ;  /* 0x0000000e03109211 */ /* 0x000fc600078010ff */
[-C--:B------:R-:W-:Y:S01]  /*10a0*/  HMUL2 R23, R21, R20.reuse.H0_H0 ;  /* 0x2000001415177232 */ /* 0x080fe20000000000 */
[----:B------:R-:W-:Y:S01]  /*10b0*/  @!P1 IADD3.X R17, PT, PT, RZ, R15, RZ, P0, !PT ;  /* 0x0000000fff119210 */ /* 0x000fe200007fe4ff */
[----:B------:R-:W-:-:S03]  /*10c0*/  @!P1 HMUL2 R25, R19, R20.H0_H0 ;  /* 0x2000001413199232 */ /* 0x000fc60000000000 */
[----:B------:R1:W-:Y:S04]  /*10d0*/  STG.E desc[UR8][R14.64], R23 ;  /* 0x000000170e007986 */ /* 0x0003e8000c101908 */
[----:B------:R1:W-:Y:S02]  /*10e0*/  @!P1 STG.E desc[UR8][R16.64], R25 ;  /* 0x0000001910009986 */ /* 0x0003e4000c101908 */
.L_x_493:
[----:B------:R-:W-:Y:S05]  /*10f0*/  BSYNC.RECONVERGENT B0 ;  /* 0x0000000000007941 */ /* 0x000fea0003800200 */
.L_x_492:
[----:B------:R-:W-:-:S04]  /*1100*/  UIADD3 UR4, UPT, UPT, UR10, UR4, URZ ;  /* 0x000000040a047290 */ /* 0x000fc8000fffe0ff */
[----:B------:R-:W-:-:S09]  /*1110*/  UISETP.GE.AND UP0, UPT, UR4, UR11, UPT ;  /* 0x0000000b0400728c */ /* 0x000fd2000bf06270 */
[----:B------:R-:W-:Y:S05]  /*1120*/  BRA.U !UP0, `(.L_x_494) ;  /* 0xfffffff108547547 */ /* 0x000fea000b83ffff */
[----:B------:R-:W-:Y:S05]  /*1130*/  EXIT ;  /* 0x000000000000794d */ /* 0x000fea0003800000 */
.L_x_495:
        /* <DEDUP_REMOVED lines=12> */
.L_x_735:


//--------------------- .text._ZN17fastertransformer20softmax_kernel_h2_v2I6__halfLi2ELi4EEEvPT_PKS2_S5_S5_iiiiS2_ --------------------------
	.section	.text._ZN17fastertransformer20softmax_kernel_h2_v2I6__halfLi2ELi4EEEvPT_PKS2_S5_S5_iiiiS2_,"ax",@progbits
	.align	128
        .global         _ZN17fastertransformer20softmax_kernel_h2_v2I6__halfLi2ELi4EEEvPT_PKS2_S5_S5_iiiiS2_
        .type           _ZN17fastertransformer20softmax_kernel_h2_v2I6__halfLi2ELi4EEEvPT_PKS2_S5_S5_iiiiS2_,@function
        .size           _ZN17fastertransformer20softmax_kernel_h2_v2I6__halfLi2ELi4EEEvPT_PKS2_S5_S5_iiiiS2_,(.L_x_736 - _ZN17fastertransformer20softmax_kernel_h2_v2I6__halfLi2ELi4EEEvPT_PKS2_S5_S5_iiiiS2_)
        .other          _ZN17fastertransformer20softmax_kernel_h2_v2I6__halfLi2ELi4EEEvPT_PKS2_S5_S5_iiiiS2_,@"STO_CUDA_ENTRY STV_DEFAULT"
_ZN17fastertransformer20softmax_kernel_h2_v2I6__halfLi2ELi4EEEvPT_PKS2_S5_S5_iiiiS2_:
.text._ZN17fastertransformer20softmax_kernel_h2_v2I6__halfLi2ELi4EEEvPT_PKS2_S5_S5_iiiiS2_:
        /* <DEDUP_REMOVED lines=16> */
[----:B------:R-:W-:Y:S01]  /*0100*/  MOV R47, UR5 ;  /* 0x00000005002f7c02 */ /* 0x000fe20008000f00 */
[----:B------:R-:W-:Y:S01]  /*0110*/  HFMA2 R48, -RZ, RZ, 0, 0 ;  /* 0x00000000ff307431 */ /* 0x000fe200000001ff */
[----:B-----5:R-:W-:Y:S01]  /*0120*/  @P0 PRMT R48, R4, 0x5410, R4 ;  /* 0x0000541004300816 */ /* 0x020fe20000000004 */
[----:B------:R-:W3:Y:S01]  /*0130*/  LDCU.U16 UR7, c[0x0][0x3b0] ;  /* 0x00007600ff0777ac */ /* 0x000ee20008000400 */
[----:B------:R-:W-:Y:S02]  /*0140*/  LOP3.LUT R45, RZ, R47, RZ, 0x33, !PT ;  /* 0x0000002fff2d7212 */ /* 0x000fe400078e33ff */
[----:B------:R-:W4:Y:S01]  /*0150*/  LDC R3, c[0x0][0x360] ;  /* 0x0000d800ff037b82 */ /* 0x000f220000000800 */
[----:B------:R-:W0:Y:S01]  /*0160*/  LDCU UR12, c[0x0][0x3a8] ;  /* 0x00007500ff0c77ac */ /* 0x000e220008000800 */
[----:B------:R-:W0:Y:S06]  /*0170*/  LDCU.64 UR10, c[0x0][0x398] ;  /* 0x00007300ff0a77ac */ /* 0x000e2c0008000a00 */
[----:B------:R-:W3:Y:S01]  /*0180*/  S2UR UR6, SR_CTAID.Y ;  /* 0x00000000000679c3 */ /* 0x000ee20000002600 */
[----:B--2---:R-:W-:-:S04]  /*0190*/  ULEA.HI UR4, UR4, UR4, URZ, 0x1 ;  /* 0x0000000404047291 */ /* 0x004fc8000f8f08ff */
[----:B------:R-:W-:-:S03]  /*01a0*/  USHF.R.S32.HI UR4, URZ, 0x1, UR4 ;  /* 0x00000001ff047899 */ /* 0x000fc60008011404 */
[----:B------:R-:W3:Y:S01]  /*01b0*/  LDC R46, c[0x0][0x3a4] ;  /* 0x0000e900ff2e7b82 */ /* 0x000ee20000000800 */
[-C--:B-1----:R-:W-:Y:S02]  /*01c0*/  IADD3 R45, PT, PT, R45, R7.reuse, R2 ;  /* 0x000000072d2d7210 */ /* 0x082fe40007ffe002 */
[----:B------:R-:W-:Y:S01]  /*01d0*/  IADD3 R30, PT, PT, R2, R7, RZ ;  /* 0x00000007021e7210 */ /* 0x000fe20007ffe0ff */
[C---:B0-----:R-:W-:Y:S01]  /*01e0*/  IMAD.SHL.U32 R42, R0.reuse, 0x2, RZ ;  /* 0x00000002002a7824 */ /* 0x041fe200078e00ff */
[----:B------:R-:W-:Y:S01]  /*01f0*/  I2FP.F32.U32 R44, R0 ;  /* 0x00000000002c7245 */ /* 0x000fe20000201000 */
[----:B----4-:R-:W-:Y:S01]  /*0200*/  IMAD.IADD R36, R3, 0x1, R0 ;  /* 0x0000000103247824 */ /* 0x010fe200078e0200 */
[----:B------:R-:W-:Y:S02]  /*0210*/  ISETP.GE.U32.AND P1, PT, R0, UR4, PT ;  /* 0x0000000400007c0c */ /* 0x000fe4000bf26070 */
[----:B------:R-:W-:Y:S02]  /*0220*/  IADD3 R40, PT, PT, R42, 0x1, RZ ;  /* 0x000000012a287810 */ /* 0x000fe40007ffe0ff */
[----:B------:R-:W-:-:S02]  /*0230*/  SHF.L.U32 R34, R36, 0x1, RZ ;  /* 0x0000000124227819 */ /* 0x000fc400000006ff */
[----:B------:R-:W-:Y:S02]  /*0240*/  LEA R32, R3, R40, 0x1 ;  /* 0x0000002803207211 */ /* 0x000fe400078e08ff */
[----:B------:R-:W-:Y:S02]  /*0250*/  I2FP.F32.U32 R42, R42 ;  /* 0x0000002a002a7245 */ /* 0x000fe40000201000 */
[----:B------:R-:W-:Y:S02]  /*0260*/  I2FP.F32.U32 R40, R40 ;  /* 0x0000002800287245 */ /* 0x000fe40000201000 */
[----:B------:R-:W-:Y:S01]  /*0270*/  I2FP.F32.U32 R32, R32 ;  /* 0x0000002000207245 */ /* 0x000fe20000201000 */
[----:B---3--:R-:W-:Y:S01]  /*0280*/  IMAD R46, R46, UR6, R5 ;  /* 0x000000062e2e7c24 */ /* 0x008fe2000f8e0205 */
[----:B------:R-:W-:-:S07]  /*0290*/  I2FP.F32.U32 R34, R34 ;  /* 0x0000002200227245 */ /* 0x000fce0000201000 */
.L_x_531:
[----:B012---:R-:W-:Y:S01]  /*02a0*/  LOP3.LUT R49, RZ, R47, RZ, 0x33, !PT ;  /* 0x0000002fff317212 */ /* 0x007fe200078e33ff */
[----:B------:R-:W-:Y:S01]  /*02b0*/  BSSY.RECONVERGENT B0, `(.L_x_496) ;  /* 0x0000152000007945 */ /* 0x000fe20003800200 */
[----:B------:R-:W-:Y:S01]  /*02c0*/  IMAD.MOV.U32 R14, RZ, RZ, -0x1f528714 ;  /* 0xe0ad78ecff0e7424 */ /* 0x000fe200078e00ff */
[----:B------:R-:W-:Y:S02]  /*02d0*/  MOV R15, 0xe0ad78ec ;  /* 0xe0ad78ec000f7802 */ /* 0x000fe40000000f00 */
[----:B------:R-:W-:Y:S01]  /*02e0*/  MOV R38, 0xe0ad78ec ;  /* 0xe0ad78ec00267802 */ /* 0x000fe20000000f00 */
[----:B------:R-:W-:Y:S01]  /*02f0*/  IMAD.IADD R49, R30, 0x1, R49 ;  /* 0x000000011e317824 */ /* 0x000fe200078e0231 */
[----:B---34-:R-:W-:Y:S01]  /*0300*/  MOV R39, 0xe0ad78ec ;  /* 0xe0ad78ec00277802 */ /* 0x018fe20000000f00 */
[----:B-----5:R-:W-:Y:S06]  /*0310*/  @P1 BRA `(.L_x_497) ;  /* 0x00000014002c1947 */ /* 0x020fec0003800000 */
[----:B------:R-:W0:Y:S01]  /*0320*/  I2F.U32.RP R14, R2 ;  /* 0x00000002000e7306 */ /* 0x000e220000209000 */
[-C--:B------:R-:W-:Y:S01]  /*0330*/  ISETP.GT.U32.AND P2, PT, R2, R49.reuse, PT ;  /* 0x000000310200720c */ /* 0x080fe20003f44070 */
[----:B------:R-:W-:Y:S01]  /*0340*/  IMAD R53, R46, UR12, R47 ;  /* 0x0000000c2e357c24 */ /* 0x000fe2000f8e022f */
[C---:B------:R-:W-:Y:S02]  /*0350*/  ISETP.NE.U32.AND P4, PT, R2.reuse, RZ, PT ;  /* 0x000000ff0200720c */ /* 0x040fe40003f85070 */
[----:B------:R-:W-:Y:S02]  /*0360*/  ISETP.NE.U32.AND P1, PT, RZ, UR10, PT ;  /* 0x0000000aff007c0c */ /* 0x000fe4000bf25070 */
[----:B------:R-:W-:Y:S02]  /*0370*/  ISETP.GT.U32.AND P3, PT, R2, R49, PT ;  /* 0x000000310200720c */ /* 0x000fe40003f64070 */
[----:B------:R-:W-:Y:S02]  /*0380*/  ISETP.EQ.U32.AND P0, PT, RZ, UR10, PT ;  /* 0x0000000aff007c0c */ /* 0x000fe4000bf02070 */
[----:B------:R-:W-:-:S02]  /*0390*/  ISETP.NE.AND.EX P1, PT, RZ, UR11, PT, P1 ;  /* 0x0000000bff007c0c */ /* 0x000fc4000bf25310 */
[----:B------:R-:W-:Y:S01]  /*03a0*/  ISETP.EQ.OR.EX P0, PT, RZ, UR11, P3, P0 ;  /* 0x0000000bff007c0c */ /* 0x000fe20009f02700 */
[----:B0-----:R-:W0:Y:S02]  /*03b0*/  MUFU.RCP R14, R14 ;  /* 0x0000000e000e7308 */ /* 0x001e240000001000 */
[----:B0-----:R-:W-:Y:S02]  /*03c0*/  IADD3 R12, PT, PT, R14, 0xffffffe, RZ ;  /* 0x0ffffffe0e0c7810 */ /* 0x001fe40007ffe0ff */
[----:B------:R-:W0:Y:S04]  /*03d0*/  S2R R14, SR_CTAID.Y ;  /* 0x00000000000e7919 */ /* 0x000e280000002600 */
[----:B------:R1:W2:Y:S02]  /*03e0*/  F2I.FTZ.U32.TRUNC.NTZ R13, R12 ;  /* 0x0000000c000d7305 */ /* 0x0002a4000021f000 */
[----:B-1----:R-:W-:Y:S01]  /*03f0*/  MOV R12, RZ ;  /* 0x000000ff000c7202 */ /* 0x002fe20000000f00 */
[----:B--2---:R-:W-:-:S04]  /*0400*/  IMAD.MOV R15, RZ, RZ, -R13 ;  /* 0x000000ffff0f7224 */ /* 0x004fc800078e0a0d */
[----:B------:R-:W-:-:S04]  /*0410*/  IMAD R15, R15, R2, RZ ;  /* 0x000000020f0f7224 */ /* 0x000fc800078e02ff */
[----:B------:R-:W-:-:S06]  /*0420*/  IMAD.HI.U32 R50, R13, R15, R12 ;  /* 0x0000000f0d327227 */ /* 0x000fcc00078e000c */
[----:B------:R-:W-:-:S04]  /*0430*/  IMAD.HI.U32 R50, R50, R45, RZ ;  /* 0x0000002d32327227 */ /* 0x000fc800078e00ff */
[----:B0-----:R-:W-:Y:S01]  /*0440*/  IMAD R51, R14, UR12, R47 ;  /* 0x0000000c0e337c24 */ /* 0x001fe2000f8e022f */
[----:B------:R-:W-:-:S05]  /*0450*/  IADD3 R13, PT, PT, -R50, RZ, RZ ;  /* 0x000000ff320d7210 */ /* 0x000fca0007ffe1ff */
[----:B------:R-:W-:-:S05]  /*0460*/  IMAD R13, R2, R13, R45 ;  /* 0x0000000d020d7224 */ /* 0x000fca00078e022d */
[----:B------:R-:W-:-:S13]  /*0470*/  ISETP.GE.U32.AND P6, PT, R13, R2, PT ;  /* 0x000000020d00720c */ /* 0x000fda0003fc6070 */
[----:B------:R-:W-:Y:S01]  /*0480*/  @P6 IMAD.IADD R13, R13, 0x1, -R2 ;  /* 0x000000010d0d6824 */ /* 0x000fe200078e0a02 */
[----:B------:R-:W-:-:S04]  /*0490*/  @P6 IADD3 R50, PT, PT, R50, 0x1, RZ ;  /* 0x0000000132326810 */ /* 0x000fc80007ffe0ff */
[----:B------:R-:W-:-:S13]  /*04a0*/  ISETP.GE.U32.AND P5, PT, R13, R2, PT ;  /* 0x000000020d00720c */ /* 0x000fda0003fa6070 */
[----:B------:R-:W-:Y:S02]  /*04b0*/  @P5 IADD3 R50, PT, PT, R50, 0x1, RZ ;  /* 0x0000000132325810 */ /* 0x000fe40007ffe0ff */
[----:B------:R-:W-:Y:S01]  /*04c0*/  @!P4 LOP3.LUT R50, RZ, R2, RZ, 0x33, !PT ;  /* 0x00000002ff32c212 */ /* 0x000fe200078e33ff */
[----:B------:R-:W-:Y:S06]  /*04d0*/  @P2 BRA `(.L_x_498) ;  /* 0x00000000004c2947 */ /* 0x000fec0003800000 */
[----:B------:R-:W-:Y:S01]  /*04e0*/  ISETP.GE.U32.AND P4, PT, R50, 0x2, PT ;  /* 0x000000023200780c */ /* 0x000fe20003f86070 */
[--C-:B------:R-:W-:Y:S02]  /*04f0*/  IMAD R28, R53, UR4, R0.reuse ;  /* 0x00000004351c7c24 */ /* 0x100fe4000f8e0200 */
[----:B------:R-:W-:-:S10]  /*0500*/  IMAD R4, R51, UR4, R0 ;  /* 0x0000000433047c24 */ /* 0x000fd4000f8e0200 */
[----:B------:R-:W-:Y:S05]  /*0510*/  @!P4 BRA `(.L_x_498) ;  /* 0x00000000003cc947 */ /* 0x000fea0003800000 */
[----:B------:R-:W-:Y:S01]  /*0520*/  ISETP.NE.AND P4, PT, R50, 0x2, PT ;  /* 0x000000023200780c */ /* 0x000fe20003f85270 */
[----:B------:R-:W-:Y:S01]  /*0530*/  IMAD.IADD R15, R51, 0x1, R2 ;  /* 0x00000001330f7824 */ /* 0x000fe200078e0202 */
[----:B------:R-:W-:-:S03]  /*0540*/  IADD3 R13, PT, PT, R53, R2, RZ ;  /* 0x00000002350d7210 */ /* 0x000fc60007ffe0ff */
[--C-:B------:R-:W-:Y:S02]  /*0550*/  IMAD R5, R15, UR4, R0.reuse ;  /* 0x000000040f057c24 */ /* 0x100fe4000f8e0200 */
[----:B------:R-:W-:-:S06]  /*0560*/  IMAD R24, R13, UR4, R0 ;  /* 0x000000040d187c24 */ /* 0x000fcc000f8e0200 */
[----:B------:R-:W-:Y:S05]  /*0570*/  @!P4 BRA `(.L_x_498) ;  /* 0x000000000024c947 */ /* 0x000fea0003800000 */
[----:B------:R-:W-:Y:S02]  /*0580*/  ISETP.NE.AND P4, PT, R50, 0x3, PT ;  /* 0x000000033200780c */ /* 0x000fe40003f85270 */
[-C--:B------:R-:W-:Y:S02]  /*0590*/  IADD3 R39, PT, PT, R13, R2.reuse, RZ ;  /* 0x000000020d277210 */ /* 0x080fe40007ffe0ff */
[----:B------:R-:W-:-:S03]  /*05a0*/  IADD3 R8, PT, PT, R15, R2, RZ ;  /* 0x000000020f087210 */ /* 0x000fc60007ffe0ff */
[----:B------:R-:W-:-:S06]  /*05b0*/  IMAD R22, R39, UR4, R0 ;  /* 0x0000000427167c24 */ /* 0x000fcc000f8e0200 */
[----:B------:R-:W-:Y:S01]  /*05c0*/  @P4 IADD3 R13, PT, PT, R39, R2, RZ ;  /* 0x00000002270d4210 */ /* 0x000fe20007ffe0ff */
[C---:B------:R-:W-:Y:S02]  /*05d0*/  @P4 IMAD.IADD R15, R8.reuse, 0x1, R2 ;  /* 0x00000001080f4824 */ /* 0x040fe400078e0202 */
[--C-:B------:R-:W-:Y:S02]  /*05e0*/  IMAD R8, R8, UR4, R0.reuse ;  /* 0x0000000408087c24 */ /* 0x100fe4000f8e0200 */
[--C-:B------:R-:W-:Y:S02]  /*05f0*/  @P4 IMAD R6, R13, UR4, R0.reuse ;  /* 0x000000040d064c24 */ /* 0x100fe4000f8e0200 */
[----:B------:R-:W-:-:S07]  /*0600*/  @P4 IMAD R7, R15, UR4, R0 ;  /* 0x000000040f074c24 */ /* 0x000fce000f8e0200 */
.L_x_498:
[----:B------:R-:W-:Y:S05]  /*0610*/  @P3 BRA `(.L_x_499) ;  /* 0x0000000000383947 */ /* 0x000fea0003800000 */
[----:B------:R-:W0:Y:S02]  /*0620*/  LDC.64 R12, c[0x0][0x390] ;  /* 0x0000e400ff0c7b82 */ /* 0x000e240000000a00 */
[----:B0-----:R-:W-:-:S05]  /*0630*/  IMAD.WIDE R14, R4, 0x4, R12 ;  /* 0x00000004040e7825 */ /* 0x001fca00078e020c */
[----:B------:R0:W5:Y:S01]  /*0640*/  LDG.E.CONSTANT R9, desc[UR8][R14.64] ;  /* 0x000000080e097981 */ /* 0x000162000c1e9900 */
[----:B------:R-:W-:-:S13]  /*0650*/  ISETP.GE.U32.AND P4, PT, R50, 0x2, PT ;  /* 0x000000023200780c */ /* 0x000fda0003f86070 */
[----:B0-----:R-:W-:Y:S05]  /*0660*/  @!P4 BRA `(.L_x_499) ;  /* 0x000000000024c947 */ /* 0x001fea0003800000 */
[----:B------:R-:W-:-:S05]  /*0670*/  IMAD.WIDE R14, R5, 0x4, R12 ;  /* 0x00000004050e7825 */ /* 0x000fca00078e020c */
[----:B------:R0:W5:Y:S01]  /*0680*/  LDG.E.CONSTANT R10, desc[UR8][R14.64] ;  /* 0x000000080e0a7981 */ /* 0x000162000c1e9900 */
[----:B------:R-:W-:-:S13]  /*0690*/  ISETP.NE.AND P4, PT, R50, 0x2, PT ;  /* 0x000000023200780c */ /* 0x000fda0003f85270 */
[----:B0-----:R-:W-:Y:S05]  /*06a0*/  @!P4 BRA `(.L_x_499) ;  /* 0x000000000014c947 */ /* 0x001fea0003800000 */
[----:B------:R-:W-:-:S13]  /*06b0*/  ISETP.NE.AND P4, PT, R50, 0x3, PT ;  /* 0x000000033200780c */ /* 0x000fda0003f85270 */
[----:B------:R-:W-:-:S04]  /*06c0*/  @P4 IMAD.WIDE R14, R7, 0x4, R12 ;  /* 0x00000004070e4825 */ /* 0x000fc800078e020c */
[----:B------:R-:W-:Y:S01]  /*06d0*/  IMAD.WIDE R12, R8, 0x4, R12 ;  /* 0x00000004080c7825 */ /* 0x000fe200078e020c */
[----:B------:R0:W5:Y:S04]  /*06e0*/  @P4 LDG.E.CONSTANT R11, desc[UR8][R14.64] ;  /* 0x000000080e0b4981 */ /* 0x000168000c1e9900 */
[----:B------:R0:W5:Y:S02]  /*06f0*/  LDG.E.CONSTANT R16, desc[UR8][R12.64] ;  /* 0x000000080c107981 */ /* 0x000164000c1e9900 */
.L_x_499:
[----:B------:R-:W-:Y:S05]  /*0700*/  @P3 BRA `(.L_x_500) ;  /* 0x0000000000383947 */ /* 0x000fea0003800000 */
[----:B0-----:R-:W0:Y:S02]  /*0710*/  LDC.64 R12, c[0x0][0x388] ;  /* 0x0000e200ff0c7b82 */ /* 0x001e240000000a00 */
[----:B0-----:R-:W-:-:S05]  /*0720*/  IMAD.WIDE R14, R28, 0x4, R12 ;  /* 0x000000041c0e7825 */ /* 0x001fca00078e020c */
[----:B------:R1:W5:Y:S01]  /*0730*/  LDG.E R26, desc[UR8][R14.64] ;  /* 0x000000080e1a7981 */ /* 0x000362000c1e1900 */
[----:B------:R-:W-:-:S13]  /*0740*/  ISETP.GE.U32.AND P4, PT, R50, 0x2, PT ;  /* 0x000000023200780c */ /* 0x000fda0003f86070 */
[----:B-1----:R-:W-:Y:S05]  /*0750*/  @!P4 BRA `(.L_x_500) ;  /* 0x000000000024c947 */ /* 0x002fea0003800000 */
[----:B------:R-:W-:-:S05]  /*0760*/  IMAD.WIDE R14, R24, 0x4, R12 ;  /* 0x00000004180e7825 */ /* 0x000fca00078e020c */
[----:B------:R1:W5:Y:S01]  /*0770*/  LDG.E R43, desc[UR8][R14.64] ;  /* 0x000000080e2b7981 */ /* 0x000362000c1e1900 */
[----:B------:R-:W-:-:S13]  /*0780*/  ISETP.NE.AND P4, PT, R50, 0x2, PT ;  /* 0x000000023200780c */ /* 0x000fda0003f85270 */
[----:B-1----:R-:W-:Y:S05]  /*0790*/  @!P4 BRA `(.L_x_500) ;  /* 0x000000000014c947 */ /* 0x002fea0003800000 */
[----:B------:R-:W-:-:S13]  /*07a0*/  ISETP.NE.AND P4, PT, R50, 0x3, PT ;  /* 0x000000033200780c */ /* 0x000fda0003f85270 */
[----:B------:R-:W-:-:S04]  /*07b0*/  @P4 IMAD.WIDE R14, R6, 0x4, R12 ;  /* 0x00000004060e4825 */ /* 0x000fc800078e020c */
[----:B------:R-:W-:Y:S01]  /*07c0*/  IMAD.WIDE R12, R22, 0x4, R12 ;  /* 0x00000004160c7825 */ /* 0x000fe200078e020c */
[----:B------:R1:W5:Y:S04]  /*07d0*/  @P4 LDG.E R18, desc[UR8][R14.64] ;  /* 0x000000080e124981 */ /* 0x000368000c1e1900 */
[----:B------:R1:W5:Y:S02]  /*07e0*/  LDG.E R41, desc[UR8][R12.64] ;  /* 0x000000080c297981 */ /* 0x000364000c1e1900 */
.L_x_500:
[----:B------:R-:W-:Y:S05]  /*07f0*/  @P0 BRA `(.L_x_501) ;  /* 0x0000000000740947 */ /* 0x000fea0003800000 */
[----:B01----:R-:W-:Y:S02]  /*0800*/  I2FP.F32.S32 R13, R47 ;  /* 0x0000002f000d7245 */ /* 0x003fe40000201400 */
[----:B------:R-:W-:-:S03]  /*0810*/  ISETP.GE.U32.AND P4, PT, R50, 0x2, PT ;  /* 0x000000023200780c */ /* 0x000fc60003f86070 */
[--C-:B------:R-:W-:Y:S01]  /*0820*/  FADD.FTZ R12, R42, -R13.reuse ;  /* 0x8000000d2a0c7221 */ /* 0x100fe20000010000 */
[----:B------:R-:W-:-:S05]  /*0830*/  FADD.FTZ R13, R40, -R13 ;  /* 0x8000000d280d7221 */ /* 0x000fca0000010000 */
[----:B------:R-:W-:-:S05]  /*0840*/  F2FP.F16.F32.PACK_AB R12, R13, R12 ;  /* 0x0000000c0d0c723e */ /* 0x000fca00000000ff */
[----:B------:R-:W-:Y:S01]  /*0850*/  HMUL2 R17, R48, R12 ;  /* 0x0000000c30117232 */ /* 0x000fe20000000000 */
[----:B------:R-:W-:Y:S06]  /*0860*/  @!P4 BRA `(.L_x_501) ;  /* 0x000000000058c947 */ /* 0x000fec0003800000 */
        /* <DEDUP_REMOVED lines=8> */
[----:B------:R-:W-:Y:S02]  /*08f0*/  IADD3 R15, PT, PT, R15, R2, RZ ;  /* 0x000000020f0f7210 */ /* 0x000fe40007ffe0ff */
[----:B------:R-:W-:Y:S02]  /*0900*/  ISETP.NE.AND P4, PT, R50, 0x3, PT ;  /* 0x000000033200780c */ /* 0x000fe40003f85270 */
[----:B------:R-:W-:-:S05]  /*0910*/  I2FP.F32.S32 R13, R15 ;  /* 0x0000000f000d7245 */ /* 0x000fca0000201400 */
[--C-:B------:R-:W-:Y:S01]  /*0920*/  FADD.FTZ R12, R42, -R13.reuse ;  /* 0x8000000d2a0c7221 */ /* 0x100fe20000010000 */
[----:B------:R-:W-:-:S05]  /*0930*/  FADD.FTZ R13, R40, -R13 ;  /* 0x8000000d280d7221 */ /* 0x000fca0000010000 */
[----:B------:R-:W-:-:S05]  /*0940*/  F2FP.F16.F32.PACK_AB R12, R13, R12 ;  /* 0x0000000c0d0c723e */ /* 0x000fca00000000ff */
[----:B------:R-:W-:Y:S01]  /*0950*/  HMUL2 R20, R48, R12 ;  /* 0x0000000c30147232 */ /* 0x000fe20000000000 */
[----:B------:R-:W-:Y:S06]  /*0960*/  @!P4 BRA `(.L_x_501) ;  /* 0x000000000018c947 */ /* 0x000fec0003800000 */
[----:B------:R-:W-:-:S04]  /*0970*/  IADD3 R12, PT, PT, R15, R2, RZ ;  /* 0x000000020f0c7210 */ /* 0x000fc80007ffe0ff */
[----:B------:R-:W-:-:S05]  /*0980*/  I2FP.F32.S32 R13, R12 ;  /* 0x0000000c000d7245 */ /* 0x000fca0000201400 */
[--C-:B------:R-:W-:Y:S01]  /*0990*/  FADD.FTZ R12, R42, -R13.reuse ;  /* 0x8000000d2a0c7221 */ /* 0x100fe20000010000 */
[----:B------:R-:W-:-:S05]  /*09a0*/  FADD.FTZ R13, R40, -R13 ;  /* 0x8000000d280d7221 */ /* 0x000fca0000010000 */
[----:B------:R-:W-:-:S05]  /*09b0*/  F2FP.F16.F32.PACK_AB R12, R13, R12 ;  /* 0x0000000c0d0c723e */ /* 0x000fca00000000ff */
[----:B------:R-:W-:-:S07]  /*09c0*/  HFMA2 R21, R48, R12, -RZ ;  /* 0x0000000c30157231 */ /* 0x000fce00001000ff */
.L_x_501:
[----:B------:R-:W-:Y:S05]  /*09d0*/  @P2 BRA `(.L_x_502) ;  /* 0x0000000000342947 */ /* 0x000fea0003800000 */
[----:B------:R-:W-:Y:S01]  /*09e0*/  ISETP.GE.U32.AND P2, PT, R50, 0x2, PT ;  /* 0x000000023200780c */ /* 0x000fe20003f46070 */
[----:B-----5:R-:W-:-:S04]  /*09f0*/  HADD2 R9, -R9, 1, 1 ;  /* 0x3c003c0009097430 */ /* 0x020fc80000000100 */
[----:B------:R-:W-:-:S08]  /*0a00*/  HMUL2 R9, R9, -10000, -10000 ;  /* 0xf0e2f0e209097832 */ /* 0x000fd00000000000 */
[----:B------:R-:W-:Y:S05]  /*0a10*/  @!P2 BRA `(.L_x_502) ;  /* 0x000000000024a947 */ /* 0x000fea0003800000 */
[----:B------:R-:W-:Y:S01]  /*0a20*/  ISETP.NE.AND P2, PT, R50, 0x2, PT ;  /* 0x000000023200780c */ /* 0x000fe20003f45270 */
[----:B------:R-:W-:-:S04]  /*0a30*/  HADD2 R10, -R10, 1, 1 ;  /* 0x3c003c000a0a7430 */ /* 0x000fc80000000100 */
[----:B------:R-:W-:-:S08]  /*0a40*/  HFMA2 R10, R10, -10000, -10000, -RZ ;  /* 0xf0e2f0e20a0a7831 */ /* 0x000fd000001000ff */
[----:B------:R-:W-:Y:S05]  /*0a50*/  @!P2 BRA `(.L_x_502) ;  /* 0x000000000014a947 */ /* 0x000fea0003800000 */
[----:B------:R-:W-:Y:S01]  /*0a60*/  ISETP.NE.AND P2, PT, R50, 0x3, PT ;  /* 0x000000033200780c */ /* 0x000fe20003f45270 */
[----:B------:R-:W-:-:S04]  /*0a70*/  HADD2 R16, -R16, 1, 1 ;  /* 0x3c003c0010107430 */ /* 0x000fc80000000100 */
[----:B------:R-:W-:-:S08]  /*0a80*/  HFMA2 R16, R16, -10000, -10000, -RZ ;  /* 0xf0e2f0e210107831 */ /* 0x000fd000001000ff */
[----:B01----:R-:W-:-:S04]  /*0a90*/  @P2 HADD2 R12, -R11, 1, 1 ;  /* 0x3c003c000b0c2430 */ /* 0x003fc80000000100 */
[----:B------:R-:W-:-:S07]  /*0aa0*/  @P2 HMUL2 R11, R12, -10000, -10000 ;  /* 0xf0e2f0e20c0b2832 */ /* 0x000fce0000000000 */
.L_x_502:
[----:B01----:R-:W-:Y:S01]  /*0ab0*/  IMAD.MOV.U32 R14, RZ, RZ, -0x1f528714 ;  /* 0xe0ad78ecff0e7424 */ /* 0x003fe200078e00ff */
[----:B------:R-:W-:Y:S02]  /*0ac0*/  MOV R15, 0xe0ad78ec ;  /* 0xe0ad78ec000f7802 */ /* 0x000fe40000000f00 */
[----:B------:R-:W-:Y:S02]  /*0ad0*/  MOV R38, 0xe0ad78ec ;  /* 0xe0ad78ec00267802 */ /* 0x000fe40000000f00 */
[----:B------:R-:W-:Y:S01]  /*0ae0*/  MOV R39, 0xe0ad78ec ;  /* 0xe0ad78ec00277802 */ /* 0x000fe20000000f00 */
[----:B------:R-:W-:Y:S06]  /*0af0*/  @P3 BRA `(.L_x_503) ;  /* 0x0000000000e83947 */ /* 0x000fec0003800000 */
[----:B------:R-:W-:-:S04]  /*0b00*/  UISETP.NE.U32.AND UP0, UPT, UR10, URZ, UPT ;  /* 0x000000ff0a00728c */ /* 0x000fc8000bf05070 */
[----:B------:R-:W-:-:S09]  /*0b10*/  UISETP.NE.AND.EX UP0, UPT, UR11, URZ, UPT, UP0 ;  /* 0x000000ff0b00728c */ /* 0x000fd2000bf05300 */
[----:B------:R-:W-:Y:S05]  /*0b20*/  BRA.U UP0, `(.L_x_504) ;  /* 0x0000000100687547 */ /* 0x000fea000b800000 */
[----:B------:R-:W-:Y:S01]  /*0b30*/  ISETP.GE.U32.AND P2, PT, R50, 0x2, PT ;  /* 0x000000023200780c */ /* 0x000fe20003f46070 */
[----:B-----5:R-:W-:Y:S02]  /*0b40*/  HFMA2 R23, R26, UR7.H0_H0, R9 ;  /* 0x200000071a177c31 */ /* 0x020fe40008000009 */
[----:B------:R-:W-:Y:S01]  /*0b50*/  IMAD.MOV.U32 R15, RZ, RZ, -0x1f528714 ;  /* 0xe0ad78ecff0f7424 */ /* 0x000fe200078e00ff */
[----:B------:R-:W-:Y:S02]  /*0b60*/  MOV R38, 0xe0ad78ec ;  /* 0xe0ad78ec00267802 */ /* 0x000fe40000000f00 */
[--C-:B------:R-:W-:Y:S02]  /*0b70*/  HADD2.F32 R39, -RZ, R23.reuse.H0_H0 ;  /* 0x20000017ff277230 */ /* 0x100fe40000004100 */
[----:B------:R-:W-:-:S05]  /*0b80*/  HADD2.F32 R12, -RZ, R23.H1_H1 ;  /* 0x30000017ff0c7230 */ /* 0x000fca0000004100 */
[----:B------:R-:W-:Y:S01]  /*0b90*/  FMNMX3.FTZ R39, R39, -1.00000002004087734272e+20, R12, !PT ;  /* 0xe0ad78ec27277876 */ /* 0x000fe2000781000c */
[----:B------:R-:W-:Y:S06]  /*0ba0*/  @!P2 BRA `(.L_x_503) ;  /* 0x0000000000bca947 */ /* 0x000fec0003800000 */
[----:B------:R-:W-:Y:S01]  /*0bb0*/  ISETP.NE.AND P2, PT, R50, 0x2, PT ;  /* 0x000000023200780c */ /* 0x000fe20003f45270 */
[----:B------:R-:W-:Y:S02]  /*0bc0*/  HFMA2 R25, R43, UR7.H0_H0, R10 ;  /* 0x200000072b197c31 */ /* 0x000fe4000800000a */
[----:B------:R-:W-:-:S03]  /*0bd0*/  HFMA2 R15, -RZ, RZ, -598.5, 40320 ;  /* 0xe0ad78ecff0f7431 */ /* 0x000fc600000001ff */
[--C-:B------:R-:W-:Y:S02]  /*0be0*/  HADD2.F32 R38, -RZ, R25.reuse.H0_H0 ;  /* 0x20000019ff267230 */ /* 0x100fe40000004100 */
[----:B------:R-:W-:-:S05]  /*0bf0*/  HADD2.F32 R13, -RZ, R25.H1_H1 ;  /* 0x30000019ff0d7230 */ /* 0x000fca0000004100 */
[----:B------:R-:W-:Y:S01]  /*0c00*/  FMNMX3.FTZ R38, R38, -1.00000002004087734272e+20, R13, !PT ;  /* 0xe0ad78ec26267876 */ /* 0x000fe2000781000d */
[----:B------:R-:W-:Y:S06]  /*0c10*/  @!P2 BRA `(.L_x_503) ;  /* 0x0000000000a0a947 */ /* 0x000fec0003800000 */
[----:B------:R-:W-:Y:S01]  /*0c20*/  ISETP.NE.AND P2, PT, R50, 0x3, PT ;  /* 0x000000033200780c */ /* 0x000fe20003f45270 */
[----:B------:R-:W-:-:S05]  /*0c30*/  HFMA2 R27, R41, UR7.H0_H0, R16 ;  /* 0x20000007291b7c31 */ /* 0x000fca0008000010 */
[--C-:B------:R-:W-:Y:S02]  /*0c40*/  HADD2.F32 R15, -RZ, R27.reuse.H0_H0 ;  /* 0x2000001bff0f7230 */ /* 0x100fe40000004100 */
[----:B------:R-:W-:-:S05]  /*0c50*/  HADD2.F32 R12, -RZ, R27.H1_H1 ;  /* 0x3000001bff0c7230 */ /* 0x000fca0000004100 */
[----:B------:R-:W-:Y:S01]  /*0c60*/  FMNMX3.FTZ R15, R15, -1.00000002004087734272e+20, R12, !PT ;  /* 0xe0ad78ec0f0f7876 */ /* 0x000fe2000781000c */
[----:B------:R-:W-:Y:S06]  /*0c70*/  @!P2 BRA `(.L_x_503) ;  /* 0x000000000088a947 */ /* 0x000fec0003800000 */
[----:B------:R-:W-:-:S05]  /*0c80*/  HFMA2 R29, R18, UR7.H0_H0, R11 ;  /* 0x20000007121d7c31 */ /* 0x000fca000800000b */
[--C-:B------:R-:W-:Y:S02]  /*0c90*/  HADD2.F32 R14, -RZ, R29.reuse.H0_H0 ;  /* 0x2000001dff0e7230 */ /* 0x100fe40000004100 */
[----:B------:R-:W-:-:S05]  /*0ca0*/  HADD2.F32 R13, -RZ, R29.H1_H1 ;  /* 0x3000001dff0d7230 */ /* 0x000fca0000004100 */
[----:B------:R-:W-:Y:S01]  /*0cb0*/  FMNMX3.FTZ R14, R14, -1.00000002004087734272e+20, R13, !PT ;  /* 0xe0ad78ec0e0e7876 */ /* 0x000fe2000781000d */
[----:B------:R-:W-:Y:S06]  /*0cc0*/  BRA `(.L_x_503) ;  /* 0x0000000000747947 */ /* 0x000fec0003800000 */
.L_x_504:
[----:B------:R-:W-:Y:S01]  /*0cd0*/  ISETP.GE.U32.AND P2, PT, R50, 0x2, PT ;  /* 0x000000023200780c */ /* 0x000fe20003f46070 */
[----:B-----5:R-:W-:Y:S01]  /*0ce0*/  HFMA2 R23, R26, UR7.H0_H0, R9 ;  /* 0x200000071a177c31 */ /* 0x020fe20008000009 */
[----:B------:R-:W-:Y:S01]  /*0cf0*/  MOV R15, 0xe0ad78ec ;  /* 0xe0ad78ec000f7802 */ /* 0x000fe20000000f00 */
[----:B------:R-:W-:Y:S02]  /*0d00*/  IMAD.MOV.U32 R38, RZ, RZ, -0x1f528714 ;  /* 0xe0ad78ecff267424 */ /* 0x000fe400078e00ff */
[----:B------:R-:W-:-:S05]  /*0d10*/  HFMA2 R23, R23, 1, 1, R17 ;  /* 0x3c003c0017177831 */ /* 0x000fca0000000011 */
[--C-:B------:R-:W-:Y:S02]  /*0d20*/  HADD2.F32 R39, -RZ, R23.reuse.H0_H0 ;  /* 0x20000017ff277230 */ /* 0x100fe40000004100 */
[----:B------:R-:W-:-:S05]  /*0d30*/  HADD2.F32 R12, -RZ, R23.H1_H1 ;  /* 0x30000017ff0c7230 */ /* 0x000fca0000004100 */
[----:B------:R-:W-:Y:S01]  /*0d40*/  FMNMX3.FTZ R39, R39, -1.00000002004087734272e+20, R12, !PT ;  /* 0xe0ad78ec27277876 */ /* 0x000fe2000781000c */
[----:B------:R-:W-:Y:S06]  /*0d50*/  @!P2 BRA `(.L_x_503) ;  /* 0x000000000050a947 */ /* 0x000fec0003800000 */
[----:B------:R-:W-:Y:S01]  /*0d60*/  ISETP.NE.AND P2, PT, R50, 0x2, PT ;  /* 0x000000023200780c */ /* 0x000fe20003f45270 */
[----:B------:R-:W-:Y:S01]  /*0d70*/  HFMA2 R25, R43, UR7.H0_H0, R10 ;  /* 0x200000072b197c31 */ /* 0x000fe2000800000a */
[----:B------:R-:W-:-:S03]  /*0d80*/  MOV R15, 0xe0ad78ec ;  /* 0xe0ad78ec000f7802 */ /* 0x000fc60000000f00 */
[----:B------:R-:W-:-:S05]  /*0d90*/  HFMA2 R25, R25, 1, 1, R19 ;  /* 0x3c003c0019197831 */ /* 0x000fca0000000013 */
[--C-:B------:R-:W-:Y:S02]  /*0da0*/  HADD2.F32 R38, -RZ, R25.reuse.H0_H0 ;  /* 0x20000019ff267230 */ /* 0x100fe40000004100 */
[----:B------:R-:W-:-:S05]  /*0db0*/  HADD2.F32 R13, -RZ, R25.H1_H1 ;  /* 0x30000019ff0d7230 */ /* 0x000fca0000004100 */
[----:B------:R-:W-:Y:S01]  /*0dc0*/  FMNMX3.FTZ R38, R38, -1.00000002004087734272e+20, R13, !PT ;  /* 0xe0ad78ec26267876 */ /* 0x000fe2000781000d */
[----:B------:R-:W-:Y:S06]  /*0dd0*/  @!P2 BRA `(.L_x_503) ;  /* 0x000000000030a947 */ /* 0x000fec0003800000 */
[----:B------:R-:W-:Y:S01]  /*0de0*/  ISETP.NE.AND P2, PT, R50, 0x3, PT ;  /* 0x000000033200780c */ /* 0x000fe20003f45270 */
[----:B------:R-:W-:-:S04]  /*0df0*/  HFMA2 R27, R41, UR7.H0_H0, R16 ;  /* 0x20000007291b7c31 */ /* 0x000fc80008000010 */
[----:B------:R-:W-:-:S05]  /*0e00*/  HFMA2 R27, R27, 1, 1, R20 ;  /* 0x3c003c001b1b7831 */ /* 0x000fca0000000014 */
[----:B------:R-:W-:-:S03]  /*0e10*/  HADD2.F32 R15, -RZ, R27.H0_H0 ;  /* 0x2000001bff0f7230 */ /* 0x000fc60000004100 */
[----:B------:R-:W-:-:S04]  /*0e20*/  @P2 HFMA2 R12, R18, UR7.H0_H0, R11 ;  /* 0x20000007120c2c31 */ /* 0x000fc8000800000b */
[----:B------:R-:W-:-:S05]  /*0e30*/  @P2 HFMA2 R12, R12, 1, 1, R21 ;  /* 0x3c003c000c0c2831 */ /* 0x000fca0000000015 */
[----:B------:R-:W-:Y:S01]  /*0e40*/  @P2 MOV R29, R12 ;  /* 0x0000000c001d2202 */ /* 0x000fe20000000f00 */
[--C-:B------:R-:W-:Y:S02]  /*0e50*/  @P2 HADD2.F32 R13, -RZ, R12.reuse.H0_H0 ;  /* 0x2000000cff0d2230 */ /* 0x100fe40000004100 */
[----:B------:R-:W-:-:S05]  /*0e60*/  @P2 HADD2.F32 R12, -RZ, R12.H1_H1 ;  /* 0x3000000cff0c2230 */ /* 0x000fca0000004100 */
[----:B------:R-:W-:Y:S01]  /*0e70*/  @P2 FMNMX3.FTZ R14, R13, -1.00000002004087734272e+20, R12, !PT ;  /* 0xe0ad78ec0d0e2876 */ /* 0x000fe2000781000c */
[----:B------:R-:W-:-:S05]  /*0e80*/  HADD2.F32 R12, -RZ, R27.H1_H1 ;  /* 0x3000001bff0c7230 */ /* 0x000fca0000004100 */
[----:B------:R-:W-:-:S07]  /*0e90*/  FMNMX3.FTZ R15, R15, -1.00000002004087734272e+20, R12, !PT ;  /* 0xe0ad78ec0f0f7876 */ /* 0x000fce000781000c */
.L_x_503:
[----:B------:R-:W-:-:S13]  /*0ea0*/  ISETP.GE.U32.AND P2, PT, R36, UR4, PT ;  /* 0x0000000424007c0c */ /* 0x000fda000bf46070 */
[----:B------:R-:W-:Y:S05]  /*0eb0*/  @P2 BRA `(.L_x_497) ;  /* 0x0000000800442947 */ /* 0x000fea0003800000 */
[----:B------:R-:W-:Y:S05]  /*0ec0*/  @P3 BRA `(.L_x_505) ;  /* 0x00000000004c3947 */ /* 0x000fea0003800000 */
        /* <DEDUP_REMOVED lines=19> */
.L_x_505:
[----:B------:R-:W-:Y:S05]  /*1000*/  @P3 BRA `(.L_x_506) ;  /* 0x0000000000383947 */ /* 0x000fea0003800000 */
[----:B------:R-:W0:Y:S02]  /*1010*/  LDC.64 R12, c[0x0][0x390] ;  /* 0x0000e400ff0c7b82 */ /* 0x000e240000000a00 */
[----:B0-----:R-:W-:-:S05]  /*1020*/  IMAD.WIDE R52, R4, 0x4, R12 ;  /* 0x0000000404347825 */ /* 0x001fca00078e020c */
[----:B-----5:R0:W5:Y:S01]  /*1030*/  LDG.E.CONSTANT R9, desc[UR8][R52.64] ;  /* 0x0000000834097981 */ /* 0x020162000c1e9900 */
[----:B------:R-:W-:-:S13]  /*1040*/  ISETP.GE.U32.AND P2, PT, R50, 0x2, PT ;  /* 0x000000023200780c */ /* 0x000fda0003f46070 */
[----:B0-----:R-:W-:Y:S05]  /*1050*/  @!P2 BRA `(.L_x_506) ;  /* 0x000000000024a947 */ /* 0x001fea0003800000 */
        /* <DEDUP_REMOVED lines=9> */
.L_x_506:
[----:B------:R-:W-:Y:S05]  /*10f0*/  @P3 BRA `(.L_x_507) ;  /* 0x0000000000383947 */ /* 0x000fea0003800000 */
[----:B0-----:R-:W0:Y:S02]  /*1100*/  LDC.64 R12, c[0x0][0x388] ;  /* 0x0000e200ff0c7b82 */ /* 0x001e240000000a00 */
[----:B0-----:R-:W-:-:S05]  /*1110*/  IMAD.WIDE R52, R28, 0x4, R12 ;  /* 0x000000041c347825 */ /* 0x001fca00078e020c */
[----:B-----5:R1:W5:Y:S01]  /*1120*/  LDG.E R26, desc[UR8][R52.64] ;  /* 0x00000008341a7981 */ /* 0x020362000c1e1900 */
        /* <DEDUP_REMOVED lines=11> */
.L_x_507:
        /* <DEDUP_REMOVED lines=30> */
.L_x_508:
        /* <DEDUP_REMOVED lines=14> */
.L_x_509:
[----:B------:R-:W-:Y:S05]  /*14a0*/  @P3 BRA `(.L_x_497) ;  /* 0x0000000000c83947 */ /* 0x000fea0003800000 */
[----:B------:R-:W-:Y:S05]  /*14b0*/  @!P1 BRA `(.L_x_510) ;  /* 0x00000000006c9947 */ /* 0x000fea0003800000 */
[----:B------:R-:W-:Y:S01]  /*14c0*/  ISETP.GE.U32.AND P0, PT, R50, 0x2, PT ;  /* 0x000000023200780c */ /* 0x000fe20003f06070 */
[----:B01---5:R-:W-:-:S04]  /*14d0*/  HFMA2 R12, R26, UR7.H0_H0, R9 ;  /* 0x200000071a0c7c31 */ /* 0x023fc80008000009 */
[----:B------:R-:W-:-:S05]  /*14e0*/  HADD2 R31, R12, R17 ;  /* 0x000000110c1f7230 */ /* 0x000fca0000000000 */
[--C-:B------:R-:W-:Y:S02]  /*14f0*/  HADD2.F32 R12, -RZ, R31.reuse.H0_H0 ;  /* 0x2000001fff0c7230 */ /* 0x100fe40000004100 */
[----:B------:R-:W-:-:S05]  /*1500*/  HADD2.F32 R13, -RZ, R31.H1_H1 ;  /* 0x3000001fff0d7230 */ /* 0x000fca0000004100 */
[----:B------:R-:W-:Y:S01]  /*1510*/  FMNMX3.FTZ R39, R12, R13, R39, !PT ;  /* 0x0000000d0c277276 */ /* 0x000fe20007810027 */
[----:B------:R-:W-:Y:S06]  /*1520*/  @!P0 BRA `(.L_x_497) ;  /* 0x0000000000a88947 */ /* 0x000fec0003800000 */
[----:B------:R-:W-:Y:S01]  /*1530*/  ISETP.NE.AND P0, PT, R50, 0x2, PT ;  /* 0x000000023200780c */ /* 0x000fe20003f05270 */
[----:B------:R-:W-:-:S04]  /*1540*/  HFMA2 R12, R43, UR7.H0_H0, R10 ;  /* 0x200000072b0c7c31 */ /* 0x000fc8000800000a */
[----:B------:R-:W-:-:S05]  /*1550*/  HFMA2 R33, R12, 1, 1, R19 ;  /* 0x3c003c000c217831 */ /* 0x000fca0000000013 */
        /* <DEDUP_REMOVED lines=11> */
[----:B------:R-:W-:-:S04]  /*1610*/  HFMA2 R12, R18, UR7.H0_H0, R11 ;  /* 0x20000007120c7c31 */ /* 0x000fc8000800000b */
[----:B------:R-:W-:-:S05]  /*1620*/  HFMA2 R37, R12, 1, 1, R21 ;  /* 0x3c003c000c257831 */ /* 0x000fca0000000015 */
[--C-:B------:R-:W-:Y:S02]  /*1630*/  HADD2.F32 R13, -RZ, R37.reuse.H0_H0 ;  /* 0x20000025ff0d7230 */ /* 0x100fe40000004100 */
[----:B------:R-:W-:-:S05]  /*1640*/  HADD2.F32 R12, -RZ, R37.H1_H1 ;  /* 0x30000025ff0c7230 */ /* 0x000fca0000004100 */
[----:B------:R-:W-:Y:S01]  /*1650*/  FMNMX3.FTZ R14, R13, R12, R14, !PT ;  /* 0x0000000c0d0e7276 */ /* 0x000fe2000781000e */
[----:B------:R-:W-:Y:S06]  /*1660*/  BRA `(.L_x_497) ;  /* 0x0000000000587947 */ /* 0x000fec0003800000 */
.L_x_510:
[----:B------:R-:W-:Y:S01]  /*1670*/  ISETP.GE.U32.AND P0, PT, R50, 0x2, PT ;  /* 0x000000023200780c */ /* 0x000fe20003f06070 */
[----:B-----5:R-:W-:-:S05]  /*1680*/  HFMA2 R31, R26, UR7.H0_H0, R9 ;  /* 0x200000071a1f7c31 */ /* 0x020fca0008000009 */
[--C-:B01----:R-:W-:Y:S02]  /*1690*/  HADD2.F32 R12, -RZ, R31.reuse.H0_H0 ;  /* 0x2000001fff0c7230 */ /* 0x103fe40000004100 */
[----:B------:R-:W-:-:S05]  /*16a0*/  HADD2.F32 R13, -RZ, R31.H1_H1 ;  /* 0x3000001fff0d7230 */ /* 0x000fca0000004100 */
[----:B------:R-:W-:Y:S01]  /*16b0*/  FMNMX3.FTZ R39, R12, R13, R39, !PT ;  /* 0x0000000d0c277276 */ /* 0x000fe20007810027 */
[----:B------:R-:W-:Y:S06]  /*16c0*/  @!P0 BRA `(.L_x_497) ;  /* 0x0000000000408947 */ /* 0x000fec0003800000 */
[----:B------:R-:W-:Y:S01]  /*16d0*/  ISETP.NE.AND P0, PT, R50, 0x2, PT ;  /* 0x000000023200780c */ /* 0x000fe20003f05270 */
[----:B------:R-:W-:-:S05]  /*16e0*/  HFMA2 R33, R43, UR7.H0_H0, R10 ;  /* 0x200000072b217c31 */ /* 0x000fca000800000a */
[--C-:B------:R-:W-:Y:S02]  /*16f0*/  HADD2.F32 R13, -RZ, R33.reuse.H0_H0 ;  /* 0x20000021ff0d7230 */ /* 0x100fe40000004100 */
        /* <DEDUP_REMOVED lines=8> */
[----:B------:R-:W-:-:S05]  /*1780*/  @P0 HFMA2 R12, R18, UR7.H0_H0, R11 ;  /* 0x20000007120c0c31 */ /* 0x000fca000800000b */
[--C-:B------:R-:W-:Y:S02]  /*1790*/  @P0 HADD2.F32 R13, -RZ, R12.reuse.H0_H0 ;  /* 0x2000000cff0d0230 */ /* 0x100fe40000004100 */
[----:B------:R-:W-:Y:S02]  /*17a0*/  @P0 HADD2.F32 R50, -RZ, R12.H1_H1 ;  /* 0x3000000cff320230 */ /* 0x000fe40000004100 */
[----:B------:R-:W-:-:S03]  /*17b0*/  @P0 IMAD.MOV.U32 R37, RZ, RZ, R12 ;  /* 0x000000ffff250224 */ /* 0x000fc600078e000c */
[----:B------:R-:W-:-:S07]  /*17c0*/  @P0 FMNMX3.FTZ R14, R13, R50, R14, !PT ;  /* 0x000000320d0e0276 */ /* 0x000fce000781000e */
.L_x_497:
[----:B------:R-:W-:Y:S05]  /*17d0*/  BSYNC.RECONVERGENT B0 ;  /* 0x0000000000007941 */ /* 0x000fea0003800200 */
.L_x_496:
[----:B------:R-:W-:-:S13]  /*17e0*/  ISETP.GT.U32.AND P0, PT, R3, 0x20, PT ;  /* 0x000000200300780c */ /* 0x000fda0003f04070 */
[----:B------:R-:W-:Y:S05]  /*17f0*/  @P0 BRA `(.L_x_511) ;  /* 0x0000000000a40947 */ /* 0x000fea0003800000 */
[----:B01----:R-:W0:Y:S04]  /*1800*/  SHFL.BFLY PT, R12, R39, 0x10, 0x1f ;  /* 0x0e001f00270c7f89 */ /* 0x003e2800000e0000 */
[----:B------:R-:W1:Y:S04]  /*1810*/  SHFL.BFLY PT, R13, R38, 0x10, 0x1f ;  /* 0x0e001f00260d7f89 */ /* 0x000e6800000e0000 */
[----:B------:R-:W2:Y:S01]  /*1820*/  SHFL.BFLY PT, R50, R15, 0x10, 0x1f ;  /* 0x0e001f000f327f89 */ /* 0x000ea200000e0000 */
[----:B0-----:R-:W-:-:S03]  /*1830*/  FMNMX.FTZ R53, R12, R39, !PT ;  /* 0x000000270c357209 */ /* 0x001fc60007810000 */
[----:B------:R-:W0:Y:S01]  /*1840*/  SHFL.BFLY PT, R39, R14, 0x10, 0x1f ;  /* 0x0e001f000e277f89 */ /* 0x000e2200000e0000 */
[----:B-1----:R-:W-:-:S03]  /*1850*/  FMNMX.FTZ R13, R13, R38, !PT ;  /* 0x000000260d0d7209 */ /* 0x002fc60007810000 */
[----:B------:R-:W1:Y:S01]  /*1860*/  SHFL.BFLY PT, R12, R53, 0x8, 0x1f ;  /* 0x0d001f00350c7f89 */ /* 0x000e6200000e0000 */
[----:B--2---:R-:W-:-:S03]  /*1870*/  FMNMX.FTZ R50, R50, R15, !PT ;  /* 0x0000000f32327209 */ /* 0x004fc60007810000 */
[----:B------:R-:W2:Y:S01]  /*1880*/  SHFL.BFLY PT, R52, R13, 0x8, 0x1f ;  /* 0x0d001f000d347f89 */ /* 0x000ea200000e0000 */
[----:B0-----:R-:W-:Y:S02]  /*1890*/  FMNMX.FTZ R39, R39, R14, !PT ;  /* 0x0000000e27277209 */ /* 0x001fe40007810000 */
[----:B-1----:R-:W-:-:S03]  /*18a0*/  FMNMX.FTZ R51, R53, R12, !PT ;  /* 0x0000000c35337209 */ /* 0x002fc60007810000 */
[----:B------:R-:W0:Y:S01]  /*18b0*/  SHFL.BFLY PT, R53, R39, 0x8, 0x1f ;  /* 0x0d001f0027357f89 */ /* 0x000e2200000e0000 */
[----:B--2---:R-:W-:-:S03]  /*18c0*/  FMNMX.FTZ R12, R13, R52, !PT ;  /* 0x000000340d0c7209 */ /* 0x004fc60007810000 */
[----:B------:R-:W1:Y:S04]  /*18d0*/  SHFL.BFLY PT, R52, R50, 0x8, 0x1f ;  /* 0x0d001f0032347f89 */ /* 0x000e6800000e0000 */
[----:B------:R-:W2:Y:S04]  /*18e0*/  SHFL.BFLY PT, R38, R51, 0x4, 0x1f ;  /* 0x0c801f0033267f89 */ /* 0x000ea800000e0000 */
[----:B------:R-:W3:Y:S01]  /*18f0*/  SHFL.BFLY PT, R15, R12, 0x4, 0x1f ;  /* 0x0c801f000c0f7f89 */ /* 0x000ee200000e0000 */
[----:B0-----:R-:W-:Y:S02]  /*1900*/  FMNMX.FTZ R53, R39, R53, !PT ;  /* 0x0000003527357209 */ /* 0x001fe40007810000 */
[----:B-1----:R-:W-:-:S02]  /*1910*/  FMNMX.FTZ R52, R50, R52, !PT ;  /* 0x0000003432347209 */ /* 0x002fc40007810000 */
[----:B--2---:R-:W-:-:S03]  /*1920*/  FMNMX.FTZ R13, R51, R38, !PT ;  /* 0x00000026330d7209 */ /* 0x004fc60007810000 */
[----:B------:R-:W0:Y:S01]  /*1930*/  SHFL.BFLY PT, R38, R52, 0x4, 0x1f ;  /* 0x0c801f0034267f89 */ /* 0x000e2200000e0000 */
[----:B---3--:R-:W-:-:S03]  /*1940*/  FMNMX.FTZ R14, R12, R15, !PT ;  /* 0x0000000f0c0e7209 */ /* 0x008fc60007810000 */
[----:B------:R-:W1:Y:S04]  /*1950*/  SHFL.BFLY PT, R50, R13, 0x2, 0x1f ;  /* 0x0c401f000d327f89 */ /* 0x000e6800000e0000 */
[----:B------:R-:W2:Y:S01]  /*1960*/  SHFL.BFLY PT, R51, R14, 0x2, 0x1f ;  /* 0x0c401f000e337f89 */ /* 0x000ea200000e0000 */
[----:B0-----:R-:W-:-:S03]  /*1970*/  FMNMX.FTZ R15, R52, R38, !PT ;  /* 0x00000026340f7209 */ /* 0x001fc60007810000 */
[----:B------:R-:W0:Y:S01]  /*1980*/  SHFL.BFLY PT, R38, R53, 0x4, 0x1f ;  /* 0x0c801f0035267f89 */ /* 0x000e2200000e0000 */
[----:B-1----:R-:W-:Y:S02]  /*1990*/  FMNMX.FTZ R50, R13, R50, !PT ;  /* 0x000000320d327209 */ /* 0x002fe40007810000 */
[----:B--2---:R-:W-:-:S03]  /*19a0*/  FMNMX.FTZ R39, R14, R51, !PT ;  /* 0x000000330e277209 */ /* 0x004fc60007810000 */
[----:B------:R-:W1:Y:S04]  /*19b0*/  SHFL.BFLY PT, R12, R50, 0x1, 0x1f ;  /* 0x0c201f00320c7f89 */ /* 0x000e6800000e0000 */
[----:B------:R-:W2:Y:S04]  /*19c0*/  SHFL.BFLY PT, R51, R15, 0x2, 0x1f ;  /* 0x0c401f000f337f89 */ /* 0x000ea800000e0000 */
[----:B------:R-:W3:Y:S01]  /*19d0*/  SHFL.BFLY PT, R13, R39, 0x1, 0x1f ;  /* 0x0c201f00270d7f89 */ /* 0x000ee200000e0000 */
[----:B0-----:R-:W-:-:S05]  /*19e0*/  FMNMX.FTZ R38, R53, R38, !PT ;  /* 0x0000002635267209 */ /* 0x001fca0007810000 */
[----:B------:R-:W0:Y:S01]  /*19f0*/  SHFL.BFLY PT, R52, R38, 0x2, 0x1f ;  /* 0x0c401f0026347f89 */ /* 0x000e2200000e0000 */
[----:B-1----:R-:W-:Y:S02]  /*1a00*/  FMNMX.FTZ R12, R50, R12, !PT ;  /* 0x0000000c320c7209 */ /* 0x002fe40007810000 */
[----:B--2---:R-:W-:Y:S02]  /*1a10*/  FMNMX.FTZ R51, R15, R51, !PT ;  /* 0x000000330f337209 */ /* 0x004fe40007810000 */
[----:B---3--:R-:W-:-:S03]  /*1a20*/  FMNMX.FTZ R13, R39, R13, !PT ;  /* 0x0000000d270d7209 */ /* 0x008fc60007810000 */
[----:B------:R-:W1:Y:S01]  /*1a30*/  SHFL.BFLY PT, R14, R51, 0x1, 0x1f ;  /* 0x0c201f00330e7f89 */ /* 0x000e6200000e0000 */
[----:B0-----:R-:W-:-:S05]  /*1a40*/  FMNMX.FTZ R52, R38, R52, !PT ;  /* 0x0000003426347209 */ /* 0x001fca0007810000 */
[----:B------:R-:W0:Y:S01]  /*1a50*/  SHFL.BFLY PT, R53, R52, 0x1, 0x1f ;  /* 0x0c201f0034357f89 */ /* 0x000e2200000e0000 */
[----:B-1----:R-:W-:Y:S02]  /*1a60*/  FMNMX.FTZ R14, R51, R14, !PT ;  /* 0x0000000e330e7209 */ /* 0x002fe40007810000 */
[----:B0-----:R-:W-:Y:S01]  /*1a70*/  FMNMX.FTZ R15, R52, R53, !PT ;  /* 0x00000035340f7209 */ /* 0x001fe20007810000 */
[----:B------:R-:W-:Y:S06]  /*1a80*/  BRA `(.L_x_512) ;  /* 0x0000000400e47947 */ /* 0x000fec0003800000 */
.L_x_511:
[----:B01----:R-:W0:Y:S01]  /*1a90*/  SHFL.BFLY PT, R12, R39, 0x10, 0x1f ;  /* 0x0e001f00270c7f89 */ /* 0x003e2200000e0000 */
[----:B------:R-:W-:-:S03]  /*1aa0*/  LOP3.LUT P1, RZ, R0, 0x1f, RZ, 0xc0, !PT ;  /* 0x0000001f00ff7812 */ /* 0x000fc6000782c0ff */
        /* <DEDUP_REMOVED lines=22> */
[----:B0-----:R-:W-:Y:S02]  /*1c10*/  FMNMX.FTZ R52, R13, R52, !PT ;  /* 0x000000340d347209 */ /* 0x001fe40007810000 */
[----:B-1----:R-:W-:-:S03]  /*1c20*/  FMNMX.FTZ R14, R38, R53, !PT ;  /* 0x00000035260e7209 */ /* 0x002fc60007810000 */
[----:B------:R-:W0:Y:S01]  /*1c30*/  SHFL.BFLY PT, R13, R52, 0x2, 0x1f ;  /* 0x0c401f00340d7f89 */ /* 0x000e2200000e0000 */
[----:B--2---:R-:W-:-:S03]  /*1c40*/  FMNMX.FTZ R50, R12, R15, !PT ;  /* 0x0000000f0c327209 */ /* 0x004fc60007810000 */
[----:B------:R-:W1:Y:S04]  /*1c50*/  SHFL.BFLY PT, R53, R51, 0x2, 0x1f ;  /* 0x0c401f0033357f89 */ /* 0x000e6800000e0000 */
[----:B------:R-:W2:Y:S01]  /*1c60*/  SHFL.BFLY PT, R39, R50, 0x2, 0x1f ;  /* 0x0c401f0032277f89 */ /* 0x000ea200000e0000 */
[----:B0-----:R-:W-:Y:S02]  /*1c70*/  FMNMX.FTZ R38, R52, R13, !PT ;  /* 0x0000000d34267209 */ /* 0x001fe40007810000 */
[----:B------:R-:W0:Y:S01]  /*1c80*/  @!P1 S2R R13, SR_CgaCtaId ;  /* 0x00000000000d9919 */ /* 0x000e220000008800 */
[----:B-1----:R-:W-:Y:S02]  /*1c90*/  FMNMX.FTZ R15, R51, R53, !PT ;  /* 0x00000035330f7209 */ /* 0x002fe40007810000 */
[----:B------:R-:W1:Y:S01]  /*1ca0*/  SHFL.BFLY PT, R51, R14, 0x1, 0x1f ;  /* 0x0c201f000e337f89 */ /* 0x000e6200000e0000 */
[----:B--2---:R-:W-:-:S03]  /*1cb0*/  FMNMX.FTZ R39, R50, R39, !PT ;  /* 0x0000002732277209 */ /* 0x004fc60007810000 */
[----:B------:R-:W2:Y:S01]  /*1cc0*/  SHFL.BFLY PT, R53, R15, 0x1, 0x1f ;  /* 0x0c201f000f357f89 */ /* 0x000ea200000e0000 */
[----:B------:R-:W-:-:S04]  /*1cd0*/  @!P1 SHF.R.U32.HI R50, RZ, 0x1, R0 ;  /* 0x00000001ff329819 */ /* 0x000fc80000011600 */
[----:B------:R-:W-:Y:S02]  /*1ce0*/  @!P1 LOP3.LUT R50, R50, 0x1f0, RZ, 0xc0, !PT ;  /* 0x000001f032329812 */ /* 0x000fe400078ec0ff */
[----:B-1----:R-:W-:Y:S02]  /*1cf0*/  FMNMX.FTZ R12, R14, R51, !PT ;  /* 0x000000330e0c7209 */ /* 0x002fe40007810000 */
[----:B------:R-:W-:Y:S02]  /*1d00*/  @!P1 MOV R51, 0x400 ;  /* 0x0000040000339802 */ /* 0x000fe40000000f00 */
[----:B------:R-:W-:Y:S02]  /*1d10*/  I2FP.F32.U32 R14, R3 ;  /* 0x00000003000e7245 */ /* 0x000fe40000201000 */
[----:B------:R-:W-:Y:S02]  /*1d20*/  @!P1 IADD3 R52, PT, PT, R51, 0x20, RZ ;  /* 0x0000002033349810 */ /* 0x000fe40007ffe0ff */
[----:B------:R-:W1:Y:S02]  /*1d30*/  SHFL.BFLY PT, R51, R38, 0x1, 0x1f ;  /* 0x0c201f0026337f89 */ /* 0x000e6400000e0000 */
[----:B0-----:R-:W-:-:S02]  /*1d40*/  @!P1 LEA R52, R13, R52, 0x18 ;  /* 0x000000340d349211 */ /* 0x001fc400078ec0ff */
[----:B--2---:R-:W-:Y:S01]  /*1d50*/  FMNMX.FTZ R13, R15, R53, !PT ;  /* 0x000000350f0d7209 */ /* 0x004fe20007810000 */
[----:B------:R-:W-:Y:S01]  /*1d60*/  FMUL.FTZ R15, R14, 0.03125 ;  /* 0x3d0000000e0f7820 */ /* 0x000fe20000410000 */
[----:B------:R-:W-:Y:S02]  /*1d70*/  @!P1 IADD3 R50, PT, PT, R50, R52, RZ ;  /* 0x0000003432329210 */ /* 0x000fe40007ffe0ff */
[----:B------:R-:W0:Y:S02]  /*1d80*/  SHFL.BFLY PT, R52, R39, 0x1, 0x1f ;  /* 0x0c201f0027347f89 */ /* 0x000e2400000e0000 */
[----:B------:R-:W-:Y:S02]  /*1d90*/  FSETP.GT.FTZ.AND P2, PT, R15, R44, PT ;  /* 0x0000002c0f00720b */ /* 0x000fe40003f54000 */
[----:B-1----:R-:W-:-:S11]  /*1da0*/  FMNMX.FTZ R14, R38, R51, !PT ;  /* 0x00000033260e7209 */ /* 0x002fd60007810000 */
[----:B------:R-:W1:Y:S01]  /*1db0*/  @P2 S2R R51, SR_CgaCtaId ;  /* 0x0000000000332919 */ /* 0x000e620000008800 */
[----:B------:R-:W-:-:S04]  /*1dc0*/  @P2 MOV R38, 0x400 ;  /* 0x0000040000262802 */ /* 0x000fc80000000f00 */
[----:B------:R-:W-:Y:S01]  /*1dd0*/  @P2 IADD3 R53, PT, PT, R38, 0x20, RZ ;  /* 0x0000002026352810 */ /* 0x000fe20007ffe0ff */
[----:B------:R-:W-:Y:S01]  /*1de0*/  @P2 IMAD.SHL.U32 R38, R0, 0x10, RZ ;  /* 0x0000001000262824 */ /* 0x000fe200078e00ff */
[----:B0-----:R-:W-:Y:S01]  /*1df0*/  FMNMX.FTZ R15, R39, R52, !PT ;  /* 0x00000034270f7209 */ /* 0x001fe20007810000 */
[----:B------:R-:W-:Y:S01]  /*1e00*/  HFMA2 R39, -RZ, RZ, -598.5, 40320 ;  /* 0xe0ad78ecff277431 */ /* 0x000fe200000001ff */
[----:B------:R-:W0:Y:S02]  /*1e10*/  @P2 S2R R52, SR_CgaCtaId ;  /* 0x0000000000342919 */ /* 0x000e240000008800 */
[----:B------:R-:W-:Y:S01]  /*1e20*/  @P2 LOP3.LUT R38, R38, 0x1f0, RZ, 0xc0, !PT ;  /* 0x000001f026262812 */ /* 0x000fe200078ec0ff */
[----:B------:R2:W-:Y:S02]  /*1e30*/  @!P1 STS.128 [R50], R12 ;  /* 0x0000000c32009388 */ /* 0x0005e40000000c00 */
[----:B--2---:R-:W2:Y:S01]  /*1e40*/  @P2 S2R R13, SR_CgaCtaId ;  /* 0x00000000000d2919 */ /* 0x004ea20000008800 */
[----:B------:R-:W-:-:S02]  /*1e50*/  @P2 MOV R12, 0x400 ;  /* 0x00000400000c2802 */ /* 0x000fc40000000f00 */
[----:B-1----:R-:W-:Y:S02]  /*1e60*/  @P2 LEA R51, R51, R53, 0x18 ;  /* 0x0000003533332211 */ /* 0x002fe400078ec0ff */
[----:B------:R-:W-:Y:S01]  /*1e70*/  @P2 MOV R14, 0x400 ;  /* 0x00000400000e2802 */ /* 0x000fe20000000f00 */
[----:B------:R-:W-:Y:S01]  /*1e80*/  @P2 VIADD R15, R12, 0x20 ;  /* 0x000000200c0f2836 */ /* 0x000fe20000000000 */
[----:B------:R-:W-:Y:S02]  /*1e90*/  @P2 SHF.L.U32 R12, R0, 0x4, RZ ;  /* 0x00000004000c2819 */ /* 0x000fe400000006ff */
[----:B------:R-:W-:Y:S01]  /*1ea0*/  @P2 IADD3 R51, PT, PT, R51, R38, RZ ;  /* 0x0000002633332210 */ /* 0x000fe20007ffe0ff */
[----:B------:R-:W-:Y:S01]  /*1eb0*/  @P2 VIADD R14, R14, 0x20 ;  /* 0x000000200e0e2836 */ /* 0x000fe20000000000 */
[----:B------:R-:W-:Y:S02]  /*1ec0*/  @P2 LOP3.LUT R12, R12, 0x1f0, RZ, 0xc0, !PT ;  /* 0x000001f00c0c2812 */ /* 0x000fe400078ec0ff */
[----:B0-----:R-:W-:-:S02]  /*1ed0*/  @P2 LEA R15, R52, R15, 0x18 ;  /* 0x0000000f340f2211 */ /* 0x001fc400078ec0ff */
[----:B------:R-:W-:Y:S01]  /*1ee0*/  MOV R38, 0xe0ad78ec ;  /* 0xe0ad78ec00267802 */ /* 0x000fe20000000f00 */
[----:B------:R-:W-:Y:S01]  /*1ef0*/  BAR.SYNC.DEFER_BLOCKING 0x0 ;  /* 0x0000000000007b1d */ /* 0x000fe20000010000 */
[----:B------:R-:W-:Y:S02]  /*1f00*/  @P2 IADD3 R50, PT, PT, R15, R12, RZ ;  /* 0x0000000c0f322210 */ /* 0x000fe40007ffe0ff */
[----:B------:R-:W-:Y:S02]  /*1f10*/  MOV R12, 0xe0ad78ec ;  /* 0xe0ad78ec000c7802 */ /* 0x000fe40000000f00 */
[----:B--2---:R-:W-:Y:S02]  /*1f20*/  @P2 LEA R52, R13, R14, 0x18 ;  /* 0x0000000e0d342211 */ /* 0x004fe400078ec0ff */
[----:B------:R-:W-:-:S04]  /*1f30*/  @P2 SHF.L.U32 R13, R0, 0x4, RZ ;  /* 0x00000004000d2819 */ /* 0x000fc800000006ff */
[----:B------:R-:W-:Y:S01]  /*1f40*/  @P2 LOP3.LUT R13, R13, 0x1f0, RZ, 0xc0, !PT ;  /* 0x000001f00d0d2812 */ /* 0x000fe200078ec0ff */
[----:B------:R-:W0:Y:S03]  /*1f50*/  @P2 LDS.64 R38, [R51] ;  /* 0x0000000033262984 */ /* 0x000e260000000a00 */
[----:B------:R-:W-:Y:S01]  /*1f60*/  @P2 IADD3 R52, PT, PT, R52, R13, RZ ;  /* 0x0000000d34342210 */ /* 0x000fe20007ffe0ff */
[----:B------:R-:W-:Y:S01]  /*1f70*/  HFMA2 R13, -RZ, RZ, -598.5, 40320 ;  /* 0xe0ad78ecff0d7431 */ /* 0x000fe200000001ff */
[----:B------:R-:W1:Y:S05]  /*1f80*/  @P2 LDS R12, [R50+0x8] ;  /* 0x00000800320c2984 */ /* 0x000e6a0000000800 */
        /* <DEDUP_REMOVED lines=27> */
[----:B0-----:R-:W-:Y:S02]  /*2140*/  FMNMX.FTZ R38, R12, R38, !PT ;  /* 0x000000260c267209 */ /* 0x001fe40007810000 */
[----:B-1----:R-:W-:-:S02]  /*2150*/  FMNMX.FTZ R50, R51, R13, !PT ;  /* 0x0000000d33327209 */ /* 0x002fc40007810000 */
[----:B--2---:R-:W-:Y:S02]  /*2160*/  FMNMX.FTZ R52, R15, R52, !PT ;  /* 0x000000340f347209 */ /* 0x004fe40007810000 */
        /* <DEDUP_REMOVED lines=8> */
[----:B------:R-:W1:Y:S01]  /*21f0*/  SHFL.BFLY PT, R13, R50, 0x1, 0x1f ;  /* 0x0c201f00320d7f89 */ /* 0x000e6200000e0000 */
[----:B0-----:R-:W-:Y:S02]  /*2200*/  FMNMX.FTZ R15, R38, R15, !PT ;  /* 0x0000000f260f7209 */ /* 0x001fe40007810000 */
[----:B-1----:R-:W-:-:S07]  /*2210*/  FMNMX.FTZ R13, R50, R13, !PT ;  /* 0x0000000d320d7209 */ /* 0x002fce0007810000 */
.L_x_512:
[C---:B------:R-:W-:Y:S01]  /*2220*/  ISETP.NE.AND P2, PT, R0.reuse, RZ, PT ;  /* 0x000000ff0000720c */ /* 0x040fe20003f45270 */
[----:B------:R-:W-:Y:S01]  /*2230*/  BSSY.RECONVERGENT B0, `(.L_x_513) ;  /* 0x00000e6000007945 */ /* 0x000fe20003800200 */
[----:B------:R-:W-:Y:S02]  /*2240*/  ISETP.GE.U32.AND P1, PT, R0, UR4, PT ;  /* 0x0000000400007c0c */ /* 0x000fe4000bf26070 */
[----:B------:R-:W-:Y:S02]  /*2250*/  CS2R R50, SRZ ;  /* 0x0000000000327805 */ /* 0x000fe4000001ff00 */
[----:B------:R-:W-:-:S07]  /*2260*/  MOV R52, RZ ;  /* 0x000000ff00347202 */ /* 0x000fce0000000f00 */
[----:B------:R-:W0:Y:S01]  /*2270*/  @!P2 S2R R39, SR_CgaCtaId ;  /* 0x000000000027a919 */ /* 0x000e220000008800 */
[----:B------:R-:W-:-:S04]  /*2280*/  @!P2 MOV R38, 0x400 ;  /* 0x000004000026a802 */ /* 0x000fc80000000f00 */
[----:B0-----:R-:W-:Y:S01]  /*2290*/  @!P2 LEA R38, R39, R38, 0x18 ;  /* 0x000000262726a211 */ /* 0x001fe200078ec0ff */
[----:B------:R-:W-:-:S04]  /*22a0*/  IMAD.MOV.U32 R39, RZ, RZ, RZ ;  /* 0x000000ffff277224 */ /* 0x000fc800078e00ff */
[----:B------:R0:W-:Y:S01]  /*22b0*/  @!P2 STS.128 [R38+0x10], R12 ;  /* 0x0000100c2600a388 */ /* 0x0001e20000000c00 */
[----:B------:R-:W-:Y:S06]  /*22c0*/  BAR.SYNC.DEFER_BLOCKING 0x0 ;  /* 0x0000000000007b1d */ /* 0x000fec0000010000 */
[----:B------:R-:W-:Y:S05]  /*22d0*/  @P1 BRA `(.L_x_514) ;  /* 0x0000000c006c1947 */ /* 0x000fea0003800000 */
[----:B0-----:R-:W0:Y:S01]  /*22e0*/  I2F.U32.RP R14, R2 ;  /* 0x00000002000e7306 */ /* 0x001e220000209000 */
[----:B------:R-:W-:-:S07]  /*22f0*/  ISETP.NE.U32.AND P5, PT, R2, RZ, PT ;  /* 0x000000ff0200720c */ /* 0x000fce0003fa5070 */
[----:B0-----:R-:W0:Y:S02]  /*2300*/  MUFU.RCP R14, R14 ;  /* 0x0000000e000e7308 */ /* 0x001e240000001000 */
[----:B0-----:R-:W-:-:S06]  /*2310*/  IADD3 R12, PT, PT, R14, 0xffffffe, RZ ;  /* 0x0ffffffe0e0c7810 */ /* 0x001fcc0007ffe0ff */
        /* <DEDUP_REMOVED lines=9> */
[-C--:B------:R-:W-:Y:S02]  /*23b0*/  @P3 IADD3 R13, PT, PT, R13, -R2.reuse, RZ ;  /* 0x800000020d0d3210 */ /* 0x080fe40007ffe0ff */
[----:B------:R-:W-:Y:S02]  /*23c0*/  @P3 IADD3 R38, PT, PT, R38, 0x1, RZ ;  /* 0x0000000126263810 */ /* 0x000fe40007ffe0ff */
[----:B------:R-:W-:Y:S02]  /*23d0*/  ISETP.GT.U32.AND P3, PT, R2, R49, PT ;  /* 0x000000310200720c */ /* 0x000fe40003f64070 */
[----:B------:R-:W-:-:S13]  /*23e0*/  ISETP.GE.U32.AND P4, PT, R13, R2, PT ;  /* 0x000000020d00720c */ /* 0x000fda0003f86070 */
[----:B------:R-:W-:Y:S01]  /*23f0*/  @P4 VIADD R38, R38, 0x1 ;  /* 0x0000000126264836 */ /* 0x000fe20000000000 */
[----:B------:R-:W-:Y:S01]  /*2400*/  @!P5 LOP3.LUT R38, RZ, R2, RZ, 0x33, !PT ;  /* 0x00000002ff26d212 */ /* 0x000fe200078e33ff */
[----:B------:R-:W-:Y:S06]  /*2410*/  @P3 BRA `(.L_x_515) ;  /* 0x0000000400383947 */ /* 0x000fec0003800000 */
[----:B------:R-:W0:Y:S01]  /*2420*/  S2UR UR6, SR_CgaCtaId ;  /* 0x00000000000679c3 */ /* 0x000e220000008800 */
[----:B------:R-:W-:Y:S01]  /*2430*/  UMOV UR5, 0x400 ;  /* 0x0000040000057882 */ /* 0x000fe20000000000 */
[----:B------:R-:W-:Y:S01]  /*2440*/  ISETP.GE.U32.AND P3, PT, R38, 0x2, PT ;  /* 0x000000022600780c */ /* 0x000fe20003f66070 */
[----:B0-----:R-:W-:-:S09]  /*2450*/  ULEA UR5, UR6, UR5, 0x18 ;  /* 0x0000000506057291 */ /* 0x001fd2000f8ec0ff */
[----:B------:R-:W0:Y:S02]  /*2460*/  LDS.128 R12, [UR5+0x10] ;  /* 0x00001005ff0c7984 */ /* 0x000e240008000c00 */
[----:B0-----:R-:W-:-:S05]  /*2470*/  F2FP.F16.F32.PACK_AB R12, RZ, R12 ;  /* 0x0000000cff0c723e */ /* 0x001fca00000000ff */
[----:B------:R-:W-:-:S05]  /*2480*/  HADD2 R39, R23, -R12.H0_H0 ;  /* 0xa000000c17277230 */ /* 0x000fca0000000000 */
[--C-:B------:R-:W-:Y:S02]  /*2490*/  HADD2.F32 R12, -RZ, R39.reuse.H0_H0 ;  /* 0x20000027ff0c7230 */ /* 0x100fe40000004100 */
[----:B------:R-:W-:-:S03]  /*24a0*/  HADD2.F32 R23, -RZ, R39.H1_H1 ;  /* 0x30000027ff177230 */ /* 0x000fc60000004100 */
[----:B------:R-:W-:Y:S02]  /*24b0*/  FFMA R12, R12, 1.4426950216293334961, -RZ ;  /* 0x3fb8aa3b0c0c7823 */ /* 0x000fe400000008ff */
[----:B------:R-:W-:-:S04]  /*24c0*/  FFMA R50, R23, 1.4426950216293334961, -RZ ;  /* 0x3fb8aa3b17327823 */ /* 0x000fc800000008ff */
[----:B------:R-:W-:Y:S04]  /*24d0*/  MUFU.EX2 R12, R12 ;  /* 0x0000000c000c7308 */ /* 0x000fe80000000800 */
[----:B------:R-:W0:Y:S02]  /*24e0*/  MUFU.EX2 R23, R50 ;  /* 0x0000003200177308 */ /* 0x000e240000000800 */
[----:B0-----:R-:W-:Y:S02]  /*24f0*/  F2FP.F16.F32.PACK_AB R51, R23, R12 ;  /* 0x0000000c1733723e */ /* 0x001fe400000000ff */
[----:B------:R-:W-:-:S05]  /*2500*/  HSET2.BF.EQ.AND R23, R39, 0.007297515869140625, 0.007297515869140625, PT ;  /* 0x1f791f7927177433 */ /* 0x000fca0003802080 */
[----:B------:R-:W-:Y:S01]  /*2510*/  HFMA2 R23, R23, -0.0009765625, -0.0009765625, R51 ;  /* 0x9400940017177831 */ /* 0x000fe20000000033 */
[----:B------:R-:W-:-:S05]  /*2520*/  HSET2.BF.EQ.AND R51, R39, 0.0226898193359375, 0.0226898193359375, PT ;  /* 0x25cf25cf27337433 */ /* 0x000fca0003802080 */
[----:B------:R-:W-:Y:S01]  /*2530*/  HFMA2 R23, R51, -0.0009765625, -0.0009765625, R23 ;  /* 0x9400940033177831 */ /* 0x000fe20000000017 */
[C---:B------:R-:W-:Y:S02]  /*2540*/  HSET2.BF.EQ.AND R51, R39.reuse, -2.615234375, -2.615234375, PT ;  /* 0xc13bc13b27337433 */ /* 0x040fe40003802080 */
        /* <DEDUP_REMOVED lines=8> */
[----:B------:R-:W-:Y:S01]  /*25d0*/  HSET2.BF.EQ.AND R39, R25, 0.007297515869140625, 0.007297515869140625, PT ;  /* 0x1f791f7919277433 */ /* 0x000fe20003802080 */
[----:B------:R-:W-:-:S03]  /*25e0*/  HADD2.F32 R13, -RZ, R25.H1_H1 ;  /* 0x30000019ff0d7230 */ /* 0x000fc60000004100 */
[----:B------:R-:W-:Y:S02]  /*25f0*/  FFMA R12, R12, 1.4426950216293334961, -RZ ;  /* 0x3fb8aa3b0c0c7823 */ /* 0x000fe400000008ff */
[----:B------:R-:W-:-:S04]  /*2600*/  FFMA R13, R13, 1.4426950216293334961, -RZ ;  /* 0x3fb8aa3b0d0d7823 */ /* 0x000fc800000008ff */
[----:B------:R-:W-:Y:S04]  /*2610*/  MUFU.EX2 R12, R12 ;  /* 0x0000000c000c7308 */ /* 0x000fe80000000800 */
[----:B------:R-:W0:Y:S02]  /*2620*/  MUFU.EX2 R13, R13 ;  /* 0x0000000d000d7308 */ /* 0x000e240000000800 */
[----:B0-----:R-:W-:-:S05]  /*2630*/  F2FP.F16.F32.PACK_AB R50, R13, R12 ;  /* 0x0000000c0d32723e */ /* 0x001fca00000000ff */
        /* <DEDUP_REMOVED lines=43> */
[----:B------:R-:W-:-:S07]  /*28f0*/  HFMA2 R29, R29, 3.0517578125e-05, 3.0517578125e-05, R14 ;  /* 0x020002001d1d7831 */ /* 0x000fce000000000e */
.L_x_515:
[----:B------:R-:W-:Y:S02]  /*2900*/  ISETP.GT.U32.AND P3, PT, R2, R49, PT ;  /* 0x000000310200720c */ /* 0x000fe40003f64070 */
[----:B------:R-:W-:Y:S02]  /*2910*/  CS2R R50, SRZ ;  /* 0x0000000000327805 */ /* 0x000fe4000001ff00 */
[----:B------:R-:W-:Y:S02]  /*2920*/  MOV R52, RZ ;  /* 0x000000ff00347202 */ /* 0x000fe40000000f00 */
[----:B------:R-:W-:-:S07]  /*2930*/  MOV R39, RZ ;  /* 0x000000ff00277202 */ /* 0x000fce0000000f00 */
[----:B------:R-:W-:Y:S05]  /*2940*/  @P3 BRA `(.L_x_516) ;  /* 0x0000000000443947 */ /* 0x000fea0003800000 */
[----:B------:R-:W-:Y:S01]  /*2950*/  ISETP.GE.U32.AND P4, PT, R38, 0x2, PT ;  /* 0x000000022600780c */ /* 0x000fe20003f86070 */
        /* <DEDUP_REMOVED lines=16> */
.L_x_516:
[----:B------:R-:W-:-:S13]  /*2a60*/  ISETP.GE.U32.AND P4, PT, R36, UR4, PT ;  /* 0x0000000424007c0c */ /* 0x000fda000bf86070 */
[----:B------:R-:W-:Y:S05]  /*2a70*/  @P4 BRA `(.L_x_514) ;  /* 0x0000000400844947 */ /* 0x000fea0003800000 */
[----:B------:R-:W-:Y:S05]  /*2a80*/  @P3 BRA `(.L_x_517) ;  /* 0x0000000400383947 */ /* 0x000fea0003800000 */
        /* <DEDUP_REMOVED lines=77> */
[----:B------:R-:W-:-:S07]  /*2f60*/  HFMA2 R37, R37, 3.0517578125e-05, 3.0517578125e-05, R14 ;  /* 0x0200020025257831 */ /* 0x000fce000000000e */
.L_x_517:
[----:B------:R-:W-:Y:S05]  /*2f70*/  @P3 BRA `(.L_x_514) ;  /* 0x0000000000443947 */ /* 0x000fea0003800000 */
[----:B------:R-:W-:Y:S01]  /*2f80*/  ISETP.GE.U32.AND P3, PT, R38, 0x2, PT ;  /* 0x000000022600780c */ /* 0x000fe20003f66070 */
[----:B------:R-:W-:-:S05]  /*2f90*/  HADD2 R12, R31.H0_H0, R31.H1_H1 ;  /* 0x3000001f1f0c7230 */ /* 0x000fca0000000800 */
[----:B------:R-:W-:-:S05]  /*2fa0*/  HADD2.F32 R13, -RZ, R12.H0_H0 ;  /* 0x2000000cff0d7230 */ /* 0x000fca0000004100 */
[----:B------:R-:W-:Y:S02]  /*2fb0*/  FADD.FTZ R52, R52, R13 ;  /* 0x0000000d34347221 */ /* 0x000fe40000010000 */
[----:B------:R-:W-:Y:S05]  /*2fc0*/  @!P3 BRA `(.L_x_514) ;  /* 0x000000000030b947 */ /* 0x000fea0003800000 */
[----:B------:R-:W-:Y:S01]  /*2fd0*/  ISETP.NE.AND P3, PT, R38, 0x2, PT ;  /* 0x000000022600780c */ /* 0x000fe20003f65270 */
        /* <DEDUP_REMOVED lines=8> */
[----:B------:R-:W-:-:S05]  /*3060*/  @P3 HADD2 R14, R37.H0_H0, R37.H1_H1 ;  /* 0x30000025250e3230 */ /* 0x000fca0000000800 */
[----:B------:R-:W-:-:S05]  /*3070*/  @P3 HADD2.F32 R14, -RZ, R14.H0_H0 ;  /* 0x2000000eff0e3230 */ /* 0x000fca0000004100 */
[----:B------:R-:W-:-:S07]  /*3080*/  @P3 FADD.FTZ R39, R39, R14 ;  /* 0x0000000e27273221 */ /* 0x000fce0000010000 */
.L_x_514:
[----:B------:R-:W-:Y:S05]  /*3090*/  BSYNC.RECONVERGENT B0 ;  /* 0x0000000000007941 */ /* 0x000fea0003800200 */
.L_x_513:
[----:B------:R-:W-:Y:S05]  /*30a0*/  @P0 BRA `(.L_x_518) ;  /* 0x0000000000a40947 */ /* 0x000fea0003800000 */
[----:B0-----:R-:W0:Y:S04]  /*30b0*/  SHFL.BFLY PT, R12, R51, 0x10, 0x1f ;  /* 0x0e001f00330c7f89 */ /* 0x001e2800000e0000 */
[----:B------:R-:W1:Y:S04]  /*30c0*/  SHFL.BFLY PT, R13, R52, 0x10, 0x1f ;  /* 0x0e001f00340d7f89 */ /* 0x000e6800000e0000 */
[----:B------:R-:W2:Y:S01]  /*30d0*/  SHFL.BFLY PT, R53, R50, 0x10, 0x1f ;  /* 0x0e001f0032357f89 */ /* 0x000ea200000e0000 */
[----:B0-----:R-:W-:Y:S01]  /*30e0*/  FADD.FTZ R12, R12, R51 ;  /* 0x000000330c0c7221 */ /* 0x001fe20000010000 */
[----:B-1----:R-:W-:-:S04]  /*30f0*/  FADD.FTZ R15, R13, R52 ;  /* 0x000000340d0f7221 */ /* 0x002fc80000010000 */
[----:B------:R-:W0:Y:S01]  /*3100*/  SHFL.BFLY PT, R13, R12, 0x8, 0x1f ;  /* 0x0d001f000c0d7f89 */ /* 0x000e2200000e0000 */
[----:B--2---:R-:W-:-:S03]  /*3110*/  FADD.FTZ R14, R53, R50 ;  /* 0x00000032350e7221 */ /* 0x004fc60000010000 */
[----:B------:R-:W1:Y:S04]  /*3120*/  SHFL.BFLY PT, R38, R15, 0x8, 0x1f ;  /* 0x0d001f000f267f89 */ /* 0x000e6800000e0000 */
[----:B------:R-:W2:Y:S01]  /*3130*/  SHFL.BFLY PT, R52, R14, 0x8, 0x1f ;  /* 0x0d001f000e347f89 */ /* 0x000ea200000e0000 */
[----:B0-----:R-:W-:-:S03]  /*3140*/  FADD.FTZ R13, R12, R13 ;  /* 0x0000000d0c0d7221 */ /* 0x001fc60000010000 */
[----:B------:R-:W0:Y:S01]  /*3150*/  SHFL.BFLY PT, R12, R39, 0x10, 0x1f ;  /* 0x0e001f00270c7f89 */ /* 0x000e2200000e0000 */
[----:B-1----:R-:W-:Y:S01]  /*3160*/  FADD.FTZ R38, R15, R38 ;  /* 0x000000260f267221 */ /* 0x002fe20000010000 */
[----:B--2---:R-:W-:-:S04]  /*3170*/  FADD.FTZ R52, R14, R52 ;  /* 0x000000340e347221 */ /* 0x004fc80000010000 */
[----:B------:R-:W1:Y:S04]  /*3180*/  SHFL.BFLY PT, R53, R38, 0x4, 0x1f ;  /* 0x0c801f0026357f89 */ /* 0x000e6800000e0000 */
[----:B------:R-:W2:Y:S01]  /*3190*/  SHFL.BFLY PT, R15, R52, 0x4, 0x1f ;  /* 0x0c801f00340f7f89 */ /* 0x000ea200000e0000 */
[----:B0-----:R-:W-:-:S05]  /*31a0*/  FADD.FTZ R51, R12, R39 ;  /* 0x000000270c337221 */ /* 0x001fca0000010000 */
[----:B------:R-:W0:Y:S01]  /*31b0*/  SHFL.BFLY PT, R50, R51, 0x8, 0x1f ;  /* 0x0d001f0033327f89 */ /* 0x000e2200000e0000 */
[----:B-1----:R-:W-:-:S03]  /*31c0*/  FADD.FTZ R12, R38, R53 ;  /* 0x00000035260c7221 */ /* 0x002fc60000010000 */
[----:B------:R-:W1:Y:S01]  /*31d0*/  SHFL.BFLY PT, R53, R13, 0x4, 0x1f ;  /* 0x0c801f000d357f89 */ /* 0x000e6200000e0000 */
[----:B--2---:R-:W-:-:S03]  /*31e0*/  FADD.FTZ R15, R52, R15 ;  /* 0x0000000f340f7221 */ /* 0x004fc60000010000 */
[----:B------:R-:W2:Y:S01]  /*31f0*/  SHFL.BFLY PT, R39, R12, 0x2, 0x1f ;  /* 0x0c401f000c277f89 */ /* 0x000ea200000e0000 */
[----:B0-----:R-:W-:-:S03]  /*3200*/  FADD.FTZ R50, R51, R50 ;  /* 0x0000003233327221 */ /* 0x001fc60000010000 */
[----:B------:R-:W0:Y:S01]  /*3210*/  SHFL.BFLY PT, R51, R15, 0x2, 0x1f ;  /* 0x0c401f000f337f89 */ /* 0x000e2200000e0000 */
[----:B-1----:R-:W-:-:S03]  /*3220*/  FADD.FTZ R53, R13, R53 ;  /* 0x000000350d357221 */ /* 0x002fc60000010000 */
[----:B------:R-:W1:Y:S01]  /*3230*/  SHFL.BFLY PT, R14, R50, 0x4, 0x1f ;  /* 0x0c801f00320e7f89 */ /* 0x000e6200000e0000 */
[----:B--2---:R-:W-:-:S03]  /*3240*/  FADD.FTZ R39, R12, R39 ;  /* 0x000000270c277221 */ /* 0x004fc60000010000 */
        /* <DEDUP_REMOVED lines=8> */
[----:B------:R-:W2:Y:S01]  /*32d0*/  SHFL.BFLY PT, R50, R38, 0x1, 0x1f ;  /* 0x0c201f0026327f89 */ /* 0x000ea200000e0000 */
[----:B0-----:R-:W-:Y:S01]  /*32e0*/  FADD.FTZ R51, R51, R12 ;  /* 0x0000000c33337221 */ /* 0x001fe20000010000 */
[----:B-1----:R-:W-:Y:S01]  /*32f0*/  FADD.FTZ R52, R14, R52 ;  /* 0x000000340e347221 */ /* 0x002fe20000010000 */
[----:B--2---:R-:W-:-:S04]  /*3300*/  FADD.FTZ R50, R38, R50 ;  /* 0x0000003226327221 */ /* 0x004fc80000010000 */
[----:B------:R-:W0:Y:S02]  /*3310*/  SHFL.BFLY PT, R53, R52, 0x1, 0x1f ;  /* 0x0c201f0034357f89 */ /* 0x000e2400000e0000 */
[----:B0-----:R-:W-:Y:S01]  /*3320*/  FADD.FTZ R12, R52, R53 ;  /* 0x00000035340c7221 */ /* 0x001fe20000010000 */
[----:B------:R-:W-:Y:S06]  /*3330*/  BRA `(.L_x_519) ;  /* 0x0000000800047947 */ /* 0x000fec0003800000 */
.L_x_518:
[----:B0-----:R-:W0:Y:S01]  /*3340*/  SHFL.BFLY PT, R12, R51, 0x10, 0x1f ;  /* 0x0e001f00330c7f89 */ /* 0x001e2200000e0000 */
[----:B------:R-:W-:Y:S01]  /*3350*/  LOP3.LUT P0, RZ, R0, 0x1f, RZ, 0xc0, !PT ;  /* 0x0000001f00ff7812 */ /* 0x000fe2000780c0ff */
[----:B------:R-:W-:Y:S02]  /*3360*/  BSSY.RECONVERGENT B0, `(.L_x_520) ;  /* 0x0000037000007945 */ /* 0x000fe40003800200 */
[----:B------:R-:W1:Y:S04]  /*3370*/  SHFL.BFLY PT, R13, R52, 0x10, 0x1f ;  /* 0x0e001f00340d7f89 */ /* 0x000e6800000e0000 */
[----:B------:R-:W2:Y:S01]  /*3380*/  SHFL.BFLY PT, R15, R50, 0x10, 0x1f ;  /* 0x0e001f00320f7f89 */ /* 0x000ea200000e0000 */
[----:B0-----:R-:W-:Y:S01]  /*3390*/  FADD.FTZ R53, R12, R51 ;  /* 0x000000330c357221 */ /* 0x001fe20000010000 */
[----:B-1----:R-:W-:-:S04]  /*33a0*/  FADD.FTZ R13, R13, R52 ;  /* 0x000000340d0d7221 */ /* 0x002fc80000010000 */
[----:B------:R-:W0:Y:S01]  /*33b0*/  SHFL.BFLY PT, R38, R53, 0x8, 0x1f ;  /* 0x0d001f0035267f89 */ /* 0x000e2200000e0000 */
[----:B--2---:R-:W-:-:S03]  /*33c0*/  FADD.FTZ R12, R15, R50 ;  /* 0x000000320f0c7221 */ /* 0x004fc60000010000 */
[----:B------:R-:W1:Y:S04]  /*33d0*/  SHFL.BFLY PT, R52, R39, 0x10, 0x1f ;  /* 0x0e001f0027347f89 */ /* 0x000e6800000e0000 */
        /* <DEDUP_REMOVED lines=11> */
[----:B-1----:R-:W-:-:S04]  /*3490*/  FADD.FTZ R15, R38, R15 ;  /* 0x0000000f260f7221 */ /* 0x002fc80000010000 */
[----:B------:R-:W0:Y:S01]  /*34a0*/  SHFL.BFLY PT, R39, R52, 0x4, 0x1f ;  /* 0x0c801f0034277f89 */ /* 0x000e2200000e0000 */
[----:B--2---:R-:W-:Y:S01]  /*34b0*/  FADD.FTZ R53, R12, R53 ;  /* 0x000000350c357221 */ /* 0x004fe20000010000 */
[----:B---3--:R-:W-:-:S04]  /*34c0*/  FADD.FTZ R51, R14, R51 ;  /* 0x000000330e337221 */ /* 0x008fc80000010000 */
[----:B------:R-:W-:Y:S04]  /*34d0*/  SHFL.BFLY PT, R12, R53, 0x2, 0x1f ;  /* 0x0c401f00350c7f89 */ /* 0x000fe800000e0000 */
[----:B------:R-:W1:Y:S04]  /*34e0*/  SHFL.BFLY PT, R14, R15, 0x2, 0x1f ;  /* 0x0c401f000f0e7f89 */ /* 0x000e6800000e0000 */
[----:B------:R-:W2:Y:S01]  /*34f0*/  SHFL.BFLY PT, R13, R51, 0x2, 0x1f ;  /* 0x0c401f00330d7f89 */ /* 0x000ea200000e0000 */
[----:B0-----:R-:W-:Y:S01]  /*3500*/  FADD.FTZ R38, R52, R39 ;  /* 0x0000002734267221 */ /* 0x001fe20000010000 */
[----:B-1----:R-:W-:Y:S01]  /*3510*/  FADD.FTZ R39, R15, R14 ;  /* 0x0000000e0f277221 */ /* 0x002fe20000010000 */
[----:B------:R-:W-:Y:S01]  /*3520*/  FADD.FTZ R14, R53, R12 ;  /* 0x0000000c350e7221 */ /* 0x000fe20000010000 */
[----:B------:R-:W-:-:S02]  /*3530*/  I2FP.F32.U32 R15, R3 ;  /* 0x00000003000f7245 */ /* 0x000fc40000201000 */
[----:B------:R-:W0:Y:S01]  /*3540*/  SHFL.BFLY PT, R12, R38, 0x2, 0x1f ;  /* 0x0c401f00260c7f89 */ /* 0x000e2200000e0000 */
[----:B--2---:R-:W-:-:S03]  /*3550*/  FADD.FTZ R13, R51, R13 ;  /* 0x0000000d330d7221 */ /* 0x004fc60000010000 */
[----:B------:R-:W-:Y:S01]  /*3560*/  SHFL.BFLY PT, R50, R39, 0x1, 0x1f ;  /* 0x0c201f0027327f89 */ /* 0x000fe200000e0000 */
[----:B------:R-:W-:-:S03]  /*3570*/  FMUL.FTZ R15, R15, 0.03125 ;  /* 0x3d0000000f0f7820 */ /* 0x000fc60000410000 */
[----:B------:R-:W1:Y:S02]  /*3580*/  SHFL.BFLY PT, R51, R13, 0x1, 0x1f ;  /* 0x0c201f000d337f89 */ /* 0x000e6400000e0000 */
[----:B------:R-:W-:Y:S02]  /*3590*/  FSETP.GT.FTZ.AND P3, PT, R15, R44, PT ;  /* 0x0000002c0f00720b */ /* 0x000fe40003f74000 */
[----:B------:R-:W2:Y:S01]  /*35a0*/  SHFL.BFLY PT, R53, R14, 0x1, 0x1f ;  /* 0x0c201f000e357f89 */ /* 0x000ea200000e0000 */
[----:B0-----:R-:W-:-:S05]  /*35b0*/  FADD.FTZ R12, R38, R12 ;  /* 0x0000000c260c7221 */ /* 0x001fca0000010000 */
[----:B------:R-:W0:Y:S01]  /*35c0*/  SHFL.BFLY PT, R38, R12, 0x1, 0x1f ;  /* 0x0c201f000c267f89 */ /* 0x000e2200000e0000 */
[----:B-1----:R-:W-:Y:S01]  /*35d0*/  FADD.FTZ R15, R13, R51 ;  /* 0x000000330d0f7221 */ /* 0x002fe20000010000 */
[----:B------:R-:W-:-:S03]  /*35e0*/  FADD.FTZ R51, R39, R50 ;  /* 0x0000003227337221 */ /* 0x000fc60000010000 */
[----:B------:R-:W1:Y:S01]  /*35f0*/  @P3 S2R R50, SR_CgaCtaId ;  /* 0x0000000000323919 */ /* 0x000e620000008800 */
[----:B--2---:R-:W-:Y:S01]  /*3600*/  FADD.FTZ R53, R14, R53 ;  /* 0x000000350e357221 */ /* 0x004fe20000010000 */
[----:B0-----:R-:W-:Y:S01]  /*3610*/  FADD.FTZ R13, R12, R38 ;  /* 0x000000260c0d7221 */ /* 0x001fe20000010000 */
        /* <DEDUP_REMOVED lines=11> */
.L_x_521:
[----:B------:R-:W-:Y:S05]  /*36d0*/  BSYNC.RECONVERGENT B0 ;  /* 0x0000000000007941 */ /* 0x000fea0003800200 */
.L_x_520:
[----:B------:R-:W-:Y:S01]  /*36e0*/  BAR.SYNC.DEFER_BLOCKING 0x0 ;  /* 0x0000000000007b1d */ /* 0x000fe20000010000 */
[----:B0-----:R-:W-:Y:S01]  /*36f0*/  @P3 MOV R13, 0x400 ;  /* 0x00000400000d3802 */ /* 0x001fe20000000f00 */
[----:B------:R-:W-:Y:S01]  /*3700*/  IMAD.MOV.U32 R38, RZ, RZ, RZ ;  /* 0x000000ffff267224 */ /* 0x000fe200078e00ff */
[----:B------:R-:W-:Y:S02]  /*3710*/  @P3 SHF.L.U32 R12, R0, 0x2, RZ ;  /* 0x00000002000c3819 */ /* 0x000fe400000006ff */
[----:B------:R-:W-:Y:S01]  /*3720*/  @P3 MOV R14, 0x400 ;  /* 0x00000400000e3802 */ /* 0x000fe20000000f00 */
[----:B------:R-:W-:Y:S01]  /*3730*/  @P3 VIADD R15, R13, 0x220 ;  /* 0x000002200d0f3836 */ /* 0x000fe20000000000 */
[----:B------:R-:W-:Y:S01]  /*3740*/  @P3 LOP3.LUT R13, R12, 0x7c, RZ, 0xc0, !PT ;  /* 0x0000007c0c0d3812 */ /* 0x000fe200078ec0ff */
[----:B------:R-:W-:Y:S01]  /*3750*/  BSSY.RECONVERGENT B0, `(.L_x_522) ;  /* 0x0000012000007945 */ /* 0x000fe20003800200 */
[----:B------:R-:W-:Y:S02]  /*3760*/  MOV R12, RZ ;  /* 0x000000ff000c7202 */ /* 0x000fe40000000f00 */
[----:B-1----:R-:W-:-:S02]  /*3770*/  @P3 LEA R50, R50, R15, 0x18 ;  /* 0x0000000f32323211 */ /* 0x002fc400078ec0ff */
[----:B------:R-:W0:Y:S01]  /*3780*/  @P3 S2R R15, SR_CgaCtaId ;  /* 0x00000000000f3919 */ /* 0x000e220000008800 */
[----:B------:R-:W-:Y:S02]  /*3790*/  @P3 IADD3 R14, PT, PT, R14, 0x220, RZ ;  /* 0x000002200e0e3810 */ /* 0x000fe40007ffe0ff */
[----:B------:R-:W-:-:S05]  /*37a0*/  @P3 IADD3 R13, PT, PT, R50, R13, RZ ;  /* 0x0000000d320d3210 */ /* 0x000fca0007ffe0ff */
[----:B------:R1:W2:Y:S01]  /*37b0*/  @P3 LDS R12, [R13+0x108] ;  /* 0x000108000d0c3984 */ /* 0x0002a20000000800 */
[----:B0-----:R-:W-:Y:S01]  /*37c0*/  @P3 LEA R50, R15, R14, 0x18 ;  /* 0x0000000e0f323211 */ /* 0x001fe200078ec0ff */
[----:B------:R-:W-:Y:S01]  /*37d0*/  HFMA2 R14, -RZ, RZ, 0, 0 ;  /* 0x00000000ff0e7431 */ /* 0x000fe200000001ff */
[----:B-1----:R-:W-:Y:S06]  /*37e0*/  @!P3 BRA `(.L_x_523) ;  /* 0x000000000020b947 */ /* 0x002fec0003800000 */
[----:B------:R-:W0:Y:S01]  /*37f0*/  S2UR UR6, SR_CgaCtaId ;  /* 0x00000000000679c3 */ /* 0x000e220000008800 */
[----:B------:R-:W-:Y:S01]  /*3800*/  UMOV UR5, 0x400 ;  /* 0x0000040000057882 */ /* 0x000fe20000000000 */
[----:B------:R-:W-:Y:S01]  /*3810*/  SHF.L.U32 R13, R0, 0x2, RZ ;  /* 0x00000002000d7819 */ /* 0x000fe200000006ff */
[----:B------:R-:W-:-:S03]  /*3820*/  UIADD3 UR5, UPT, UPT, UR5, 0x220, URZ ;  /* 0x0000022005057890 */ /* 0x000fc6000fffe0ff */
[----:B------:R-:W-:Y:S01]  /*3830*/  LOP3.LUT R13, R13, 0x7c, RZ, 0xc0, !PT ;  /* 0x0000007c0d0d7812 */ /* 0x000fe200078ec0ff */
[----:B0-----:R-:W-:-:S09]  /*3840*/  ULEA UR5, UR6, UR5, 0x18 ;  /* 0x0000000506057291 */ /* 0x001fd2000f8ec0ff */
[----:B------:R0:W1:Y:S04]  /*3850*/  LDS R38, [R13+UR5] ;  /* 0x000000050d267984 */ /* 0x0000680008000800 */
[----:B------:R0:W3:Y:S02]  /*3860*/  LDS R14, [R13+UR5+0x84] ;  /* 0x000084050d0e7984 */ /* 0x0000e40008000800 */
.L_x_523:
[----:B------:R-:W-:Y:S05]  /*3870*/  BSYNC.RECONVERGENT B0 ;  /* 0x0000000000007941 */ /* 0x000fea0003800200 */
.L_x_522:
[----:B0-----:R-:W-:Y:S01]  /*3880*/  @P3 SHF.L.U32 R13, R0, 0x2, RZ ;  /* 0x00000002000d3819 */ /* 0x001fe200000006ff */
[----:B---3--:R-:W0:Y:S03]  /*3890*/  SHFL.BFLY PT, R15, R14, 0x10, 0x1f ;  /* 0x0e001f000e0f7f89 */ /* 0x008e2600000e0000 */
[----:B------:R-:W-:Y:S01]  /*38a0*/  @P3 LOP3.LUT R13, R13, 0x7c, RZ, 0xc0, !PT ;  /* 0x0000007c0d0d3812 */ /* 0x000fe200078ec0ff */
[----:B-1----:R-:W1:Y:S04]  /*38b0*/  SHFL.BFLY PT, R39, R38, 0x10, 0x1f ;  /* 0x0e001f0026277f89 */ /* 0x002e6800000e0000 */
[----:B------:R-:W-:Y:S01]  /*38c0*/  @P3 IMAD.IADD R53, R50, 0x1, R13 ;  /* 0x0000000132353824 */ /* 0x000fe200078e020d */
[----:B------:R-:W-:-:S06]  /*38d0*/  MOV R13, RZ ;  /* 0x000000ff000d7202 */ /* 0x000fcc0000000f00 */
[----:B------:R-:W-:Y:S01]  /*38e0*/  @P3 LDS R13, [R53+0x18c] ;  /* 0x00018c00350d3984 */ /* 0x000fe20000000800 */
[----:B0-----:R-:W-:Y:S01]  /*38f0*/  FADD.FTZ R51, R15, R14 ;  /* 0x0000000e0f337221 */ /* 0x001fe20000010000 */
[----:B-1----:R-:W-:-:S04]  /*3900*/  FADD.FTZ R50, R39, R38 ;  /* 0x0000002627327221 */ /* 0x002fc80000010000 */
[----:B------:R-:W0:Y:S04]  /*3910*/  SHFL.BFLY PT, R52, R51, 0x8, 0x1f ;  /* 0x0d001f0033347f89 */ /* 0x000e2800000e0000 */
[----:B--2---:R-:W1:Y:S04]  /*3920*/  SHFL.BFLY PT, R39, R12, 0x10, 0x1f ;  /* 0x0e001f000c277f89 */ /* 0x004e6800000e0000 */
        /* <DEDUP_REMOVED lines=10> */
[----:B------:R-:W-:Y:S01]  /*39d0*/  SHFL.BFLY PT, R13, R51, 0x2, 0x1f ;  /* 0x0c401f00330d7f89 */ /* 0x000fe200000e0000 */
[----:B--2---:R-:W-:-:S03]  /*39e0*/  FADD.FTZ R53, R52, R53 ;  /* 0x0000003534357221 */ /* 0x004fc60000010000 */
[----:B------:R-:W0:Y:S01]  /*39f0*/  SHFL.BFLY PT, R50, R39, 0x8, 0x1f ;  /* 0x0d001f0027327f89 */ /* 0x000e2200000e0000 */
[----:B---3--:R-:W-:-:S03]  /*3a00*/  FADD.FTZ R15, R38, R15 ;  /* 0x0000000f260f7221 */ /* 0x008fc60000010000 */
[----:B------:R-:W1:Y:S04]  /*3a10*/  SHFL.BFLY PT, R12, R53, 0x4, 0x1f ;  /* 0x0c801f00350c7f89 */ /* 0x000e6800000e0000 */
[----:B------:R-:W2:Y:S01]  /*3a20*/  SHFL.BFLY PT, R52, R15, 0x2, 0x1f ;  /* 0x0c401f000f347f89 */ /* 0x000ea200000e0000 */
[----:B0-----:R-:W-:Y:S01]  /*3a30*/  FADD.FTZ R50, R39, R50 ;  /* 0x0000003227327221 */ /* 0x001fe20000010000 */
[----:B------:R-:W-:Y:S01]  /*3a40*/  FADD.FTZ R39, R51, R13 ;  /* 0x0000000d33277221 */ /* 0x000fe20000010000 */
[----:B-1----:R-:W-:-:S03]  /*3a50*/  FADD.FTZ R12, R53, R12 ;  /* 0x0000000c350c7221 */ /* 0x002fc60000010000 */
[----:B------:R-:W0:Y:S01]  /*3a60*/  SHFL.BFLY PT, R38, R50, 0x4, 0x1f ;  /* 0x0c801f0032267f89 */ /* 0x000e2200000e0000 */
[----:B--2---:R-:W-:-:S03]  /*3a70*/  FADD.FTZ R52, R15, R52 ;  /* 0x000000340f347221 */ /* 0x004fc60000010000 */
[----:B------:R-:W1:Y:S04]  /*3a80*/  SHFL.BFLY PT, R14, R12, 0x2, 0x1f ;  /* 0x0c401f000c0e7f89 */ /* 0x000e6800000e0000 */
[----:B------:R-:W2:Y:S01]  /*3a90*/  SHFL.BFLY PT, R13, R52, 0x1, 0x1f ;  /* 0x0c201f00340d7f89 */ /* 0x000ea200000e0000 */
[----:B0-----:R-:W-:-:S03]  /*3aa0*/  FADD.FTZ R38, R50, R38 ;  /* 0x0000002632267221 */ /* 0x001fc60000010000 */
[----:B------:R-:W0:Y:S01]  /*3ab0*/  SHFL.BFLY PT, R50, R39, 0x1, 0x1f ;  /* 0x0c201f0027327f89 */ /* 0x000e2200000e0000 */
[----:B-1----:R-:W-:-:S03]  /*3ac0*/  FADD.FTZ R14, R12, R14 ;  /* 0x0000000e0c0e7221 */ /* 0x002fc60000010000 */
[----:B------:R-:W1:Y:S01]  /*3ad0*/  SHFL.BFLY PT, R53, R38, 0x2, 0x1f ;  /* 0x0c401f0026357f89 */ /* 0x000e6200000e0000 */
[----:B--2---:R-:W-:-:S03]  /*3ae0*/  FADD.FTZ R13, R52, R13 ;  /* 0x0000000d340d7221 */ /* 0x004fc60000010000 */
[----:B------:R-:W2:Y:S01]  /*3af0*/  SHFL.BFLY PT, R51, R14, 0x1, 0x1f ;  /* 0x0c201f000e337f89 */ /* 0x000ea200000e0000 */
[----:B0-----:R-:W-:Y:S01]  /*3b00*/  FADD.FTZ R50, R39, R50 ;  /* 0x0000003227327221 */ /* 0x001fe20000010000 */
[----:B-1----:R-:W-:Y:S01]  /*3b10*/  FADD.FTZ R53, R38, R53 ;  /* 0x0000003526357221 */ /* 0x002fe20000010000 */
[----:B--2---:R-:W-:-:S04]  /*3b20*/  FADD.FTZ R51, R14, R51 ;  /* 0x000000330e337221 */ /* 0x004fc80000010000 */
[----:B------:R-:W0:Y:S02]  /*3b30*/  SHFL.BFLY PT, R15, R53, 0x1, 0x1f ;  /* 0x0c201f00350f7f89 */ /* 0x000e2400000e0000 */
[----:B0-----:R-:W-:-:S07]  /*3b40*/  FADD.FTZ R12, R53, R15 ;  /* 0x0000000f350c7221 */ /* 0x001fce0000010000 */
.L_x_519:
[----:B------:R-:W-:Y:S04]  /*3b50*/  BSSY.RECONVERGENT B0, `(.L_x_524) ;  /* 0x0000012000007945 */ /* 0x000fe80003800200 */
[----:B------:R-:W-:Y:S05]  /*3b60*/  @P2 BRA `(.L_x_525) ;  /* 0x0000000000402947 */ /* 0x000fea0003800000 */
[----:B------:R-:W0:Y:S01]  /*3b70*/  S2UR UR6, SR_CgaCtaId ;  /* 0x00000000000679c3 */ /* 0x000e220000008800 */
[----:B------:R-:W-:Y:S01]  /*3b80*/  FADD.FTZ R13, R13, 9.9999999747524270788e-07 ;  /* 0x358637bd0d0d7421 */ /* 0x000fe20000010000 */
[----:B------:R-:W-:Y:S01]  /*3b90*/  FADD.FTZ R50, R50, 9.9999999747524270788e-07 ;  /* 0x358637bd32327421 */ /* 0x000fe20000010000 */
[----:B------:R-:W-:Y:S01]  /*3ba0*/  FADD.FTZ R51, R51, 9.9999999747524270788e-07 ;  /* 0x358637bd33337421 */ /* 0x000fe20000010000 */
[----:B------:R-:W-:Y:S01]  /*3bb0*/  FADD.FTZ R38, R12, 9.9999999747524270788e-07 ;  /* 0x358637bd0c267421 */ /* 0x000fe20000010000 */
[----:B------:R-:W-:Y:S02]  /*3bc0*/  UMOV UR5, 0x400 ;  /* 0x0000040000057882 */ /* 0x000fe40000000000 */
        /* <DEDUP_REMOVED lines=10> */
.L_x_525:
[----:B------:R-:W-:Y:S05]  /*3c70*/  BSYNC.RECONVERGENT B0 ;  /* 0x0000000000007941 */ /* 0x000fea0003800200 */
.L_x_524:
[----:B------:R-:W-:Y:S06]  /*3c80*/  BAR.SYNC.DEFER_BLOCKING 0x0 ;  /* 0x0000000000007b1d */ /* 0x000fec0000010000 */
[----:B------:R-:W-:Y:S04]  /*3c90*/  BSSY.RECONVERGENT B0, `(.L_x_526) ;  /* 0x0000069000007945 */ /* 0x000fe80003800200 */
[----:B------:R-:W-:Y:S05]  /*3ca0*/  @P1 BRA `(.L_x_527) ;  /* 0x00000004009c1947 */ /* 0x000fea0003800000 */
[----:B0-----:R-:W0:Y:S01]  /*3cb0*/  I2F.U32.RP R14, R2 ;  /* 0x00000002000e7306 */ /* 0x001e220000209000 */
[----:B------:R-:W-:Y:S01]  /*3cc0*/  ISETP.NE.U32.AND P3, PT, R2, RZ, PT ;  /* 0x000000ff0200720c */ /* 0x000fe20003f65070 */
[----:B------:R-:W-:-:S06]  /*3cd0*/  IMAD R39, R46, UR12, R47 ;  /* 0x0000000c2e277c24 */ /* 0x000fcc000f8e022f */
        /* <DEDUP_REMOVED lines=18> */
[----:B------:R-:W-:Y:S01]  /*3e00*/  ISETP.GE.U32.AND P0, PT, R38, 0x2, PT ;  /* 0x000000022600780c */ /* 0x000fe20003f06070 */
[----:B------:R-:W-:-:S12]  /*3e10*/  IMAD R28, R39, UR4, R0 ;  /* 0x00000004271c7c24 */ /* 0x000fd8000f8e0200 */
[----:B------:R-:W-:Y:S05]  /*3e20*/  @!P0 BRA `(.L_x_528) ;  /* 0x0000000000248947 */ /* 0x000fea0003800000 */
[----:B------:R-:W-:Y:S02]  /*3e30*/  ISETP.NE.AND P0, PT, R38, 0x2, PT ;  /* 0x000000022600780c */ /* 0x000fe40003f05270 */
[----:B------:R-:W-:-:S05]  /*3e40*/  IADD3 R13, PT, PT, R39, R2, RZ ;  /* 0x00000002270d7210 */ /* 0x000fca0007ffe0ff */
[----:B------:R-:W-:-:S06]  /*3e50*/  IMAD R24, R13, UR4, R0 ;  /* 0x000000040d187c24 */ /* 0x000fcc000f8e0200 */
[----:B------:R-:W-:Y:S05]  /*3e60*/  @!P0 BRA `(.L_x_528) ;  /* 0x0000000000148947 */ /* 0x000fea0003800000 */
[----:B------:R-:W-:Y:S02]  /*3e70*/  ISETP.NE.AND P0, PT, R38, 0x3, PT ;  /* 0x000000032600780c */ /* 0x000fe40003f05270 */
[----:B------:R-:W-:-:S05]  /*3e80*/  IADD3 R15, PT, PT, R13, R2, RZ ;  /* 0x000000020d0f7210 */ /* 0x000fca0007ffe0ff */
[----:B------:R-:W-:-:S06]  /*3e90*/  IMAD R22, R15, UR4, R0 ;  /* 0x000000040f167c24 */ /* 0x000fcc000f8e0200 */
[----:B------:R-:W-:-:S05]  /*3ea0*/  @P0 IADD3 R13, PT, PT, R15, R2, RZ ;  /* 0x000000020f0d0210 */ /* 0x000fca0007ffe0ff */
[----:B------:R-:W-:-:S07]  /*3eb0*/  @P0 IMAD R6, R13, UR4, R0 ;  /* 0x000000040d060c24 */ /* 0x000fce000f8e0200 */
.L_x_528:
[----:B------:R-:W-:-:S13]  /*3ec0*/  ISETP.GT.U32.AND P0, PT, R2, R49, PT ;  /* 0x000000310200720c */ /* 0x000fda0003f04070 */
[----:B------:R-:W-:Y:S05]  /*3ed0*/  @P0 BRA `(.L_x_529) ;  /* 0x0000000000680947 */ /* 0x000fea0003800000 */
[----:B------:R-:W0:Y:S01]  /*3ee0*/  S2UR UR6, SR_CgaCtaId ;  /* 0x00000000000679c3 */ /* 0x000e220000008800 */
[----:B------:R-:W-:Y:S01]  /*3ef0*/  UMOV UR5, 0x400 ;  /* 0x0000040000057882 */ /* 0x000fe20000000000 */
[----:B------:R-:W-:-:S06]  /*3f00*/  ISETP.GE.U32.AND P2, PT, R38, 0x2, PT ;  /* 0x000000022600780c */ /* 0x000fcc0003f46070 */
[----:B------:R-:W1:Y:S01]  /*3f10*/  LDC.64 R50, c[0x0][0x380] ;  /* 0x0000e000ff327b82 */ /* 0x000e620000000a00 */
[----:B0-----:R-:W-:Y:S01]  /*3f20*/  ULEA UR5, UR6, UR5, 0x18 ;  /* 0x0000000506057291 */ /* 0x001fe2000f8ec0ff */
[----:B-1----:R-:W-:-:S08]  /*3f30*/  IMAD.WIDE R52, R28, 0x4, R50 ;  /* 0x000000041c347825 */ /* 0x002fd000078e0232 */
[----:B------:R-:W0:Y:S02]  /*3f40*/  LDS.128 R12, [UR5] ;  /* 0x00000005ff0c7984 */ /* 0x000e240008000c00 */
[----:B0-----:R-:W-:-:S05]  /*3f50*/  F2FP.F16.F32.PACK_AB R12, RZ, R12 ;  /* 0x0000000cff0c723e */ /* 0x001fca00000000ff */
[----:B------:R-:W-:-:S05]  /*3f60*/  HMUL2 R49, R23, R12.H0_H0 ;  /* 0x2000000c17317232 */ /* 0x000fca0000000000 */
[----:B------:R0:W-:Y:S01]  /*3f70*/  STG.E desc[UR8][R52.64], R49 ;  /* 0x0000003134007986 */ /* 0x0001e2000c101908 */
[----:B------:R-:W-:Y:S05]  /*3f80*/  @!P2 BRA `(.L_x_529) ;  /* 0x00000000003ca947 */ /* 0x000fea0003800000 */
[----:B------:R-:W-:Y:S02]  /*3f90*/  F2FP.F16.F32.PACK_AB R13, RZ, R13 ;  /* 0x0000000dff0d723e */ /* 0x000fe400000000ff */
[----:B------:R-:W-:-:S03]  /*3fa0*/  ISETP.NE.AND P2, PT, R38, 0x2, PT ;  /* 0x000000022600780c */ /* 0x000fc60003f45270 */
[----:B0-----:R-:W-:Y:S02]  /*3fb0*/  HMUL2 R49, R25, R13.H0_H0 ;  /* 0x2000000d19317232 */ /* 0x001fe40000000000 */
[----:B------:R-:W-:-:S05]  /*3fc0*/  IMAD.WIDE R12, R24, 0x4, R50 ;  /* 0x00000004180c7825 */ /* 0x000fca00078e0232 */
[----:B------:R1:W-:Y:S03]  /*3fd0*/  STG.E desc[UR8][R12.64], R49 ;  /* 0x000000310c007986 */ /* 0x0003e6000c101908 */
[----:B------:R-:W-:Y:S05]  /*3fe0*/  @!P2 BRA `(.L_x_529) ;  /* 0x000000000024a947 */ /* 0x000fea0003800000 */
[----:B------:R-:W-:Y:S01]  /*3ff0*/  ISETP.NE.AND P2, PT, R38, 0x3, PT ;  /* 0x000000032600780c */ /* 0x000fe20003f45270 */
[----:B-1----:R-:W-:Y:S01]  /*4000*/  IMAD.WIDE R12, R22, 0x4, R50 ;  /* 0x00000004160c7825 */ /* 0x002fe200078e0232 */
[----:B------:R-:W-:-:S05]  /*4010*/  F2FP.F16.F32.PACK_AB R14, RZ, R14 ;  /* 0x0000000eff0e723e */ /* 0x000fca00000000ff */
[----:B------:R-:W-:-:S05]  /*4020*/  HMUL2 R49, R27, R14.H0_H0 ;  /* 0x2000000e1b317232 */ /* 0x000fca0000000000 */
[----:B------:R2:W-:Y:S01]  /*4030*/  STG.E desc[UR8][R12.64], R49 ;  /* 0x000000310c007986 */ /* 0x0005e2000c101908 */
[----:B------:R-:W-:Y:S01]  /*4040*/  @P2 F2FP.F16.F32.PACK_AB R15, RZ, R15 ;  /* 0x0000000fff0f223e */ /* 0x000fe200000000ff */
[----:B------:R-:W-:-:S04]  /*4050*/  @P2 IMAD.WIDE R50, R6, 0x4, R50 ;  /* 0x0000000406322825 */ /* 0x000fc800078e0232 */
[----:B------:R-:W-:-:S05]  /*4060*/  @P2 HMUL2 R15, R29, R15.H0_H0 ;  /* 0x2000000f1d0f2232 */ /* 0x000fca0000000000 */
[----:B------:R2:W-:Y:S02]  /*4070*/  @P2 STG.E desc[UR8][R50.64], R15 ;  /* 0x0000000f32002986 */ /* 0x0005e4000c101908 */
.L_x_529:
[----:B------:R-:W-:-:S13]  /*4080*/  ISETP.GE.U32.AND P2, PT, R36, UR4, PT ;  /* 0x0000000424007c0c */ /* 0x000fda000bf46070 */
[----:B------:R-:W-:Y:S05]  /*4090*/  @P2 BRA `(.L_x_527) ;  /* 0x0000000000a02947 */ /* 0x000fea0003800000 */
[----:B------:R-:W-:Y:S05]  /*40a0*/  @P0 BRA `(.L_x_530) ;  /* 0x0000000000300947 */ /* 0x000fea0003800000 */
[----:B------:R-:W-:Y:S01]  /*40b0*/  ISETP.GE.U32.AND P2, PT, R38, 0x2, PT ;  /* 0x000000022600780c */ /* 0x000fe20003f46070 */
[----:B------:R-:W-:-:S12]  /*40c0*/  IMAD R28, R39, UR4, R36 ;  /* 0x00000004271c7c24 */ /* 0x000fd8000f8e0224 */
[----:B------:R-:W-:Y:S05]  /*40d0*/  @!P2 BRA `(.L_x_530) ;  /* 0x000000000024a947 */ /* 0x000fea0003800000 */
[----:B------:R-:W-:Y:S01]  /*40e0*/  ISETP.NE.AND P2, PT, R38, 0x2, PT ;  /* 0x000000022600780c */ /* 0x000fe20003f45270 */
[----:B--2---:R-:W-:-:S04]  /*40f0*/  IMAD.IADD R15, R39, 0x1, R2 ;  /* 0x00000001270f7824 */ /* 0x004fc800078e0202 */
[----:B------:R-:W-:-:S08]  /*4100*/  IMAD R24, R15, UR4, R36 ;  /* 0x000000040f187c24 */ /* 0x000fd0000f8e0224 */
[----:B------:R-:W-:Y:S05]  /*4110*/  @!P2 BRA `(.L_x_530) ;  /* 0x000000000014a947 */ /* 0x000fea0003800000 */
[----:B------:R-:W-:Y:S02]  /*4120*/  ISETP.NE.AND P2, PT, R38, 0x3, PT ;  /* 0x000000032600780c */ /* 0x000fe40003f45270 */
[----:B------:R-:W-:-:S05]  /*4130*/  IADD3 R15, PT, PT, R15, R2, RZ ;  /* 0x000000020f0f7210 */ /* 0x000fca0007ffe0ff */
[----:B------:R-:W-:-:S06]  /*4140*/  IMAD R22, R15, UR4, R36 ;  /* 0x000000040f167c24 */ /* 0x000fcc000f8e0224 */
[----:B-1----:R-:W-:-:S05]  /*4150*/  @P2 IADD3 R13, PT, PT, R15, R2, RZ ;  /* 0x000000020f0d2210 */ /* 0x002fca0007ffe0ff */
[----:B------:R-:W-:-:S07]  /*4160*/  @P2 IMAD R6, R13, UR4, R36 ;  /* 0x000000040d062c24 */ /* 0x000fce000f8e0224 */
.L_x_530:
[----:B------:R-:W-:Y:S05]  /*4170*/  @P0 BRA `(.L_x_527) ;  /* 0x0000000000680947 */ /* 0x000fea0003800000 */
[----:B------:R-:W3:Y:S01]  /*4180*/  S2UR UR6, SR_CgaCtaId ;  /* 0x00000000000679c3 */ /* 0x000ee20000008800 */
[----:B------:R-:W-:Y:S01]  /*4190*/  UMOV UR5, 0x400 ;  /* 0x0000040000057882 */ /* 0x000fe20000000000 */
[----:B------:R-:W-:-:S06]  /*41a0*/  ISETP.GE.U32.AND P0, PT, R38, 0x2, PT ;  /* 0x000000022600780c */ /* 0x000fcc0003f06070 */
[----:B0-----:R-:W2:Y:S01]  /*41b0*/  LDC.64 R52, c[0x0][0x380] ;  /* 0x0000e000ff347b82 */ /* 0x001ea20000000a00 */
[----:B---3--:R-:W-:Y:S01]  /*41c0*/  ULEA UR5, UR6, UR5, 0x18 ;  /* 0x0000000506057291 */ /* 0x008fe2000f8ec0ff */
[----:B--2---:R-:W-:-:S08]  /*41d0*/  IMAD.WIDE R50, R28, 0x4, R52 ;  /* 0x000000041c327825 */ /* 0x004fd000078e0234 */
[----:B-1----:R-:W0:Y:S02]  /*41e0*/  LDS.128 R12, [UR5] ;  /* 0x00000005ff0c7984 */ /* 0x002e240008000c00 */
[----:B0-----:R-:W-:-:S05]  /*41f0*/  F2FP.F16.F32.PACK_AB R12, RZ, R12 ;  /* 0x0000000cff0c723e */ /* 0x001fca00000000ff */
[----:B------:R-:W-:-:S05]  /*4200*/  HMUL2 R39, R31, R12.H0_H0 ;  /* 0x2000000c1f277232 */ /* 0x000fca0000000000 */
[----:B------:R3:W-:Y:S01]  /*4210*/  STG.E desc[UR8][R50.64], R39 ;  /* 0x0000002732007986 */ /* 0x0007e2000c101908 */
[----:B------:R-:W-:Y:S05]  /*4220*/  @!P0 BRA `(.L_x_527) ;  /* 0x00000000003c8947 */ /* 0x000fea0003800000 */
[----:B------:R-:W-:Y:S02]  /*4230*/  F2FP.F16.F32.PACK_AB R13, RZ, R13 ;  /* 0x0000000dff0d723e */ /* 0x000fe400000000ff */
[----:B------:R-:W-:-:S03]  /*4240*/  ISETP.NE.AND P0, PT, R38, 0x2, PT ;  /* 0x000000022600780c */ /* 0x000fc60003f05270 */
[----:B---3--:R-:W-:Y:S02]  /*4250*/  HMUL2 R39, R33, R13.H0_H0 ;  /* 0x2000000d21277232 */ /* 0x008fe40000000000 */
[----:B------:R-:W-:-:S05]  /*4260*/  IMAD.WIDE R12, R24, 0x4, R52 ;  /* 0x00000004180c7825 */ /* 0x000fca00078e0234 */
[----:B------:R4:W-:Y:S03]  /*4270*/  STG.E desc[UR8][R12.64], R39 ;  /* 0x000000270c007986 */ /* 0x0009e6000c101908 */
[----:B------:R-:W-:Y:S05]  /*4280*/  @!P0 BRA `(.L_x_527) ;  /* 0x0000000000248947 */ /* 0x000fea0003800000 */
[----:B------:R-:W-:Y:S01]  /*4290*/  ISETP.NE.AND P0, PT, R38, 0x3, PT ;  /* 0x000000032600780c */ /* 0x000fe20003f05270 */
[----:B----4-:R-:W-:Y:S01]  /*42a0*/  IMAD.WIDE R12, R22, 0x4, R52 ;  /* 0x00000004160c7825 */ /* 0x010fe200078e0234 */
[----:B------:R-:W-:-:S11]  /*42b0*/  F2FP.F16.F32.PACK_AB R14, RZ, R14 ;  /* 0x0000000eff0e723e */ /* 0x000fd600000000ff */
[----:B------:R-:W-:Y:S01]  /*42c0*/  @P0 F2FP.F16.F32.PACK_AB R39, RZ, R15 ;  /* 0x0000000fff27023e */ /* 0x000fe200000000ff */
[----:B------:R-:W-:Y:S02]  /*42d0*/  HMUL2 R15, R35, R14.H0_H0 ;  /* 0x2000000e230f7232 */ /* 0x000fe40000000000 */
[----:B------:R-:W-:-:S04]  /*42e0*/  @P0 IMAD.WIDE R52, R6, 0x4, R52 ;  /* 0x0000000406340825 */ /* 0x000fc800078e0234 */
[----:B------:R-:W-:Y:S01]  /*42f0*/  @P0 HMUL2 R39, R37, R39.H0_H0 ;  /* 0x2000002725270232 */ /* 0x000fe20000000000 */
[----:B------:R0:W-:Y:S04]  /*4300*/  STG.E desc[UR8][R12.64], R15 ;  /* 0x0000000f0c007986 */ /* 0x0001e8000c101908 */
[----:B------:R0:W-:Y:S02]  /*4310*/  @P0 STG.E desc[UR8][R52.64], R39 ;  /* 0x0000002734000986 */ /* 0x0001e4000c101908 */
.L_x_527:
[----:B------:R-:W-:Y:S05]  /*4320*/  BSYNC.RECONVERGENT B0 ;  /* 0x0000000000007941 */ /* 0x000fea0003800200 */
.L_x_526:
[C---:B------:R-:W-:Y:S01]  /*4330*/  LEA R47, R2.reuse, R47, 0x2 ;  /* 0x0000002f022f7211 */ /* 0x040fe200078e10ff */
[----:B------:R-:W-:-:S03]  /*4340*/  IMAD R45, R2, -0x4, R45 ;  /* 0xfffffffc022d7824 */ /* 0x000fc600078e022d */
[----:B------:R-:W-:-:S13]  /*4350*/  ISETP.GE.AND P0, PT, R47, UR12, PT ;  /* 0x0000000c2f007c0c */ /* 0x000fda000bf06270 */
[----:B------:R-:W-:Y:S05]  /*4360*/  @!P0 BRA `(.L_x_531) ;  /* 0xffffffbc00cc8947 */ /* 0x000fea000383ffff */
[----:B------:R-:W-:Y:S05]  /*4370*/  EXIT ;  /* 0x000000000000794d */ /* 0x000fea0003800000 */
.L_x_532:
        /* <DEDUP_REMOVED lines=16> */
.L_x_736:


//--------------------- .text._ZN17fastertransformer14softmax_kernelIffLi4EEEvPT_PKT0_PKS1_S7_iiiif --------------------------
	.section	.text._ZN17fastertransformer14softmax_kernelIffLi4EEEvPT_PKT0_PKS1_S7_iiiif,"ax",@progbits
	.align	128
        .global         _ZN17fastertransformer14softmax_kernelIffLi4EEEvPT_PKT0_PKS1_S7_iiiif
        .type           _ZN17fastertransformer14softmax_kernelIffLi4EEEvPT_PKT0_PKS1_S7_iiiif,@function
        .size           _ZN17fastertransformer14softmax_kernelIffLi4EEEvPT_PKT0_PKS1_S7_iiiif,(.L_x_689 - _ZN17fastertransformer14softmax_kernelIffLi4EEEvPT_PKT0_PKS1_S7_iiiif)
        .other          _ZN17fastertransformer14softmax_kernelIffLi4EEEvPT_PKT0_PKS1_S7_iiiif,@"STO_CUDA_ENTRY STV_DEFAULT"
_ZN17fastertransformer14softmax_kernelIffLi4EEEvPT_PKT0_PKS1_S7_iiiif:
.text._ZN17fastertransformer14softmax_kernelIffLi4EEEvPT_PKT0_PKS1_S7_iiiif:
        /* <DEDUP_REMOVED lines=22> */
[----:B------:R-:W2:Y:S05]  /*0160*/  LDCU UR8, c[0x0][0x3a4] ;  /* 0x00007480ff0877ac */ /* 0x000eaa0008000800 */
[----:B------:R-:W3:Y:S01]  /*0170*/  S2UR UR11, SR_CTAID.Y ;  /* 0x00000000000b79c3 */ /* 0x000ee20000002600 */
[----:B------:R-:W-:Y:S01]  /*0180*/  UMOV UR4, UR6 ;  /* 0x0000000600047c82 */ /* 0x000fe20008000000 */
[----:B------:R-:W-:Y:S01]  /*0190*/  UMOV UR5, URZ ;  /* 0x000000ff00057c82 */ /* 0x000fe20008000000 */
[----:B------:R-:W-:-:S02]  /*01a0*/  USHF.R.S32.HI UR18, URZ, 0x1f, UR12 ;  /* 0x0000001fff127899 */ /* 0x000fc4000801140c */
[----:B-1----:R-:W-:Y:S02]  /*01b0*/  USHF.R.S32.HI UR19, URZ, 0x1f, UR13 ;  /* 0x0000001fff137899 */ /* 0x002fe4000801140d */
[----:B--2---:R-:W-:Y:S01]  /*01c0*/  USHF.R.S32.HI UR7, URZ, 0x1f, UR8 ;  /* 0x0000001fff077899 */ /* 0x004fe20008011408 */
[----:B0-----:R-:W-:Y:S01]  /*01d0*/  IADD3 R5, P1, PT, R2, R0, RZ ;  /* 0x0000000002057210 */ /* 0x001fe20007f3e0ff */
[----:B---3--:R-:W-:Y:S02]  /*01e0*/  UIMAD.WIDE.U32 UR8, UR11, UR8, UR4 ;  /* 0x000000080b0872a5 */ /* 0x008fe4000f8e0004 */
[----:B------:R-:W-:Y:S01]  /*01f0*/  UIMAD UR5, UR7, UR11, URZ ;  /* 0x0000000b070572a4 */ /* 0x000fe2000f8e02ff */
[C---:B------:R-:W-:Y:S01]  /*0200*/  ISETP.GT.U32.AND P0, PT, R5.reuse, UR13, PT ;  /* 0x0000000d05007c0c */ /* 0x040fe2000bf04070 */
[----:B------:R-:W-:Y:S01]  /*0210*/  IMAD.X R7, RZ, RZ, RZ, P1 ;  /* 0x000000ffff077224 */ /* 0x000fe200008e06ff */
[----:B------:R-:W-:Y:S01]  /*0220*/  ISETP.GE.U32.AND P1, PT, R5, UR13, PT ;  /* 0x0000000d05007c0c */ /* 0x000fe2000bf26070 */
[----:B------:R-:W-:-:S02]  /*0230*/  UIADD3 UR5, UPT, UPT, UR9, UR5, URZ ;  /* 0x0000000509057290 */ /* 0x000fc4000fffe0ff */
[----:B------:R-:W-:Y:S01]  /*0240*/  UIMAD.WIDE.U32 UR6, UR8, UR12, URZ ;  /* 0x0000000c080672a5 */ /* 0x000fe2000f8e00ff */
[C---:B------:R-:W-:Y:S01]  /*0250*/  ISETP.GT.AND.EX P0, PT, R7.reuse, UR19, PT, P0 ;  /* 0x0000001307007c0c */ /* 0x040fe2000bf04300 */
[----:B------:R-:W-:Y:S01]  /*0260*/  UIMAD UR5, UR5, UR12, URZ ;  /* 0x0000000c050572a4 */ /* 0x000fe2000f8e02ff */
[----:B------:R-:W-:Y:S01]  /*0270*/  ISETP.GE.AND.EX P1, PT, R7, UR19, PT, P1 ;  /* 0x0000001307007c0c */ /* 0x000fe2000bf26310 */
[----:B------:R-:W-:Y:S01]  /*0280*/  UMOV UR4, URZ ;  /* 0x000000ff00047c82 */ /* 0x000fe20008000000 */
[----:B------:R-:W-:Y:S01]  /*0290*/  SEL R4, R5, UR13, P0 ;  /* 0x0000000d05047c07 */ /* 0x000fe20008000000 */
[----:B------:R-:W-:Y:S01]  /*02a0*/  UIMAD UR5, UR18, UR8, UR5 ;  /* 0x00000008120572a4 */ /* 0x000fe2000f8e0205 */
[----:B------:R-:W-:Y:S02]  /*02b0*/  SEL R3, RZ, 0x1, P1 ;  /* 0x00000001ff037807 */ /* 0x000fe40000800000 */
[----:B-----5:R-:W-:Y:S01]  /*02c0*/  @P2 R2UR UR4, R6 ;  /* 0x00000000060422ca */ /* 0x020fe200000e0000 */
[----:B------:R-:W-:Y:S01]  /*02d0*/  UIADD3 UR14, UPT, UPT, UR7, UR5, URZ ;  /* 0x00000005070e7290 */ /* 0x000fe2000fffe0ff */
[----:B------:R-:W-:-:S02]  /*02e0*/  IADD3 R5, P1, P3, R4, -R5, -R3 ;  /* 0x8000000504057210 */ /* 0x000fc40007b3e803 */
[----:B------:R-:W-:-:S04]  /*02f0*/  SEL R4, R7, UR19, P0 ;  /* 0x0000001307047c07 */ /* 0x000fc80008000000 */
[----:B------:R-:W-:-:S04]  /*0300*/  IADD3.X R4, PT, PT, R4, -0x1, ~R7, P1, P3 ;  /* 0xffffffff04047810 */ /* 0x000fc80000fe6c07 */
        /* <DEDUP_REMOVED lines=16> */
[----:B------:R-:W-:-:S03]  /*0410*/  @P0 VIADD R4, R4, 0x1 ;  /* 0x0000000104040836 */ /* 0x000fc60000000000 */
[----:B------:R-:W-:Y:S01]  /*0420*/  ISETP.GE.U32.AND P1, PT, R5, R2, PT ;  /* 0x000000020500720c */ /* 0x000fe20003f26070 */
[----:B------:R-:W-:-:S12]  /*0430*/  IMAD.MOV.U32 R5, RZ, RZ, RZ ;  /* 0x000000ffff057224 */ /* 0x000fd800078e00ff */
[----:B------:R-:W-:Y:S01]  /*0440*/  @P1 VIADD R4, R4, 0x1 ;  /* 0x0000000104041836 */ /* 0x000fe20000000000 */
[----:B------:R-:W-:Y:S01]  /*0450*/  @!P2 LOP3.LUT R4, RZ, R2, RZ, 0x33, !PT ;  /* 0x00000002ff04a212 */ /* 0x000fe200078e33ff */
[----:B------:R-:W-:Y:S06]  /*0460*/  BRA `(.L_x_535) ;  /* 0x0000000000087947 */ /* 0x000fec0003800000 */
.L_x_534:
[----:B------:R-:W-:-:S07]  /*0470*/  MOV R6, 0x490 ;  /* 0x0000049000067802 */ /* 0x000fce0000000f00 */
[----:B------:R-:W-:Y:S05]  /*0480*/  CALL.REL.NOINC `($__internal_8_$__cuda_sm20_div_u64) ;  /* 0x0000002c00a87944 */ /* 0x000fea0003c00000 */
.L_x_535:
[----:B------:R-:W-:Y:S05]  /*0490*/  BSYNC.RECONVERGENT B0 ;  /* 0x0000000000007941 */ /* 0x000fea0003800200 */
.L_x_533:
[----:B------:R-:W0:Y:S01]  /*04a0*/  I2F.U32.RP R8, R2 ;  /* 0x0000000200087306 */ /* 0x000e220000209000 */
[----:B------:R-:W1:Y:S01]  /*04b0*/  LDCU.64 UR8, c[0x0][0x3a8] ;  /* 0x00007500ff0877ac */ /* 0x000e620008000a00 */
[----:B------:R-:W-:Y:S02]  /*04c0*/  MOV R6, UR19 ;  /* 0x0000001300067c02 */ /* 0x000fe40008000f00 */
[----:B------:R-:W-:Y:S01]  /*04d0*/  ISETP.NE.U32.AND P2, PT, R2, RZ, PT ;  /* 0x000000ff0200720c */ /* 0x000fe20003f45070 */
        /* <DEDUP_REMOVED lines=9> */
[----:B------:R-:W-:-:S04]  /*0570*/  ISETP.GT.U32.AND P0, PT, R9, R2, PT ;  /* 0x000000020900720c */ /* 0x000fc80003f04070 */
[----:B------:R-:W-:Y:S01]  /*0580*/  ISETP.GT.AND.EX P0, PT, R6, RZ, PT, P0 ;  /* 0x000000ff0600720c */ /* 0x000fe20003f04300 */
[----:B------:R-:W-:Y:S02]  /*0590*/  IMAD.MOV.U32 R6, RZ, RZ, RZ ;  /* 0x000000ffff067224 */ /* 0x000fe400078e00ff */
[----:B0-----:R-:W-:Y:S01]  /*05a0*/  VIADD R7, R8, 0xffffffe ;  /* 0x0ffffffe08077836 */ /* 0x001fe20000000000 */
[----:B------:R-:W-:-:S05]  /*05b0*/  SEL R8, R9, R2, P0 ;  /* 0x0000000209087207 */ /* 0x000fca0000000000 */
[----:B------:R-:W0:Y:S02]  /*05c0*/  F2I.FTZ.U32.TRUNC.NTZ R7, R7 ;  /* 0x0000000700077305 */ /* 0x000e24000021f000 */
[----:B0-----:R-:W-:-:S04]  /*05d0*/  IMAD.MOV R11, RZ, RZ, -R7 ;  /* 0x000000ffff0b7224 */ /* 0x001fc800078e0a07 */
[----:B------:R-:W-:-:S04]  /*05e0*/  IMAD R11, R11, R2, RZ ;  /* 0x000000020b0b7224 */ /* 0x000fc800078e02ff */
[----:B------:R-:W-:-:S04]  /*05f0*/  IMAD.HI.U32 R6, R7, R11, R6 ;  /* 0x0000000b07067227 */ /* 0x000fc800078e0006 */
[----:B------:R-:W-:-:S04]  /*0600*/  VIADD R7, R8, 0xffffffff ;  /* 0xffffffff08077836 */ /* 0x000fc80000000000 */
        /* <DEDUP_REMOVED lines=8> */
[----:B------:R-:W-:-:S10]  /*0690*/  IMAD.X R4, RZ, RZ, R5, P0 ;  /* 0x000000ffff047224 */ /* 0x000fd400000e0605 */
[----:B------:R-:W-:Y:S01]  /*06a0*/  @P1 VIADD R24, R24, 0x1 ;  /* 0x0000000118181836 */ /* 0x000fe20000000000 */
[----:B------:R-:W-:-:S04]  /*06b0*/  @!P2 LOP3.LUT R24, RZ, R2, RZ, 0x33, !PT ;  /* 0x00000002ff18a212 */ /* 0x000fc800078e33ff */
[----:B------:R-:W-:-:S04]  /*06c0*/  IADD3 R6, P1, PT, R24, 0x1, RZ ;  /* 0x0000000118067810 */ /* 0x000fc80007f3e0ff */
[C---:B------:R-:W-:Y:S01]  /*06d0*/  LOP3.LUT R5, R6.reuse, 0x3, RZ, 0xc0, !PT ;  /* 0x0000000306057812 */ /* 0x040fe200078ec0ff */
[----:B------:R-:W-:Y:S01]  /*06e0*/  IMAD.X R7, RZ, RZ, RZ, P1 ;  /* 0x000000ffff077224 */ /* 0x000fe200008e06ff */
[----:B------:R-:W-:-:S04]  /*06f0*/  LOP3.LUT R6, R6, 0xfffffffc, RZ, 0xc0, !PT ;  /* 0xfffffffc06067812 */ /* 0x000fc800078ec0ff */
[----:B--2---:R-:W-:-:S07]  /*0700*/  LOP3.LUT R7, R7, 0x1, RZ, 0xc0, !PT ;  /* 0x0000000107077812 */ /* 0x004fce00078ec0ff */
.L_x_566:
        /* <DEDUP_REMOVED lines=20> */
[----:B------:R-:W-:-:S03]  /*0850*/  UIMAD UR11, UR19, UR21, UR11 ;  /* 0x00000015130b72a4 */ /* 0x000fc6000f8e020b */
[----:B------:R-:W-:Y:S01]  /*0860*/  HFMA2 R31, -RZ, RZ, 0, 0 ;  /* 0x00000000ff1f7431 */ /* 0x000fe200000001ff */
[----:B------:R-:W-:Y:S01]  /*0870*/  UIMAD UR10, UR19, UR20, UR10 ;  /* 0x00000014130a72a4 */ /* 0x000fe2000f8e020a */
[----:B------:R-:W-:Y:S01]  /*0880*/  IMAD.MOV.U32 R25, RZ, RZ, -0x1f528714 ;  /* 0xe0ad78ecff197424 */ /* 0x000fe200078e00ff */
[----:B------:R-:W-:Y:S01]  /*0890*/  CS2R R28, SRZ ;  /* 0x00000000001c7805 */ /* 0x000fe2000001ff00 */
[----:B------:R-:W-:Y:S02]  /*08a0*/  IMAD.MOV.U32 R26, RZ, RZ, R0 ;  /* 0x000000ffff1a7224 */ /* 0x000fe400078e0000 */
[----:B------:R-:W-:Y:S02]  /*08b0*/  VIADD R14, R19, UR11 ;  /* 0x0000000b130e7c36 */ /* 0x000fe40008000000 */
[----:B------:R-:W-:Y:S01]  /*08c0*/  VIADD R15, R21, UR10 ;  /* 0x0000000a150f7c36 */ /* 0x000fe20008000000 */
        /* <DEDUP_REMOVED lines=13> */
.L_x_541:
[----:B0-----:R-:W-:Y:S01]  /*09a0*/  IADD3 R11, P1, PT, R26, R18, RZ ;  /* 0x000000121a0b7210 */ /* 0x001fe20007f3e0ff */
[----:B------:R-:W-:Y:S01]  /*09b0*/  IMAD.SHL.U32 R34, R2, 0x4, RZ ;  /* 0x0000000402227824 */ /* 0x000fe200078e00ff */
[----:B------:R-:W-:Y:S02]  /*09c0*/  IADD3 R9, P3, PT, R26, R20, RZ ;  /* 0x000000141a097210 */ /* 0x000fe40007f7e0ff */
[----:B------:R-:W-:Y:S01]  /*09d0*/  SHF.R.U32.HI R29, RZ, 0x1e, R2 ;  /* 0x0000001eff1d7819 */ /* 0x000fe20000011602 */
[C---:B------:R-:W-:Y:S01]  /*09e0*/  IMAD.X R22, R28.reuse, 0x1, R14, P1 ;  /* 0x000000011c167824 */ /* 0x040fe200008e060e */
[----:B------:R-:W-:Y:S01]  /*09f0*/  LEA R32, P1, R11, UR22, 0x2 ;  /* 0x000000160b207c11 */ /* 0x000fe2000f8210ff */
[----:B------:R-:W-:Y:S01]  /*0a00*/  IMAD.X R10, R28, 0x1, R15, P3 ;  /* 0x000000011c0a7824 */ /* 0x000fe200018e060f */
[----:B------:R-:W-:Y:S02]  /*0a10*/  LEA R8, P3, R9, UR24, 0x2 ;  /* 0x0000001809087c11 */ /* 0x000fe4000f8610ff */
[----:B------:R-:W-:-:S02]  /*0a20*/  LEA.HI.X R33, R11, UR23, R22, 0x2, P1 ;  /* 0x000000170b217c11 */ /* 0x000fc400088f1416 */
[----:B------:R-:W-:Y:S02]  /*0a30*/  LEA.HI.X R9, R9, UR25, R10, 0x2, P3 ;  /* 0x0000001909097c11 */ /* 0x000fe400098f140a */
[C---:B------:R-:W-:Y:S01]  /*0a40*/  IADD3 R10, P1, PT, R34.reuse, R32, RZ ;  /* 0x00000020220a7210 */ /* 0x040fe20007f3e0ff */
[----:B------:R-:W2:Y:S01]  /*0a50*/  LDG.E R31, desc[UR16][R32.64] ;  /* 0x00000010201f7981 */ /* 0x000ea2000c1e1900 */
[C---:B------:R-:W-:Y:S02]  /*0a60*/  IADD3 R22, P3, PT, R34.reuse, R8, RZ ;  /* 0x0000000822167210 */ /* 0x040fe40007f7e0ff */
[C---:B------:R-:W-:Y:S01]  /*0a70*/  IADD3.X R11, PT, PT, R29.reuse, R33, RZ, P1, !PT ;  /* 0x000000211d0b7210 */ /* 0x040fe20000ffe4ff */
[----:B------:R0:W3:Y:S02]  /*0a80*/  LDG.E.CONSTANT R30, desc[UR16][R8.64] ;  /* 0x00000010081e7981 */ /* 0x0000e4000c1e9900 */
[----:B------:R-:W-:Y:S02]  /*0a90*/  IMAD.X R23, R29, 0x1, R9, P3 ;  /* 0x000000011d177824 */ /* 0x000fe400018e0609 */
[----:B------:R1:W4:Y:S04]  /*0aa0*/  LDG.E R27, desc[UR16][R10.64] ;  /* 0x000000100a1b7981 */ /* 0x000328000c1e1900 */
[----:B------:R5:W2:Y:S01]  /*0ab0*/  LDG.E.CONSTANT R32, desc[UR16][R22.64] ;  /* 0x0000001016207981 */ /* 0x000aa2000c1e9900 */
[----:B0-----:R-:W-:-:S02]  /*0ac0*/  IADD3 R8, P1, PT, R34, R10, RZ ;  /* 0x0000000a22087210 */ /* 0x001fc40007f3e0ff */
[----:B-1----:R-:W-:-:S03]  /*0ad0*/  IADD3 R10, P3, PT, R34, R22, RZ ;  /* 0x00000016220a7210 */ /* 0x002fc60007f7e0ff */
[C---:B------:R-:W-:Y:S01]  /*0ae0*/  IMAD.X R9, R29.reuse, 0x1, R11, P1 ;  /* 0x000000011d097824 */ /* 0x040fe200008e060b */
[----:B-----5:R-:W-:Y:S01]  /*0af0*/  IADD3 R22, P1, PT, R34, R10, RZ ;  /* 0x0000000a22167210 */ /* 0x020fe20007f3e0ff */
[----:B------:R-:W-:-:S03]  /*0b00*/  IMAD.X R11, R29, 0x1, R23, P3 ;  /* 0x000000011d0b7824 */ /* 0x000fc600018e0617 */
[----:B------:R0:W5:Y:S01]  /*0b10*/  LDG.E R33, desc[UR16][R8.64] ;  /* 0x0000001008217981 */ /* 0x000162000c1e1900 */
[----:B------:R-:W-:-:S03]  /*0b20*/  IMAD.X R23, R29, 0x1, R11, P1 ;  /* 0x000000011d177824 */ /* 0x000fc600008e060b */
[----:B------:R-:W5:Y:S04]  /*0b30*/  LDG.E.CONSTANT R10, desc[UR16][R10.64] ;  /* 0x000000100a0a7981 */ /* 0x000f68000c1e9900 */
[----:B------:R-:W5:Y:S01]  /*0b40*/  LDG.E.CONSTANT R22, desc[UR16][R22.64] ;  /* 0x0000001016167981 */ /* 0x000f62000c1e9900 */
[----:B0-----:R-:W-:-:S05]  /*0b50*/  IADD3 R8, P1, PT, R34, R8, RZ ;  /* 0x0000000822087210 */ /* 0x001fca0007f3e0ff */
[----:B------:R-:W-:-:S05]  /*0b60*/  IMAD.X R9, R29, 0x1, R9, P1 ;  /* 0x000000011d097824 */ /* 0x000fca00008e0609 */
[----:B------:R0:W5:Y:S02]  /*0b70*/  LDG.E R11, desc[UR16][R8.64] ;  /* 0x00000010080b7981 */ /* 0x000164000c1e1900 */
[----:B0-----:R-:W-:-:S04]  /*0b80*/  IADD3 R8, P1, PT, R26, -UR12, RZ ;  /* 0x8000000c1a087c10 */ /* 0x001fc8000ff3e0ff */
[----:B------:R-:W-:-:S04]  /*0b90*/  IADD3.X R9, PT, PT, R28, ~UR5, RZ, P1, !PT ;  /* 0x800000051c097c10 */ /* 0x000fc80008ffe4ff */
[----:B------:R0:W1:Y:S02]  /*0ba0*/  I2F.S64 R26, R8 ;  /* 0x00000008001a7312 */ /* 0x0000640000301400 */
[----:B0-----:R-:W-:Y:S02]  /*0bb0*/  IMAD.MOV.U32 R8, RZ, RZ, R2 ;  /* 0x000000ffff087224 */ /* 0x001fe400078e0002 */
[----:B------:R-:W-:Y:S02]  /*0bc0*/  IMAD.MOV.U32 R9, RZ, RZ, RZ ;  /* 0x000000ffff097224 */ /* 0x000fe400078e00ff */
[----:B------:R-:W-:-:S04]  /*0bd0*/  IMAD.WIDE.U32 R8, R2, R12, R8 ;  /* 0x0000000c02087225 */ /* 0x000fc800078e0008 */
[----:B------:R-:W-:Y:S01]  /*0be0*/  IMAD R28, R2, R16, R9 ;  /* 0x00000010021c7224 */ /* 0x000fe200078e0209 */
[----:B------:R-:W-:-:S05]  /*0bf0*/  IADD3 R29, P1, PT, R0, R8, RZ ;  /* 0x00000008001d7210 */ /* 0x000fca0007f3e0ff */
[----:B------:R-:W-:Y:S01]  /*0c00*/  IMAD.X R28, RZ, RZ, R28, P1 ;  /* 0x000000ffff1c7224 */ /* 0x000fe200008e061c */
[----:B------:R-:W-:-:S04]  /*0c10*/  IADD3 R8, P1, PT, R29, -UR12, RZ ;  /* 0x8000000c1d087c10 */ /* 0x000fc8000ff3e0ff */
[----:B------:R-:W-:Y:S02]  /*0c20*/  IADD3.X R9, PT, PT, R28, ~UR5, RZ, P1, !PT ;  /* 0x800000051c097c10 */ /* 0x000fe40008ffe4ff */
[----:B------:R-:W-:-:S05]  /*0c30*/  IADD3 R29, P1, PT, R2, R29, RZ ;  /* 0x0000001d021d7210 */ /* 0x000fca0007f3e0ff */
[----:B------:R-:W-:Y:S02]  /*0c40*/  IMAD.X R28, RZ, RZ, R28, P1 ;  /* 0x000000ffff1c7224 */ /* 0x000fe400008e061c */
[----:B-1----:R-:W-:-:S05]  /*0c50*/  FFMA.FTZ R26, R26, UR4, RZ ;  /* 0x000000041a1a7c23 */ /* 0x002fca00080100ff */
[----:B------:R-:W-:-:S15]  /*0c60*/  FSEL R35, R26, RZ, P0 ;  /* 0x000000ff1a237208 */ /* 0x000fde0000000000 */
[----:B------:R-:W-:-:S14]  /*0c70*/  NOP ;  /* 0x0000000000007918 */ /* 0x000fdc0000000000 */
[----:B------:R0:W1:Y:S02]  /*0c80*/  I2F.S64 R23, R8 ;  /* 0x0000000800177312 */ /* 0x0000640000301400 */
[----:B0-----:R-:W-:-:S04]  /*0c90*/  IADD3 R8, P1, PT, R29, -UR12, RZ ;  /* 0x8000000c1d087c10 */ /* 0x001fc8000ff3e0ff */
[----:B------:R-:W-:Y:S02]  /*0ca0*/  IADD3.X R9, PT, PT, R28, ~UR5, RZ, P1, !PT ;  /* 0x800000051c097c10 */ /* 0x000fe40008ffe4ff */
[----:B------:R-:W-:-:S05]  /*0cb0*/  IADD3 R29, P1, PT, R2, R29, RZ ;  /* 0x0000001d021d7210 */ /* 0x000fca0007f3e0ff */
[----:B------:R-:W-:Y:S02]  /*0cc0*/  IMAD.X R28, RZ, RZ, R28, P1 ;  /* 0x000000ffff1c7224 */ /* 0x000fe400008e061c */
[----:B-1----:R-:W-:-:S05]  /*0cd0*/  FFMA.FTZ R23, R23, UR4, RZ ;  /* 0x0000000417177c23 */ /* 0x002fca00080100ff */
[----:B------:R-:W-:-:S15]  /*0ce0*/  FSEL R23, R23, RZ, P0 ;  /* 0x000000ff17177208 */ /* 0x000fde0000000000 */
[----:B------:R-:W-:-:S15]  /*0cf0*/  NOP ;  /* 0x0000000000007918 */ /* 0x000fde0000000000 */
[----:B------:R-:W-:-:S14]  /*0d00*/  NOP ;  /* 0x0000000000007918 */ /* 0x000fdc0000000000 */
[----:B------:R0:W1:Y:S02]  /*0d10*/  I2F.S64 R34, R8 ;  /* 0x0000000800227312 */ /* 0x0000640000301400 */
[----:B0-----:R-:W-:-:S04]  /*0d20*/  IADD3 R8, P1, PT, R29, -UR12, RZ ;  /* 0x8000000c1d087c10 */ /* 0x001fc8000ff3e0ff */
[----:B------:R-:W-:Y:S01]  /*0d30*/  IADD3.X R9, PT, PT, R28, ~UR5, RZ, P1, !PT ;  /* 0x800000051c097c10 */ /* 0x000fe20008ffe4ff */
[----:B-1----:R-:W-:-:S05]  /*0d40*/  FFMA.FTZ R34, R34, UR4, RZ ;  /* 0x0000000422227c23 */ /* 0x002fca00080100ff */
[----:B------:R-:W-:-:S15]  /*0d50*/  FSEL R34, R34, RZ, P0 ;  /* 0x000000ff22227208 */ /* 0x000fde0000000000 */
[----:B------:R-:W-:-:S15]  /*0d60*/  NOP ;  /* 0x0000000000007918 */ /* 0x000fde0000000000 */
[----:B------:R-:W-:-:S15]  /*0d70*/  NOP ;  /* 0x0000000000007918 */ /* 0x000fde0000000000 */
[----:B------:R-:W-:-:S07]  /*0d80*/  NOP ;  /* 0x0000000000007918 */ /* 0x000fce0000000000 */
[----:B------:R-:W0:Y:S02]  /*0d90*/  I2F.S64 R26, R8 ;  /* 0x00000008001a7312 */ /* 0x000e240000301400 */
[----:B0-----:R-:W-:-:S05]  /*0da0*/  FFMA.FTZ R26, R26, UR4, RZ ;  /* 0x000000041a1a7c23 */ /* 0x001fca00080100ff */
[----:B------:R-:W-:Y:S01]  /*0db0*/  FSEL R26, R26, RZ, P0 ;  /* 0x000000ff1a1a7208 */ /* 0x000fe20000000000 */
[----:B---3--:R-:W-:-:S04]  /*0dc0*/  FADD.FTZ R30, -R30, 1 ;  /* 0x3f8000001e1e7421 */ /* 0x008fc80000010100 */
[----:B------:R-:W-:Y:S01]  /*0dd0*/  FFMA.FTZ R30, R30, -10000, R35 ;  /* 0xc61c40001e1e7823 */ /* 0x000fe20000010023 */
[----:B--2---:R-:W-:-:S04]  /*0de0*/  FADD.FTZ R32, -R32, 1 ;  /* 0x3f80000020207421 */ /* 0x004fc80000010100 */
[----:B------:R-:W-:Y:S01]  /*0df0*/  FFMA.FTZ R32, R32, -10000, R23 ;  /* 0xc61c400020207823 */ /* 0x000fe20000010017 */
[----:B------:R-:W-:-:S03]  /*0e00*/  FFMA.FTZ R8, R31, UR26, R30 ;  /* 0x0000001a1f087c23 */ /* 0x000fc6000801001e */
[----:B----4-:R-:W-:Y:S01]  /*0e10*/  FFMA.FTZ R9, R27, UR26, R32 ;  /* 0x0000001a1b097c23 */ /* 0x010fe20008010020 */
[----:B-----5:R-:W-:Y:S01]  /*0e20*/  FADD.FTZ R35, -R10, 1 ;  /* 0x3f8000000a237421 */ /* 0x020fe20000010100 */
[----:B------:R-:W-:-:S03]  /*0e30*/  FADD.FTZ R37, -R22, 1 ;  /* 0x3f80000016257421 */ /* 0x000fc60000010100 */
[----:B------:R-:W-:Y:S01]  /*0e40*/  FFMA.FTZ R10, R35, -10000, R34 ;  /* 0xc61c4000230a7823 */ /* 0x000fe20000010022 */
[----:B------:R-:W-:Y:S01]  /*0e50*/  FFMA.FTZ R26, R37, -10000, R26 ;  /* 0xc61c4000251a7823 */ /* 0x000fe2000001001a */
[C---:B------:R-:W-:Y:S02]  /*0e60*/  IMAD.U32 R22, R12.reuse, 0x4, R1 ;  /* 0x000000040c167824 */ /* 0x040fe400078e0001 */
[----:B------:R-:W-:Y:S01]  /*0e70*/  FFMA.FTZ R10, R33, UR26, R10 ;  /* 0x0000001a210a7c23 */ /* 0x000fe2000801000a */
[----:B------:R-:W-:Y:S01]  /*0e80*/  IADD3 R12, P1, PT, R12, 0x4, RZ ;  /* 0x000000040c0c7810 */ /* 0x000fe20007f3e0ff */
[----:B------:R-:W-:-:S04]  /*0e90*/  FFMA.FTZ R11, R11, UR26, R26 ;  /* 0x0000001a0b0b7c23 */ /* 0x000fc8000801001a */
[----:B------:R-:W-:Y:S01]  /*0ea0*/  IMAD.X R16, RZ, RZ, R16, P1 ;  /* 0x000000ffff107224 */ /* 0x000fe200008e0610 */
[----:B------:R-:W-:Y:S01]  /*0eb0*/  ISETP.NE.U32.AND P1, PT, R12, R17, PT ;  /* 0x000000110c00720c */ /* 0x000fe20003f25070 */
[----:B------:R0:W-:Y:S03]  /*0ec0*/  STL.128 [R22], R8 ;  /* 0x0000000816007387 */ /* 0x0001e60000100c00 */
[----:B------:R-:W-:Y:S02]  /*0ed0*/  ISETP.NE.AND.EX P1, PT, R16, R13, PT, P1 ;  /* 0x0000000d1000720c */ /* 0x000fe40003f25310 */
[----:B------:R-:W-:Y:S02]  /*0ee0*/  IADD3 R26, P3, PT, R2, R29, RZ ;  /* 0x0000001d021a7210 */ /* 0x000fe40007f7e0ff */
[----:B------:R-:W-:Y:S02]  /*0ef0*/  FMNMX3.FTZ R25, R25, R8, R9, !PT ;  /* 0x0000000819197276 */ /* 0x000fe40007810009 */
[----:B------:R-:W-:-:S02]  /*0f00*/  IADD3.X R28, PT, PT, RZ, R28, RZ, P3, !PT ;  /* 0x0000001cff1c7210 */ /* 0x000fc40001ffe4ff */
[----:B------:R-:W-:-:S05]  /*0f10*/  FMNMX3.FTZ R25, R25, R10, R11, !PT ;  /* 0x0000000a19197276 */ /* 0x000fca000781000b */
[----:B------:R-:W-:Y:S05]  /*0f20*/  @P1 BRA `(.L_x_541) ;  /* 0xfffffff8009c1947 */ /* 0x000fea000383ffff */
[----:B------:R-:W-:Y:S05]  /*0f30*/  BSYNC.RECONVERGENT B2 ;  /* 0x0000000000027941 */ /* 0x000fea0003800200 */
.L_x_540:
[----:B------:R-:W-:Y:S02]  /*0f40*/  IMAD.MOV.U32 R29, RZ, RZ, R17 ;  /* 0x000000ffff1d7224 */ /* 0x000fe400078e0011 */
[----:B------:R-:W-:-:S07]  /*0f50*/  IMAD.MOV.U32 R31, RZ, RZ, R13 ;  /* 0x000000ffff1f7224 */ /* 0x000fce00078e000d */
.L_x_539:
[----:B------:R-:W-:Y:S05]  /*0f60*/  BSYNC.RECONVERGENT B1 ;  /* 0x0000000000017941 */ /* 0x000fea0003800200 */
.L_x_538:
[----:B------:R-:W-:-:S05]  /*0f70*/  VIADD R30, R3, 0x1 ;  /* 0x00000001031e7836 */ /* 0x000fca0000000000 */
[----:B------:R-:W-:-:S04]  /*0f80*/  LOP3.LUT R30, R30, 0x3, RZ, 0xc0, !PT ;  /* 0x000000031e1e7812 */ /* 0x000fc800078ec0ff */
[----:B------:R-:W-:-:S04]  /*0f90*/  ISETP.NE.U32.AND P0, PT, R30, RZ, PT ;  /* 0x000000ff1e00720c */ /* 0x000fc80003f05070 */
[----:B------:R-:W-:-:S13]  /*0fa0*/  ISETP.NE.AND.EX P0, PT, RZ, RZ, PT, P0 ;  /* 0x000000ffff00720c */ /* 0x000fda0003f05300 */
[----:B------:R-:W-:Y:S05]  /*0fb0*/  @!P0 BRA `(.L_x_537) ;  /* 0x0000000400348947 */ /* 0x000fea0003800000 */
[----:B0-----:R-:W0:Y:S01]  /*0fc0*/  LDC.64 R8, c[0x0][0x390] ;  /* 0x0000e400ff087b82 */ /* 0x001e220000000a00 */
[----:B------:R-:W-:-:S05]  /*0fd0*/  IADD3 R13, P0, PT, R26, R20, RZ ;  /* 0x000000141a0d7210 */ /* 0x000fca0007f1e0ff */
[----:B------:R-:W-:Y:S01]  /*0fe0*/  IMAD.X R16, R28, 0x1, R15, P0 ;  /* 0x000000011c107824 */ /* 0x000fe200000e060f */
[----:B------:R-:W-:Y:S01]  /*0ff0*/  IADD3 R17, P0, PT, R26, R18, RZ ;  /* 0x000000121a117210 */ /* 0x000fe20007f1e0ff */
[----:B------:R-:W1:Y:S04]  /*1000*/  LDC.64 R10, c[0x0][0x388] ;  /* 0x0000e200ff0a7b82 */ /* 0x000e680000000a00 */
[----:B------:R-:W-:-:S04]  /*1010*/  IMAD.X R22, R28, 0x1, R14, P0 ;  /* 0x000000011c167824 */ /* 0x000fc800000e060e */
[----:B------:R-:W2:Y:S01]  /*1020*/  LDC R32, c[0x0][0x3b0] ;  /* 0x0000ec00ff207b82 */ /* 0x000ea20000000800 */
[----:B0-----:R-:W-:-:S04]  /*1030*/  LEA R12, P1, R13, R8, 0x2 ;  /* 0x000000080d0c7211 */ /* 0x001fc800078210ff */
[----:B------:R-:W-:Y:S02]  /*1040*/  LEA.HI.X R13, R13, R9, R16, 0x2, P1 ;  /* 0x000000090d0d7211 */ /* 0x000fe400008f1410 */
[----:B-1----:R-:W-:-:S03]  /*1050*/  LEA R16, P0, R17, R10, 0x2 ;  /* 0x0000000a11107211 */ /* 0x002fc600078010ff */
[----:B------:R-:W3:Y:S01]  /*1060*/  LDG.E.CONSTANT R12, desc[UR16][R12.64] ;  /* 0x000000100c0c7981 */ /* 0x000ee2000c1e9900 */
[----:B------:R-:W-:Y:S02]  /*1070*/  LEA.HI.X R17, R17, R11, R22, 0x2, P0 ;  /* 0x0000000b11117211 */ /* 0x000fe400000f1416 */
[----:B------:R-:W0:Y:S04]  /*1080*/  LDC.64 R22, c[0x0][0x398] ;  /* 0x0000e600ff167b82 */ /* 0x000e280000000a00 */
[----:B------:R1:W2:Y:S01]  /*1090*/  LDG.E R17, desc[UR16][R16.64] ;  /* 0x0000001010117981 */ /* 0x0002a2000c1e1900 */
[----:B------:R-:W-:Y:S02]  /*10a0*/  IADD3 R26, P0, PT, R26, -UR12, RZ ;  /* 0x8000000c1a1a7c10 */ /* 0x000fe4000ff1e0ff */
[----:B------:R-:W-:-:S02]  /*10b0*/  ISETP.NE.U32.AND P1, PT, R30, 0x1, PT ;  /* 0x000000011e00780c */ /* 0x000fc40003f25070 */
[----:B------:R-:W-:Y:S02]  /*10c0*/  IADD3.X R27, PT, PT, R28, ~UR5, RZ, P0, !PT ;  /* 0x800000051c1b7c10 */ /* 0x000fe400087fe4ff */
[----:B------:R-:W-:Y:S02]  /*10d0*/  ISETP.NE.AND.EX P1, PT, RZ, RZ, PT, P1 ;  /* 0x000000ffff00720c */ /* 0x000fe40003f25310 */
[----:B------:R-:W4:Y:S01]  /*10e0*/  I2F.S64 R26, R26 ;  /* 0x0000001a001a7312 */ /* 0x000f220000301400 */
[----:B-1----:R-:W-:Y:S01]  /*10f0*/  IMAD.U32 R16, R29, 0x4, R1 ;  /* 0x000000041d107824 */ /* 0x002fe200078e0001 */
[----:B0-----:R-:W-:Y:S01]  /*1100*/  ISETP.NE.U32.AND P0, PT, R22, RZ, PT ;  /* 0x000000ff1600720c */ /* 0x001fe20003f05070 */
[----:B----4-:R-:W-:-:S03]  /*1110*/  FFMA.FTZ R22, R26, UR4, RZ ;  /* 0x000000041a167c23 */ /* 0x010fc600080100ff */
[----:B------:R-:W-:-:S04]  /*1120*/  ISETP.NE.AND.EX P0, PT, R23, RZ, PT, P0 ;  /* 0x000000ff1700720c */ /* 0x000fc80003f05300 */
[----:B------:R-:W-:Y:S01]  /*1130*/  FSEL R22, R22, RZ, P0 ;  /* 0x000000ff16167208 */ /* 0x000fe20000000000 */
[----:B---3--:R-:W-:Y:S01]  /*1140*/  FADD.FTZ R13, -R12, 1 ;  /* 0x3f8000000c0d7421 */ /* 0x008fe20000010100 */
[----:B------:R-:W-:-:S03]  /*1150*/  IMAD.MOV.U32 R12, RZ, RZ, R2 ;  /* 0x000000ffff0c7224 */ /* 0x000fc600078e0002 */
[----:B------:R-:W-:Y:S01]  /*1160*/  FFMA.FTZ R22, R13, -10000, R22 ;  /* 0xc61c40000d167823 */ /* 0x000fe20000010016 */
[----:B------:R-:W-:-:S03]  /*1170*/  IMAD.MOV.U32 R13, RZ, RZ, RZ ;  /* 0x000000ffff0d7224 */ /* 0x000fc600078e00ff */
[----:B--2---:R-:W-:Y:S01]  /*1180*/  FFMA.FTZ R17, R17, R32, R22 ;  /* 0x0000002011117223 */ /* 0x004fe20000010016 */
[----:B------:R-:W-:-:S04]  /*1190*/  IMAD.WIDE.U32 R12, R2, R29, R12 ;  /* 0x0000001d020c7225 */ /* 0x000fc800078e000c */
[----:B------:R1:W-:Y:S01]  /*11a0*/  STL [R16], R17 ;  /* 0x0000001110007387 */ /* 0x0003e20000100800 */
[----:B------:R-:W-:Y:S01]  /*11b0*/  FMNMX.FTZ R25, R25, R17, !PT ;  /* 0x0000001119197209 */ /* 0x000fe20007810000 */
[----:B------:R-:W-:Y:S06]  /*11c0*/  @!P1 BRA `(.L_x_537) ;  /* 0x0000000000b09947 */ /* 0x000fec0003800000 */
[----:B-1----:R-:W-:Y:S01]  /*11d0*/  IADD3 R17, P1, PT, R0, R12, RZ ;  /* 0x0000000c00117210 */ /* 0x002fe20007f3e0ff */
[----:B------:R-:W-:-:S03]  /*11e0*/  IMAD R19, R2, R31, R13 ;  /* 0x0000001f02137224 */ /* 0x000fc600078e020d */
[----:B------:R-:W-:Y:S01]  /*11f0*/  IADD3 R20, P3, PT, R17, R20, RZ ;  /* 0x0000001411147210 */ /* 0x000fe20007f7e0ff */
[----:B------:R-:W-:-:S04]  /*1200*/  IMAD.X R19, RZ, RZ, R19, P1 ;  /* 0x000000ffff137224 */ /* 0x000fc800008e0613 */
[----:B------:R-:W-:Y:S01]  /*1210*/  IMAD.X R15, R19, 0x1, R15, P3 ;  /* 0x00000001130f7824 */ /* 0x000fe200018e060f */
[C---:B------:R-:W-:Y:S02]  /*1220*/  LEA R12, P3, R20.reuse, R8, 0x2 ;  /* 0x00000008140c7211 */ /* 0x040fe400078610ff */
[----:B------:R-:W-:Y:S02]  /*1230*/  IADD3 R8, P1, PT, R17, R18, RZ ;  /* 0x0000001211087210 */ /* 0x000fe40007f3e0ff */
[----:B------:R-:W-:-:S03]  /*1240*/  LEA.HI.X R13, R20, R9, R15, 0x2, P3 ;  /* 0x00000009140d7211 */ /* 0x000fc600018f140f */
[----:B------:R-:W-:Y:S01]  /*1250*/  IMAD.X R14, R19, 0x1, R14, P1 ;  /* 0x00000001130e7824 */ /* 0x000fe200008e060e */
[C---:B------:R-:W-:Y:S01]  /*1260*/  LEA R10, P1, R8.reuse, R10, 0x2 ;  /* 0x0000000a080a7211 */ /* 0x040fe200078210ff */
[----:B------:R-:W2:Y:S03]  /*1270*/  LDG.E.CONSTANT R18, desc[UR16][R12.64] ;  /* 0x000000100c127981 */ /* 0x000ea6000c1e9900 */
[----:B------:R-:W-:-:S05]  /*1280*/  LEA.HI.X R11, R8, R11, R14, 0x2, P1 ;  /* 0x0000000b080b7211 */ /* 0x000fca00008f140e */
[----:B------:R-:W3:Y:S01]  /*1290*/  LDG.E R15, desc[UR16][R10.64] ;  /* 0x000000100a0f7981 */ /* 0x000ee2000c1e1900 */
[----:B------:R-:W-:-:S04]  /*12a0*/  IADD3 R8, P1, PT, R17, -UR12, RZ ;  /* 0x8000000c11087c10 */ /* 0x000fc8000ff3e0ff */
[----:B------:R-:W-:Y:S02]  /*12b0*/  IADD3.X R9, PT, PT, R19, ~UR5, RZ, P1, !PT ;  /* 0x8000000513097c10 */ /* 0x000fe40008ffe4ff */
[----:B------:R-:W-:Y:S02]  /*12c0*/  ISETP.NE.U32.AND P1, PT, R30, 0x2, PT ;  /* 0x000000021e00780c */ /* 0x000fe40003f25070 */
[----:B------:R-:W0:Y:S02]  /*12d0*/  I2F.S64 R8, R8 ;  /* 0x0000000800087312 */ /* 0x000e240000301400 */
[----:B0-----:R-:W-:Y:S01]  /*12e0*/  FFMA.FTZ R14, R8, UR4, RZ ;  /* 0x00000004080e7c23 */ /* 0x001fe200080100ff */
        /* <DEDUP_REMOVED lines=10> */
[----:B------:R-:W-:-:S04]  /*1390*/  IADD3 R12, P1, PT, R9, R12, RZ ;  /* 0x0000000c090c7210 */ /* 0x000fc80007f3e0ff */
[----:B------:R-:W-:Y:S02]  /*13a0*/  IADD3.X R13, PT, PT, R15, R13, RZ, P1, !PT ;  /* 0x0000000d0f0d7210 */ /* 0x000fe40000ffe4ff */
[----:B------:R-:W-:-:S03]  /*13b0*/  IADD3 R10, P1, PT, R9, R10, RZ ;  /* 0x0000000a090a7210 */ /* 0x000fc60007f3e0ff */
[----:B------:R-:W3:Y:S02]  /*13c0*/  LDG.E.CONSTANT R12, desc[UR16][R12.64] ;  /* 0x000000100c0c7981 */ /* 0x000ee4000c1e9900 */
[----:B------:R-:W-:-:S06]  /*13d0*/  IMAD.X R11, R15, 0x1, R11, P1 ;  /* 0x000000010f0b7824 */ /* 0x000fcc00008e060b */
[----:B------:R-:W4:Y:S01]  /*13e0*/  LDG.E R11, desc[UR16][R10.64] ;  /* 0x000000100a0b7981 */ /* 0x000f22000c1e1900 */
[----:B------:R-:W-:-:S04]  /*13f0*/  IADD3 R8, P1, P3, R17, -UR12, R2 ;  /* 0x8000000c11087c10 */ /* 0x000fc8000fb3e002 */
[----:B------:R-:W-:-:S04]  /*1400*/  IADD3.X R9, PT, PT, R19, ~UR5, RZ, P1, P3 ;  /* 0x8000000513097c10 */ /* 0x000fc80008fe64ff */
[----:B------:R-:W2:Y:S02]  /*1410*/  I2F.S64 R8, R8 ;  /* 0x0000000800087312 */ /* 0x000ea40000301400 */
[----:B--2---:R-:W-:-:S05]  /*1420*/  FFMA.FTZ R14, R8, UR4, RZ ;  /* 0x00000004080e7c23 */ /* 0x004fca00080100ff */
[----:B------:R-:W-:Y:S01]  /*1430*/  FSEL R14, R14, RZ, P0 ;  /* 0x000000ff0e0e7208 */ /* 0x000fe20000000000 */
[----:B---3--:R-:W-:-:S04]  /*1440*/  FADD.FTZ R15, -R12, 1 ;  /* 0x3f8000000c0f7421 */ /* 0x008fc80000010100 */
[----:B------:R-:W-:-:S04]  /*1450*/  FFMA.FTZ R14, R15, -10000, R14 ;  /* 0xc61c40000f0e7823 */ /* 0x000fc8000001000e */
[----:B----4-:R-:W-:-:S05]  /*1460*/  FFMA.FTZ R14, R11, R32, R14 ;  /* 0x000000200b0e7223 */ /* 0x010fca000001000e */
[----:B------:R3:W-:Y:S01]  /*1470*/  STL [R16+0x8], R14 ;  /* 0x0000080e10007387 */ /* 0x0007e20000100800 */
[----:B------:R-:W-:-:S07]  /*1480*/  FMNMX.FTZ R25, R25, R14, !PT ;  /* 0x0000000e19197209 */ /* 0x000fce0007810000 */
.L_x_537:
[----:B------:R-:W-:Y:S05]  /*1490*/  BSYNC.RECONVERGENT B0 ;  /* 0x0000000000007941 */ /* 0x000fea0003800200 */
.L_x_536:
[----:B------:R-:W-:Y:S02]  /*14a0*/  ISETP.GT.U32.AND P1, PT, R2, 0x20, PT ;  /* 0x000000200200780c */ /* 0x000fe40003f24070 */
[----:B------:R-:W-:Y:S02]  /*14b0*/  LOP3.LUT R13, R0, 0x1f, RZ, 0xc0, !PT ;  /* 0x0000001f000d7812 */ /* 0x000fe400078ec0ff */
[----:B--23--:R-:W-:Y:S02]  /*14c0*/  I2FP.F32.U32 R14, R2 ;  /* 0x00000002000e7245 */ /* 0x00cfe40000201000 */
[----:B------:R-:W-:-:S07]  /*14d0*/  I2FP.F32.U32 R15, R0 ;  /* 0x00000000000f7245 */ /* 0x000fce0000201000 */
[----:B------:R-:W-:Y:S05]  /*14e0*/  @P1 BRA `(.L_x_542) ;  /* 0x00000000002c1947 */ /* 0x000fea0003800000 */
        /* <DEDUP_REMOVED lines=11> */
.L_x_542:
[----:B0-----:R-:W0:Y:S01]  /*15a0*/  SHFL.BFLY PT, R8, R25, 0x10, 0x1f ;  /* 0x0e001f0019087f89 */ /* 0x001e2200000e0000 */
[----:B------:R-:W2:Y:S01]  /*15b0*/  S2UR UR11, SR_CgaCtaId ;  /* 0x00000000000b79c3 */ /* 0x000ea20000008800 */
[----:B------:R-:W-:Y:S01]  /*15c0*/  UMOV UR10, 0x400 ;  /* 0x00000400000a7882 */ /* 0x000fe20000000000 */
[----:B------:R-:W-:Y:S01]  /*15d0*/  ISETP.NE.AND P0, PT, R13, RZ, PT ;  /* 0x000000ff0d00720c */ /* 0x000fe20003f05270 */
[----:B------:R-:W-:Y:S01]  /*15e0*/  UIADD3 UR10, UPT, UPT, UR10, 0x8, URZ ;  /* 0x000000080a0a7890 */ /* 0x000fe2000fffe0ff */
[----:B-1----:R-:W-:-:S05]  /*15f0*/  FMUL.FTZ R16, R14, 0.03125 ;  /* 0x3d0000000e107820 */ /* 0x002fca0000410000 */
[----:B------:R-:W-:Y:S02]  /*1600*/  FSETP.GT.FTZ.AND P3, PT, R16, R15, PT ;  /* 0x0000000f1000720b */ /* 0x000fe40003f74000 */
[----:B0-----:R-:W-:Y:S01]  /*1610*/  FMNMX.FTZ R8, R8, R25, !PT ;  /* 0x0000001908087209 */ /* 0x001fe20007810000 */
[----:B--2---:R-:W-:-:S04]  /*1620*/  ULEA UR10, UR11, UR10, 0x18 ;  /* 0x0000000a0b0a7291 */ /* 0x004fc8000f8ec0ff */
[----:B------:R-:W0:Y:S02]  /*1630*/  SHFL.BFLY PT, R9, R8, 0x8, 0x1f ;  /* 0x0d001f0008097f89 */ /* 0x000e2400000e0000 */
[----:B------:R-:W-:Y:S02]  /*1640*/  LEA.HI R20, R0, UR10, RZ, 0x1d ;  /* 0x0000000a00147c11 */ /* 0x000fe4000f8fe8ff */
[----:B------:R-:W-:Y:S02]  /*1650*/  LEA R18, R13, UR10, 0x2 ;  /* 0x0000000a0d127c11 */ /* 0x000fe4000f8e10ff */
        /* <DEDUP_REMOVED lines=21> */
.L_x_543:
[----:B------:R-:W-:Y:S01]  /*17b0*/  ISETP.NE.AND P3, PT, R0, RZ, PT ;  /* 0x000000ff0000720c */ /* 0x000fe20003f65270 */
[----:B------:R-:W-:Y:S01]  /*17c0*/  BSSY.RECONVERGENT B0, `(.L_x_544) ;  /* 0x000004c000007945 */ /* 0x000fe20003800200 */
[----:B-1----:R-:W-:-:S11]  /*17d0*/  IMAD.MOV.U32 R17, RZ, RZ, RZ ;  /* 0x000000ffff117224 */ /* 0x002fd600078e00ff */
        /* <DEDUP_REMOVED lines=17> */
[----:B0-----:R-:W-:Y:S02]  /*18f0*/  IMAD.MOV.U32 R12, RZ, RZ, RZ ;  /* 0x000000ffff0c7224 */ /* 0x001fe400078e00ff */
[----:B------:R-:W-:-:S07]  /*1900*/  IMAD.MOV.U32 R20, RZ, RZ, RZ ;  /* 0x000000ffff147224 */ /* 0x000fce00078e00ff */
.L_x_549:
[----:B0-----:R-:W-:-:S05]  /*1910*/  IMAD.U32 R19, R12, 0x4, R1 ;  /* 0x000000040c137824 */ /* 0x001fca00078e0001 */
[----:B------:R-:W1:Y:S01]  /*1920*/  LDL.128 R8, [R19] ;  /* 0x0000000013087983 */ /* 0x000e620000100c00 */
        /* <DEDUP_REMOVED lines=23> */
.L_x_548:
[----:B0-----:R-:W-:-:S07]  /*1aa0*/  IMAD.MOV.U32 R8, RZ, RZ, R6 ;  /* 0x000000ffff087224 */ /* 0x001fce00078e0006 */
.L_x_547:
[----:B------:R-:W-:Y:S05]  /*1ab0*/  BSYNC.RECONVERGENT B1 ;  /* 0x0000000000017941 */ /* 0x000fea0003800200 */
.L_x_546:
[----:B------:R-:W-:-:S04]  /*1ac0*/  ISETP.NE.U32.AND P0, PT, R5, RZ, PT ;  /* 0x000000ff0500720c */ /* 0x000fc80003f05070 */
[----:B------:R-:W-:-:S13]  /*1ad0*/  ISETP.NE.AND.EX P0, PT, RZ, RZ, PT, P0 ;  /* 0x000000ffff00720c */ /* 0x000fda0003f05300 */
[----:B------:R-:W-:Y:S05]  /*1ae0*/  @!P0 BRA `(.L_x_545) ;  /* 0x0000000000648947 */ /* 0x000fea0003800000 */
[----:B------:R-:W-:-:S05]  /*1af0*/  LEA R11, R8, R1, 0x2 ;  /* 0x00000001080b7211 */ /* 0x000fca00078e10ff */
[----:B0-----:R-:W1:Y:S01]  /*1b00*/  LDL R9, [R11] ;  /* 0x000000000b097983 */ /* 0x001e620000100800 */
[----:B------:R-:W-:-:S04]  /*1b10*/  ISETP.NE.U32.AND P0, PT, R5, 0x1, PT ;  /* 0x000000010500780c */ /* 0x000fc80003f05070 */
[----:B------:R-:W-:Y:S01]  /*1b20*/  ISETP.NE.AND.EX P0, PT, RZ, RZ, PT, P0 ;  /* 0x000000ffff00720c */ /* 0x000fe20003f05300 */
[----:B-1----:R-:W-:-:S04]  /*1b30*/  FADD.FTZ R9, -R16, R9 ;  /* 0x0000000910097221 */ /* 0x002fc80000010100 */
        /* <DEDUP_REMOVED lines=16> */
[----:B------:R-:W-:-:S06]  /*1c40*/  FMUL.FTZ R16, R16, 1.4426950216293334961 ;  /* 0x3fb8aa3b10107820 */ /* 0x000fcc0000410000 */
[----:B------:R-:W0:Y:S02]  /*1c50*/  MUFU.EX2 R16, R16 ;  /* 0x0000001000107308 */ /* 0x000e240000000800 */
[----:B0-----:R4:W-:Y:S01]  /*1c60*/  STL [R11+0x8], R16 ;  /* 0x000008100b007387 */ /* 0x0019e20000100800 */
[----:B------:R-:W-:-:S07]  /*1c70*/  FADD.FTZ R17, R17, R16 ;  /* 0x0000001011117221 */ /* 0x000fce0000010000 */
.L_x_545:
[----:B------:R-:W-:Y:S05]  /*1c80*/  BSYNC.RECONVERGENT B0 ;  /* 0x0000000000007941 */ /* 0x000fea0003800200 */
.L_x_544:
[----:B------:R-:W-:Y:S05]  /*1c90*/  @P1 BRA `(.L_x_550) ;  /* 0x00000000002c1947 */ /* 0x000fea0003800000 */
[----:B--23--:R-:W2:Y:S02]  /*1ca0*/  SHFL.BFLY PT, R8, R17, 0x10, 0x1f ;  /* 0x0e001f0011087f89 */ /* 0x00cea400000e0000 */
[----:B--2---:R-:W-:-:S05]  /*1cb0*/  FADD.FTZ R8, R8, R17 ;  /* 0x0000001108087221 */ /* 0x004fca0000010000 */
[----:B0-----:R-:W0:Y:S02]  /*1cc0*/  SHFL.BFLY PT, R9, R8, 0x8, 0x1f ;  /* 0x0d001f0008097f89 */ /* 0x001e2400000e0000 */
[----:B0-----:R-:W-:-:S05]  /*1cd0*/  FADD.FTZ R9, R8, R9 ;  /* 0x0000000908097221 */ /* 0x001fca0000010000 */
[----:B------:R-:W0:Y:S02]  /*1ce0*/  SHFL.BFLY PT, R10, R9, 0x4, 0x1f ;  /* 0x0c801f00090a7f89 */ /* 0x000e2400000e0000 */
[----:B0-----:R-:W-:-:S05]  /*1cf0*/  FADD.FTZ R10, R9, R10 ;  /* 0x0000000a090a7221 */ /* 0x001fca0000010000 */
[----:B----4-:R-:W0:Y:S02]  /*1d00*/  SHFL.BFLY PT, R11, R10, 0x2, 0x1f ;  /* 0x0c401f000a0b7f89 */ /* 0x010e2400000e0000 */
[----:B0-----:R-:W-:-:S05]  /*1d10*/  FADD.FTZ R11, R10, R11 ;  /* 0x0000000b0a0b7221 */ /* 0x001fca0000010000 */
[----:B------:R-:W0:Y:S02]  /*1d20*/  SHFL.BFLY PT, R12, R11, 0x1, 0x1f ;  /* 0x0c201f000b0c7f89 */ /* 0x000e2400000e0000 */
[----:B0-----:R-:W-:Y:S01]  /*1d30*/  FADD.FTZ R12, R11, R12 ;  /* 0x0000000c0b0c7221 */ /* 0x001fe20000010000 */
[----:B------:R-:W-:Y:S06]  /*1d40*/  BRA `(.L_x_551) ;  /* 0x0000000000847947 */ /* 0x000fec0003800000 */
.L_x_550:
[----:B--23--:R-:W2:Y:S01]  /*1d50*/  SHFL.BFLY PT, R8, R17, 0x10, 0x1f ;  /* 0x0e001f0011087f89 */ /* 0x00cea200000e0000 */
[----:B------:R-:W3:Y:S01]  /*1d60*/  S2UR UR11, SR_CgaCtaId ;  /* 0x00000000000b79c3 */ /* 0x000ee20000008800 */
[----:B------:R-:W-:Y:S01]  /*1d70*/  UMOV UR10, 0x400 ;  /* 0x00000400000a7882 */ /* 0x000fe20000000000 */
[----:B------:R-:W-:Y:S01]  /*1d80*/  ISETP.NE.AND P0, PT, R13, RZ, PT ;  /* 0x000000ff0d00720c */ /* 0x000fe20003f05270 */
[----:B------:R-:W-:Y:S01]  /*1d90*/  UIADD3 UR10, UPT, UPT, UR10, 0x88, URZ ;  /* 0x000000880a0a7890 */ /* 0x000fe2000fffe0ff */
[----:B------:R-:W-:-:S05]  /*1da0*/  FMUL.FTZ R14, R14, 0.03125 ;  /* 0x3d0000000e0e7820 */ /* 0x000fca0000410000 */
[----:B------:R-:W-:Y:S01]  /*1db0*/  FSETP.GT.FTZ.AND P1, PT, R14, R15, PT ;  /* 0x0000000f0e00720b */ /* 0x000fe20003f34000 */
[----:B--2---:R-:W-:Y:S01]  /*1dc0*/  FADD.FTZ R8, R8, R17 ;  /* 0x0000001108087221 */ /* 0x004fe20000010000 */
[----:B---3--:R-:W-:-:S04]  /*1dd0*/  ULEA UR10, UR11, UR10, 0x18 ;  /* 0x0000000a0b0a7291 */ /* 0x008fc8000f8ec0ff */
[----:B0-----:R-:W0:Y:S02]  /*1de0*/  SHFL.BFLY PT, R9, R8, 0x8, 0x1f ;  /* 0x0d001f0008097f89 */ /* 0x001e2400000e0000 */
[----:B------:R-:W-:Y:S02]  /*1df0*/  LEA.HI R15, R0, UR10, RZ, 0x1d ;  /* 0x0000000a000f7c11 */ /* 0x000fe4000f8fe8ff */
[----:B-1--4-:R-:W-:Y:S01]  /*1e00*/  LEA R16, R13, UR10, 0x2 ;  /* 0x0000000a0d107c11 */ /* 0x012fe2000f8e10ff */
        /* <DEDUP_REMOVED lines=21> */
.L_x_551:
        /* <DEDUP_REMOVED lines=14> */
[----:B------:R-:W-:Y:S01]  /*2040*/  ISETP.GE.U32.AND P0, PT, R24, 0x3, PT ;  /* 0x000000031800780c */ /* 0x000fe20003f06070 */
[----:B------:R-:W-:Y:S01]  /*2050*/  IMAD.U32 R31, RZ, RZ, UR27 ;  /* 0x0000001bff1f7e24 */ /* 0x000fe2000f8e00ff */
[----:B------:R-:W-:Y:S01]  /*2060*/  BSSY.RECONVERGENT B1, `(.L_x_554) ;  /* 0x0000102000017945 */ /* 0x000fe20003800200 */
[----:B0-----:R-:W-:Y:S01]  /*2070*/  IMAD.MOV.U32 R8, RZ, RZ, R0 ;  /* 0x000000ffff087224 */ /* 0x001fe200078e0000 */
[----:B-1----:R-:W-:Y:S01]  /*2080*/  CS2R R16, SRZ ;  /* 0x0000000000107805 */ /* 0x002fe2000001ff00 */
[----:B------:R-:W-:Y:S02]  /*2090*/  IMAD.MOV.U32 R9, RZ, RZ, RZ ;  /* 0x000000ffff097224 */ /* 0x000fe400078e00ff */
[----:B------:R-:W-:Y:S01]  /*20a0*/  IMAD.MOV.U32 R18, RZ, RZ, RZ ;  /* 0x000000ffff127224 */ /* 0x000fe200078e00ff */
[----:B--2---:R-:W-:-:S02]  /*20b0*/  ULEA UR10, UR11, UR10, 0x18 ;  /* 0x0000000a0b0a7291 */ /* 0x004fc4000f8ec0ff */
[----:B------:R-:W-:-:S06]  /*20c0*/  UIADD3 UR11, UP0, UPT, UR12, UR6, URZ ;  /* 0x000000060c0b7290 */ /* 0x000fcc000ff1e0ff */
[----:B------:R-:W-:Y:S01]  /*20d0*/  IMAD.WIDE.U32 R30, R31, UR11, R8 ;  /* 0x0000000b1f1e7c25 */ /* 0x000fe2000f8e0008 */
[----:B------:R-:W0:Y:S01]  /*20e0*/  LDS R28, [UR10] ;  /* 0x0000000aff1c7984 */ /* 0x000e220008000800 */
[----:B------:R-:W-:Y:S02]  /*20f0*/  UIADD3.X UR10, UPT, UPT, UR5, UR14, URZ, UP0, !UPT ;  /* 0x0000000e050a7290 */ /* 0x000fe400087fe4ff */
[----:B------:R-:W-:Y:S02]  /*2100*/  IMAD.MOV.U32 R8, RZ, RZ, RZ ;  /* 0x000000ffff087224 */ /* 0x000fe400078e00ff */
[----:B------:R-:W-:-:S04]  /*2110*/  UIMAD UR10, UR10, UR27, URZ ;  /* 0x0000001b0a0a72a4 */ /* 0x000fc8000f8e02ff */
[----:B------:R-:W-:-:S06]  /*2120*/  UIMAD UR10, UR19, UR11, UR10 ;  /* 0x0000000b130a72a4 */ /* 0x000fcc000f8e020a */
[----:B------:R-:W-:Y:S01]  /*2130*/  VIADD R25, R31, UR10 ;  /* 0x0000000a1f197c36 */ /* 0x000fe20008000000 */
[----:B------:R-:W-:Y:S06]  /*2140*/  @!P0 BRA `(.L_x_555) ;  /* 0x0000000c00cc8947 */ /* 0x000fec0003800000 */
[----:B------:R-:W-:Y:S01]  /*2150*/  ISETP.GT.U32.AND P0, PT, R6, RZ, PT ;  /* 0x000000ff0600720c */ /* 0x000fe20003f04070 */
[----:B------:R-:W-:Y:S01]  /*2160*/  BSSY.RELIABLE B0, `(.L_x_556) ;  /* 0x00000ca000007945 */ /* 0x000fe20003800100 */
[----:B------:R-:W-:Y:S02]  /*2170*/  CS2R R16, SRZ ;  /* 0x0000000000107805 */ /* 0x000fe4000001ff00 */
[----:B------:R-:W-:Y:S02]  /*2180*/  CS2R R26, SRZ ;  /* 0x00000000001a7805 */ /* 0x000fe4000001ff00 */
[----:B------:R-:W-:-:S13]  /*2190*/  ISETP.GT.AND.EX P0, PT, R7, RZ, PT, P0 ;  /* 0x000000ff0700720c */ /* 0x000fda0003f04300 */
        /* <DEDUP_REMOVED lines=12> */
.L_x_561:
[----:B------:R-:W-:-:S05]  /*2260*/  IMAD.U32 R20, R27, 0x4, R1 ;  /* 0x000000041b147824 */ /* 0x000fca00078e0001 */
[----:B------:R-:W0:Y:S04]  /*2270*/  LDL.128 R8, [R20] ;  /* 0x0000000014087983 */ /* 0x000e280000100c00 */
[----:B------:R-:W2:Y:S01]  /*2280*/  LDL.128 R12, [R20+0x10] ;  /* 0x00001000140c7983 */ /* 0x000ea20000100c00 */
[----:B------:R-:W-:Y:S01]  /*2290*/  IADD3 R17, P1, PT, R17, R30, RZ ;  /* 0x0000001e11117210 */ /* 0x000fe20007f3e0ff */
[----:B------:R-:W-:Y:S01]  /*22a0*/  IMAD.SHL.U32 R33, R2, 0x4, RZ ;  /* 0x0000000402217824 */ /* 0x000fe200078e00ff */
[--C-:B------:R-:W-:Y:S01]  /*22b0*/  SHF.R.U32.HI R34, RZ, 0x1e, R2.reuse ;  /* 0x0000001eff227819 */ /* 0x100fe20000011602 */
[----:B------:R-:W-:Y:S02]  /*22c0*/  IMAD.MOV.U32 R36, RZ, RZ, R2 ;  /* 0x000000ffff247224 */ /* 0x000fe400078e0002 */
[----:B------:R-:W-:Y:S01]  /*22d0*/  IMAD.X R16, R16, 0x1, R25, P1 ;  /* 0x0000000110107824 */ /* 0x000fe200008e0619 */
[----:B------:R-:W-:Y:S01]  /*22e0*/  LEA R18, P1, R17, UR20, 0x2 ;  /* 0x0000001411127c11 */ /* 0x000fe2000f8210ff */
[----:B------:R-:W-:-:S03]  /*22f0*/  IMAD.MOV.U32 R37, RZ, RZ, RZ ;  /* 0x000000ffff257224 */ /* 0x000fc600078e00ff */
[----:B------:R-:W-:Y:S02]  /*2300*/  LEA.HI.X R19, R17, UR21, R16, 0x2, P1 ;  /* 0x0000001511137c11 */ /* 0x000fe400088f1410 */
[----:B------:R-:W-:-:S04]  /*2310*/  IADD3 R16, P1, PT, R33, R18, RZ ;  /* 0x0000001221107210 */ /* 0x000fc80007f3e0ff */
[----:B------:R-:W-:Y:S01]  /*2320*/  IADD3.X R17, PT, PT, R34, R19, RZ, P1, !PT ;  /* 0x0000001322117210 */ /* 0x000fe20000ffe4ff */
[C---:B0-----:R-:W-:Y:S01]  /*2330*/  FMUL.FTZ R21, R28.reuse, R8 ;  /* 0x000000081c157220 */ /* 0x041fe20000410000 */
[----:B------:R-:W-:Y:S01]  /*2340*/  IADD3 R8, P1, PT, R33, R16, RZ ;  /* 0x0000001021087210 */ /* 0x000fe20007f3e0ff */
[C---:B------:R-:W-:Y:S01]  /*2350*/  FMUL.FTZ R23, R28.reuse, R9 ;  /* 0x000000091c177220 */ /* 0x040fe20000410000 */
[----:B------:R-:W-:Y:S02]  /*2360*/  FMUL.FTZ R35, R28, R10 ;  /* 0x0000000a1c237220 */ /* 0x000fe40000410000 */
[----:B------:R-:W-:Y:S01]  /*2370*/  STG.E desc[UR16][R18.64], R21 ;  /* 0x0000001512007986 */ /* 0x000fe2000c101910 */
[----:B------:R-:W-:-:S03]  /*2380*/  IMAD.X R9, R34, 0x1, R17, P1 ;  /* 0x0000000122097824 */ /* 0x000fc600008e0611 */
[----:B------:R0:W-:Y:S04]  /*2390*/  STG.E desc[UR16][R16.64], R23 ;  /* 0x0000001710007986 */ /* 0x0001e8000c101910 */
[----:B------:R1:W-:Y:S01]  /*23a0*/  STG.E desc[UR16][R8.64], R35 ;  /* 0x0000002308007986 */ /* 0x0003e2000c101910 */
[----:B0-----:R-:W-:-:S04]  /*23b0*/  IMAD.WIDE.U32 R16, R2, R27, R36 ;  /* 0x0000001b02107225 */ /* 0x001fc800078e0024 */
[C---:B------:R-:W-:Y:S01]  /*23c0*/  IMAD R41, R2.reuse, R26, R17 ;  /* 0x0000001a02297224 */ /* 0x040fe200078e0211 */
[----:B------:R-:W-:-:S04]  /*23d0*/  LEA R39, P1, R2, R16, 0x1 ;  /* 0x0000001002277211 */ /* 0x000fc800078208ff */
[----:B------:R-:W-:Y:S02]  /*23e0*/  LEA.HI.X R18, R2, R41, RZ, 0x1, P1 ;  /* 0x0000002902127211 */ /* 0x000fe400008f0cff */
[----:B------:R-:W-:-:S04]  /*23f0*/  IADD3 R10, P1, P2, R30, R39, R2 ;  /* 0x000000271e0a7210 */ /* 0x000fc80007a3e002 */
[----:B------:R-:W-:Y:S02]  /*2400*/  IADD3.X R19, PT, PT, R25, R18, RZ, P1, P2 ;  /* 0x0000001219137210 */ /* 0x000fe40000fe44ff */
[----:B------:R-:W-:-:S04]  /*2410*/  LEA R38, P1, R10, UR20, 0x2 ;  /* 0x000000140a267c11 */ /* 0x000fc8000f8210ff */
[----:B------:R-:W-:Y:S02]  /*2420*/  LEA.HI.X R39, R10, UR21, R19, 0x2, P1 ;  /* 0x000000150a277c11 */ /* 0x000fe400088f1413 */
[----:B------:R-:W3:Y:S04]  /*2430*/  LDL.128 R16, [R20+0x20] ;  /* 0x0000200014107983 */ /* 0x000ee80000100c00 */
[----:B------:R-:W4:Y:S01]  /*2440*/  LDL.128 R20, [R20+0x30] ;  /* 0x0000300014147983 */ /* 0x000f220000100c00 */
[----:B-1----:R-:W-:Y:S01]  /*2450*/  IADD3 R8, P1, PT, R33, R8, RZ ;  /* 0x0000000821087210 */ /* 0x002fe20007f3e0ff */
[C---:B------:R-:W-:Y:S01]  /*2460*/  FMUL.FTZ R11, R28.reuse, R11 ;  /* 0x0000000b1c0b7220 */ /* 0x040fe20000410000 */
[C---:B--2---:R-:W-:Y:S01]  /*2470*/  FMUL.FTZ R35, R28.reuse, R12 ;  /* 0x0000000c1c237220 */ /* 0x044fe20000410000 */
[C---:B------:R-:W-:Y:S01]  /*2480*/  FMUL.FTZ R13, R28.reuse, R13 ;  /* 0x0000000d1c0d7220 */ /* 0x040fe20000410000 */
[----:B------:R-:W-:Y:S01]  /*2490*/  FMUL.FTZ R41, R28, R14 ;  /* 0x0000000e1c297220 */ /* 0x000fe20000410000 */
[----:B------:R-:W-:-:S02]  /*24a0*/  IMAD.X R9, R34, 0x1, R9, P1 ;  /* 0x0000000122097824 */ /* 0x000fc400008e0609 */
[----:B------:R-:W-:-:S03]  /*24b0*/  FMUL.FTZ R15, R28, R15 ;  /* 0x0000000f1c0f7220 */ /* 0x000fc60000410000 */
[----:B------:R0:W-:Y:S04]  /*24c0*/  STG.E desc[UR16][R8.64], R11 ;  /* 0x0000000b08007986 */ /* 0x0001e8000c101910 */
[----:B------:R-:W-:Y:S01]  /*24d0*/  STG.E desc[UR16][R38.64], R35 ;  /* 0x0000002326007986 */ /* 0x000fe2000c101910 */
[----:B0-----:R-:W-:-:S05]  /*24e0*/  IADD3 R8, P1, PT, R33, R38, RZ ;  /* 0x0000002621087210 */ /* 0x001fca0007f3e0ff */
[----:B------:R-:W-:-:S05]  /*24f0*/  IMAD.X R9, R34, 0x1, R39, P1 ;  /* 0x0000000122097824 */ /* 0x000fca00008e0627 */
[----:B------:R0:W-:Y:S02]  /*2500*/  STG.E desc[UR16][R8.64], R13 ;  /* 0x0000000d08007986 */ /* 0x0001e4000c101910 */
[----:B0-----:R-:W-:-:S05]  /*2510*/  IADD3 R8, P1, PT, R33, R8, RZ ;  /* 0x0000000821087210 */ /* 0x001fca0007f3e0ff */
[----:B------:R-:W-:-:S05]  /*2520*/  IMAD.X R9, R34, 0x1, R9, P1 ;  /* 0x0000000122097824 */ /* 0x000fca00008e0609 */
[----:B------:R0:W-:Y:S02]  /*2530*/  STG.E desc[UR16][R8.64], R41 ;  /* 0x0000002908007986 */ /* 0x0001e4000c101910 */
[----:B0-----:R-:W-:-:S05]  /*2540*/  IADD3 R8, P1, PT, R33, R8, RZ ;  /* 0x0000000821087210 */ /* 0x001fca0007f3e0ff */
[----:B------:R-:W-:Y:S01]  /*2550*/  IMAD.X R9, R34, 0x1, R9, P1 ;  /* 0x0000000122097824 */ /* 0x000fe200008e0609 */
[----:B------:R-:W-:-:S04]  /*2560*/  IADD3 R11, P1, PT, R27, 0x4, RZ ;  /* 0x000000041b0b7810 */ /* 0x000fc80007f3e0ff */
[----:B------:R0:W-:Y:S01]  /*2570*/  STG.E desc[UR16][R8.64], R15 ;  /* 0x0000000f08007986 */ /* 0x0001e2000c101910 */
[----:B------:R-:W-:Y:S02]  /*2580*/  IMAD.X R35, RZ, RZ, R26, P1 ;  /* 0x000000ffff237224 */ /* 0x000fe400008e061a */
        /* <DEDUP_REMOVED lines=10> */
[----:B------:R-:W-:-:S05]  /*2630*/  IADD3 R15, P1, PT, R27, 0x8, RZ ;  /* 0x000000081b0f7810 */ /* 0x000fca0007f3e0ff */
[----:B------:R-:W-:Y:S02]  /*2640*/  IMAD.X R39, RZ, RZ, R26, P1 ;  /* 0x000000ffff277224 */ /* 0x000fe400008e061a */
[C---:B---3--:R-:W-:Y:S01]  /*2650*/  FMUL.FTZ R13, R28.reuse, R16 ;  /* 0x000000101c0d7220 */ /* 0x048fe20000410000 */
[C---:B------:R-:W-:Y:S01]  /*2660*/  FMUL.FTZ R17, R28.reuse, R17 ;  /* 0x000000111c117220 */ /* 0x040fe20000410000 */
[C---:B------:R-:W-:Y:S01]  /*2670*/  FMUL.FTZ R35, R28.reuse, R18 ;  /* 0x000000121c237220 */ /* 0x040fe20000410000 */
[C---:B------:R-:W-:Y:S02]  /*2680*/  FMUL.FTZ R19, R28.reuse, R19 ;  /* 0x000000131c137220 */ /* 0x040fe40000410000 */
[----:B------:R0:W-:Y:S01]  /*2690*/  STG.E desc[UR16][R10.64], R13 ;  /* 0x0000000d0a007986 */ /* 0x0001e2000c101910 */
[----:B----4-:R-:W-:-:S03]  /*26a0*/  FMUL.FTZ R21, R28, R21 ;  /* 0x000000151c157220 */ /* 0x010fc60000410000 */
[----:B------:R1:W-:Y:S01]  /*26b0*/  STG.E desc[UR16][R8.64], R17 ;  /* 0x0000001108007986 */ /* 0x0003e2000c101910 */
[----:B------:R-:W-:Y:S01]  /*26c0*/  FMUL.FTZ R23, R28, R23 ;  /* 0x000000171c177220 */ /* 0x000fe20000410000 */
[----:B0-----:R-:W-:Y:S01]  /*26d0*/  IMAD.WIDE.U32 R10, R2, R15, R36 ;  /* 0x0000000f020a7225 */ /* 0x001fe200078e0024 */
[----:B-1----:R-:W-:-:S03]  /*26e0*/  IADD3 R8, P2, PT, R33, R8, RZ ;  /* 0x0000000821087210 */ /* 0x002fc60007f5e0ff */
[C---:B------:R-:W-:Y:S01]  /*26f0*/  IMAD R39, R2.reuse, R39, R11 ;  /* 0x0000002702277224 */ /* 0x040fe200078e020b */
[----:B------:R-:W-:Y:S01]  /*2700*/  LEA R15, P1, R2, R10, 0x1 ;  /* 0x0000000a020f7211 */ /* 0x000fe200078208ff */
[----:B------:R-:W-:-:S03]  /*2710*/  IMAD.X R9, R34, 0x1, R9, P2 ;  /* 0x0000000122097824 */ /* 0x000fc600010e0609 */
[----:B------:R-:W-:Y:S02]  /*2720*/  LEA.HI.X R14, R2, R39, RZ, 0x1, P1 ;  /* 0x00000027020e7211 */ /* 0x000fe400008f0cff */
[----:B------:R-:W-:Y:S01]  /*2730*/  IADD3 R12, P3, P4, R30, R15, R2 ;  /* 0x0000000f1e0c7210 */ /* 0x000fe20007c7e002 */
[----:B------:R0:W-:Y:S01]  /*2740*/  STG.E desc[UR16][R8.64], R35 ;  /* 0x0000002308007986 */ /* 0x0001e2000c101910 */
[----:B------:R-:W-:Y:S02]  /*2750*/  IADD3 R10, P2, PT, R33, R8, RZ ;  /* 0x00000008210a7210 */ /* 0x000fe40007f5e0ff */
[----:B------:R-:W-:Y:S02]  /*2760*/  IADD3.X R13, PT, PT, R25, R14, RZ, P3, P4 ;  /* 0x0000000e190d7210 */ /* 0x000fe40001fe84ff */
[----:B------:R-:W-:Y:S02]  /*2770*/  IADD3.X R11, PT, PT, R34, R9, RZ, P2, !PT ;  /* 0x00000009220b7210 */ /* 0x000fe400017fe4ff */
[----:B------:R-:W-:-:S03]  /*2780*/  IADD3 R15, P1, PT, R27, 0xc, RZ ;  /* 0x0000000c1b0f7810 */ /* 0x000fc60007f3e0ff */
[----:B------:R1:W-:Y:S01]  /*2790*/  STG.E desc[UR16][R10.64], R19 ;  /* 0x000000130a007986 */ /* 0x0003e2000c101910 */
[----:B0-----:R-:W-:Y:S01]  /*27a0*/  LEA R8, P3, R12, UR20, 0x2 ;  /* 0x000000140c087c11 */ /* 0x001fe2000f8610ff */
[----:B------:R-:W-:-:S04]  /*27b0*/  IMAD.WIDE.U32 R14, R2, R15, R36 ;  /* 0x0000000f020e7225 */ /* 0x000fc800078e0024 */
[C---:B------:R-:W-:Y:S01]  /*27c0*/  FMUL.FTZ R35, R28.reuse, R20 ;  /* 0x000000141c237220 */ /* 0x040fe20000410000 */
[----:B------:R-:W-:Y:S01]  /*27d0*/  FMUL.FTZ R37, R28, R22 ;  /* 0x000000161c257220 */ /* 0x000fe20000410000 */
[----:B------:R-:W-:Y:S02]  /*27e0*/  LEA.HI.X R9, R12, UR21, R13, 0x2, P3 ;  /* 0x000000150c097c11 */ /* 0x000fe400098f140d */
[----:B------:R-:W-:-:S03]  /*27f0*/  IADD3 R12, P2, PT, R33, R8, RZ ;  /* 0x00000008210c7210 */ /* 0x000fc60007f5e0ff */
[----:B------:R0:W-:Y:S01]  /*2800*/  STG.E desc[UR16][R8.64], R35 ;  /* 0x0000002308007986 */ /* 0x0001e2000c101910 */
[----:B-1----:R-:W-:Y:S01]  /*2810*/  IADD3 R10, P3, PT, R33, R12, RZ ;  /* 0x0000000c210a7210 */ /* 0x002fe20007f7e0ff */
[----:B------:R-:W-:-:S03]  /*2820*/  IMAD.X R13, R34, 0x1, R9, P2 ;  /* 0x00000001220d7824 */ /* 0x000fc600010e0609 */
[----:B------:R-:W-:Y:S01]  /*2830*/  IADD3 R16, P2, PT, R33, R10, RZ ;  /* 0x0000000a21107210 */ /* 0x000fe20007f5e0ff */
[C---:B------:R-:W-:Y:S01]  /*2840*/  IMAD.X R11, R34.reuse, 0x1, R13, P3 ;  /* 0x00000001220b7824 */ /* 0x040fe200018e060d */
[----:B------:R-:W-:Y:S01]  /*2850*/  IADD3 R27, P3, PT, R27, 0x10, RZ ;  /* 0x000000101b1b7810 */ /* 0x000fe20007f7e0ff */
[--C-:B------:R-:W-:Y:S01]  /*2860*/  IMAD.X R33, RZ, RZ, R26.reuse, P1 ;  /* 0x000000ffff217224 */ /* 0x100fe200008e061a */
[----:B------:R-:W-:Y:S01]  /*2870*/  STG.E desc[UR16][R12.64], R21 ;  /* 0x000000150c007986 */ /* 0x000fe2000c101910 */
[----:B------:R-:W-:Y:S01]  /*2880*/  IMAD.X R17, R34, 0x1, R11, P2 ;  /* 0x0000000122117824 */ /* 0x000fe200010e060b */
[----:B------:R-:W-:Y:S01]  /*2890*/  ISETP.GE.U32.AND P1, PT, R27, R32, PT ;  /* 0x000000201b00720c */ /* 0x000fe20003f26070 */
[----:B------:R-:W-:Y:S01]  /*28a0*/  IMAD.X R26, RZ, RZ, R26, P3 ;  /* 0x000000ffff1a7224 */ /* 0x000fe200018e061a */
[C---:B------:R-:W-:Y:S01]  /*28b0*/  LEA R19, P2, R2.reuse, R14, 0x1 ;  /* 0x0000000e02137211 */ /* 0x040fe200078408ff */
[----:B------:R-:W-:Y:S01]  /*28c0*/  IMAD R15, R2, R33, R15 ;  /* 0x00000021020f7224 */ /* 0x000fe200078e020f */
[----:B------:R-:W-:Y:S02]  /*28d0*/  STG.E desc[UR16][R10.64], R37 ;  /* 0x000000250a007986 */ /* 0x000fe4000c101910 */
[----:B------:R-:W-:-:S02]  /*28e0*/  ISETP.GE.AND.EX P1, PT, R26, R29, PT, P1 ;  /* 0x0000001d1a00720c */ /* 0x000fc40003f26310 */
[----:B------:R1:W-:Y:S01]  /*28f0*/  STG.E desc[UR16][R16.64], R23 ;  /* 0x0000001710007986 */ /* 0x0003e2000c101910 */
[C---:B0-----:R-:W-:Y:S02]  /*2900*/  LEA.HI.X R8, R2.reuse, R15, RZ, 0x1, P2 ;  /* 0x0000000f02087211 */ /* 0x041fe400010f0cff */
[----:B-1----:R-:W-:-:S05]  /*2910*/  IADD3 R17, P3, PT, R2, R19, RZ ;  /* 0x0000001302117210 */ /* 0x002fca0007f7e0ff */
[----:B------:R-:W-:-:S03]  /*2920*/  IMAD.X R16, RZ, RZ, R8, P3 ;  /* 0x000000ffff107224 */ /* 0x000fc600018e0608 */
[----:B------:R-:W-:Y:S05]  /*2930*/  @!P1 BRA `(.L_x_561) ;  /* 0xfffffff800489947 */ /* 0x000fea000383ffff */
[----:B------:R-:W-:Y:S05]  /*2940*/  BSYNC.RECONVERGENT B4 ;  /* 0x0000000000047941 */ /* 0x000fea0003800200 */
.L_x_560:
[----:B------:R-:W-:Y:S02]  /*2950*/  IMAD.MOV.U32 R8, RZ, RZ, R6 ;  /* 0x000000ffff087224 */ /* 0x000fe400078e0006 */
[----:B------:R-:W-:-:S07]  /*2960*/  IMAD.MOV.U32 R18, RZ, RZ, R7 ;  /* 0x000000ffff127224 */ /* 0x000fce00078e0007 */
.L_x_559:
[----:B------:R-:W-:Y:S05]  /*2970*/  BSYNC.RECONVERGENT B3 ;  /* 0x0000000000037941 */ /* 0x000fea0003800200 */
.L_x_558:
        /* <DEDUP_REMOVED lines=10> */
[----:B------:R-:W-:-:S02]  /*2a20*/  IADD3 R17, P0, PT, R17, R30, RZ ;  /* 0x0000001e11117210 */ /* 0x000fc40007f1e0ff */
[----:B------:R-:W-:-:S03]  /*2a30*/  SHF.L.U32 R22, R2, 0x2, RZ ;  /* 0x0000000202167819 */ /* 0x000fc600000006ff */
[----:B------:R-:W-:Y:S01]  /*2a40*/  IMAD.X R16, R16, 0x1, R25, P0 ;  /* 0x0000000110107824 */ /* 0x000fe200000e0619 */
[----:B--2---:R-:W-:Y:S02]  /*2a50*/  SHF.R.U32.HI R23, RZ, 0x1e, R2 ;  /* 0x0000001eff177819 */ /* 0x004fe40000011602 */
[----:B-1----:R-:W-:-:S04]  /*2a60*/  LEA R18, P0, R17, UR10, 0x2 ;  /* 0x0000000a11127c11 */ /* 0x002fc8000f8010ff */
[----:B------:R-:W-:Y:S01]  /*2a70*/  LEA.HI.X R19, R17, UR11, R16, 0x2, P0 ;  /* 0x0000000b11137c11 */ /* 0x000fe200080f1410 */
[----:B------:R-:W-:Y:S02]  /*2a80*/  IMAD.MOV.U32 R16, RZ, RZ, R2 ;  /* 0x000000ffff107224 */ /* 0x000fe400078e0002 */
[----:B------:R-:W-:Y:S02]  /*2a90*/  IMAD.MOV.U32 R17, RZ, RZ, RZ ;  /* 0x000000ffff117224 */ /* 0x000fe400078e00ff */
[----:B------:R-:W-:-:S04]  /*2aa0*/  IMAD.WIDE.U32 R20, R2, R27, R16 ;  /* 0x0000001b02147225 */ /* 0x000fc800078e0010 */
[C---:B------:R-:W-:Y:S01]  /*2ab0*/  IMAD R35, R2.reuse, R26, R21 ;  /* 0x0000001a02237224 */ /* 0x040fe200078e0215 */
[----:B------:R-:W-:-:S04]  /*2ac0*/  LEA R21, P1, R2, R20, 0x1 ;  /* 0x0000001402157211 */ /* 0x000fc800078208ff */
[----:B------:R-:W-:Y:S01]  /*2ad0*/  LEA.HI.X R32, R2, R35, RZ, 0x1, P1 ;  /* 0x0000002302207211 */ /* 0x000fe200008f0cff */
[C---:B0-----:R-:W-:Y:S01]  /*2ae0*/  FMUL.FTZ R29, R28.reuse, R8 ;  /* 0x000000081c1d7220 */ /* 0x041fe20000410000 */
[----:B------:R-:W-:Y:S01]  /*2af0*/  FMUL.FTZ R33, R28, R9 ;  /* 0x000000091c217220 */ /* 0x000fe20000410000 */
[----:B------:R-:W-:Y:S01]  /*2b00*/  IADD3 R9, P1, P2, R30, R21, R2 ;  /* 0x000000151e097210 */ /* 0x000fe20007a3e002 */
[C---:B------:R-:W-:Y:S01]  /*2b10*/  FMUL.FTZ R35, R28.reuse, R11 ;  /* 0x0000000b1c237220 */ /* 0x040fe20000410000 */
[C---:B---3--:R-:W-:Y:S01]  /*2b20*/  FMUL.FTZ R37, R28.reuse, R13 ;  /* 0x0000000d1c257220 */ /* 0x048fe20000410000 */
[----:B------:R0:W-:Y:S01]  /*2b30*/  STG.E desc[UR16][R18.64], R29 ;  /* 0x0000001d12007986 */ /* 0x0001e2000c101910 */
[----:B------:R-:W-:Y:S01]  /*2b40*/  IADD3.X R32, PT, PT, R25, R32, RZ, P1, P2 ;  /* 0x0000002019207210 */ /* 0x000fe20000fe44ff */
[C---:B------:R-:W-:Y:S01]  /*2b50*/  FMUL.FTZ R39, R28.reuse, R14 ;  /* 0x0000000e1c277220 */ /* 0x040fe20000410000 */
[----:B------:R-:W-:Y:S01]  /*2b60*/  LEA R8, P1, R9, UR10, 0x2 ;  /* 0x0000000a09087c11 */ /* 0x000fe2000f8210ff */
[----:B------:R-:W-:-:S03]  /*2b70*/  FMUL.FTZ R41, R28, R15 ;  /* 0x0000000f1c297220 */ /* 0x000fc60000410000 */
[----:B------:R-:W-:Y:S02]  /*2b80*/  LEA.HI.X R9, R9, UR11, R32, 0x2, P1 ;  /* 0x0000000b09097c11 */ /* 0x000fe400088f1420 */
[----:B0-----:R-:W-:Y:S01]  /*2b90*/  IADD3 R18, P0, PT, R22, R18, RZ ;  /* 0x0000001216127210 */ /* 0x001fe20007f1e0ff */
[----:B------:R-:W-:-:S04]  /*2ba0*/  FMUL.FTZ R29, R28, R10 ;  /* 0x0000000a1c1d7220 */ /* 0x000fc80000410000 */
[----:B------:R-:W-:Y:S01]  /*2bb0*/  IMAD.X R19, R23, 0x1, R19, P0 ;  /* 0x0000000117137824 */ /* 0x000fe200000e0613 */
[----:B------:R-:W-:-:S04]  /*2bc0*/  IADD3 R20, P0, PT, R22, R18, RZ ;  /* 0x0000001216147210 */ /* 0x000fc80007f1e0ff */
[----:B------:R0:W-:Y:S01]  /*2bd0*/  STG.E desc[UR16][R18.64], R33 ;  /* 0x0000002112007986 */ /* 0x0001e2000c101910 */
[----:B------:R-:W-:-:S05]  /*2be0*/  IMAD.X R21, R23, 0x1, R19, P0 ;  /* 0x0000000117157824 */ /* 0x000fca00000e0613 */
[----:B------:R-:W-:Y:S01]  /*2bf0*/  STG.E desc[UR16][R20.64], R29 ;  /* 0x0000001d14007986 */ /* 0x000fe2000c101910 */
[----:B0-----:R-:W-:Y:S01]  /*2c00*/  IADD3 R18, P0, PT, R22, R20, RZ ;  /* 0x0000001416127210 */ /* 0x001fe20007f1e0ff */
[----:B------:R-:W-:-:S04]  /*2c10*/  FMUL.FTZ R33, R28, R12 ;  /* 0x0000000c1c217220 */ /* 0x000fc80000410000 */
[----:B------:R-:W-:Y:S01]  /*2c20*/  IMAD.X R19, R23, 0x1, R21, P0 ;  /* 0x0000000117137824 */ /* 0x000fe200000e0615 */
[----:B------:R-:W-:-:S04]  /*2c30*/  IADD3 R10, P0, PT, R22, R8, RZ ;  /* 0x00000008160a7210 */ /* 0x000fc80007f1e0ff */
[C---:B------:R-:W-:Y:S01]  /*2c40*/  IADD3 R12, P1, PT, R22.reuse, R10, RZ ;  /* 0x0000000a160c7210 */ /* 0x040fe20007f3e0ff */
[C---:B------:R-:W-:Y:S01]  /*2c50*/  IMAD.X R11, R23.reuse, 0x1, R9, P0 ;  /* 0x00000001170b7824 */ /* 0x040fe200000e0609 */
[----:B------:R0:W-:Y:S02]  /*2c60*/  STG.E desc[UR16][R18.64], R35 ;  /* 0x0000002312007986 */ /* 0x0001e4000c101910 */
[----:B------:R-:W-:Y:S01]  /*2c70*/  IADD3 R22, P0, PT, R22, R12, RZ ;  /* 0x0000000c16167210 */ /* 0x000fe20007f1e0ff */
[C---:B------:R-:W-:Y:S01]  /*2c80*/  IMAD.X R13, R23.reuse, 0x1, R11, P1 ;  /* 0x00000001170d7824 */ /* 0x040fe200008e060b */
[----:B------:R1:W-:Y:S03]  /*2c90*/  STG.E desc[UR16][R8.64], R33 ;  /* 0x0000002108007986 */ /* 0x0003e6000c101910 */
[----:B------:R-:W-:Y:S01]  /*2ca0*/  IMAD.X R23, R23, 0x1, R13, P0 ;  /* 0x0000000117177824 */ /* 0x000fe200000e060d */
[----:B------:R2:W-:Y:S01]  /*2cb0*/  STG.E desc[UR16][R10.64], R37 ;  /* 0x000000250a007986 */ /* 0x0005e2000c101910 */
[----:B------:R-:W-:-:S02]  /*2cc0*/  IADD3 R15, P0, PT, R27, 0x4, RZ ;  /* 0x000000041b0f7810 */ /* 0x000fc40007f1e0ff */
[----:B------:R-:W-:Y:S01]  /*2cd0*/  IADD3 R27, P2, PT, R27, 0x8, RZ ;  /* 0x000000081b1b7810 */ /* 0x000fe20007f5e0ff */
[----:B------:R2:W-:Y:S01]  /*2ce0*/  STG.E desc[UR16][R12.64], R39 ;  /* 0x000000270c007986 */ /* 0x0005e2000c101910 */
[----:B0-----:R-:W-:Y:S02]  /*2cf0*/  IMAD.MOV.U32 R18, RZ, RZ, R7 ;  /* 0x000000ffff127224 */ /* 0x001fe400078e0007 */
[C---:B------:R-:W-:Y:S01]  /*2d00*/  IMAD.WIDE.U32 R14, R2.reuse, R15, R16 ;  /* 0x0000000f020e7225 */ /* 0x040fe200078e0010 */
[----:B------:R2:W-:Y:S03]  /*2d10*/  STG.E desc[UR16][R22.64], R41 ;  /* 0x0000002916007986 */ /* 0x0005e6000c101910 */
[----:B------:R-:W-:Y:S01]  /*2d20*/  IMAD.X R19, RZ, RZ, R26, P0 ;  /* 0x000000ffff137224 */ /* 0x000fe200000e061a */
[C---:B------:R-:W-:Y:S01]  /*2d30*/  LEA R17, P1, R2.reuse, R14, 0x1 ;  /* 0x0000000e02117211 */ /* 0x040fe200078208ff */
[----:B-1----:R-:W-:Y:S01]  /*2d40*/  IMAD.MOV.U32 R8, RZ, RZ, R6 ;  /* 0x000000ffff087224 */ /* 0x002fe200078e0006 */
[----:B------:R-:W-:Y:S01]  /*2d50*/  PLOP3.LUT P0, PT, PT, PT, PT, 0x8, 0x80 ;  /* 0x000000000080781c */ /* 0x000fe20003f0e170 */
[C---:B------:R-:W-:Y:S01]  /*2d60*/  IMAD R15, R2.reuse, R19, R15 ;  /* 0x00000013020f7224 */ /* 0x040fe200078e020f */
[----:B------:R-:W-:-:S02]  /*2d70*/  IADD3 R17, P3, PT, R2, R17, RZ ;  /* 0x0000001102117210 */ /* 0x000fc40007f7e0ff */
[----:B------:R-:W-:Y:S02]  /*2d80*/  IADD3.X R26, PT, PT, RZ, R26, RZ, P2, !PT ;  /* 0x0000001aff1a7210 */ /* 0x000fe400017fe4ff */
[----:B------:R-:W-:-:S05]  /*2d90*/  LEA.HI.X R16, R2, R15, RZ, 0x1, P1 ;  /* 0x0000000f02107211 */ /* 0x000fca00008f0cff */
[----:B--2---:R-:W-:-:S07]  /*2da0*/  IMAD.X R16, RZ, RZ, R16, P3 ;  /* 0x000000ffff107224 */ /* 0x004fce00018e0610 */
.L_x_563:
[----:B------:R-:W-:Y:S05]  /*2db0*/  BSYNC.RECONVERGENT B3 ;  /* 0x0000000000037941 */ /* 0x000fea0003800200 */
.L_x_562:
[----:B------:R-:W-:-:S04]  /*2dc0*/  ISETP.NE.U32.AND P1, PT, R27, R6, PT ;  /* 0x000000061b00720c */ /* 0x000fc80003f25070 */
[----:B------:R-:W-:-:S13]  /*2dd0*/  ISETP.NE.OR.EX P0, PT, R26, R7, P0, P1 ;  /* 0x000000071a00720c */ /* 0x000fda0000705710 */
[----:B------:R-:W-:Y:S05]  /*2de0*/  @!P0 BREAK.RELIABLE B0 ;  /* 0x0000000000008942 */ /* 0x000fea0003800100 */
[----:B------:R-:W-:Y:S05]  /*2df0*/  @!P0 BRA `(.L_x_555) ;  /* 0x0000000000a08947 */ /* 0x000fea0003800000 */
.L_x_557:
[----:B------:R-:W-:Y:S05]  /*2e00*/  BSYNC.RELIABLE B0 ;  /* 0x0000000000007941 */ /* 0x000fea0003800100 */
.L_x_556:
[----:B------:R-:W-:Y:S01]  /*2e10*/  BSSY.RECONVERGENT B0, `(.L_x_564) ;  /* 0x0000024000007945 */ /* 0x000fe20003800200 */
[----:B------:R-:W-:Y:S01]  /*2e20*/  IMAD.SHL.U32 R21, R2, 0x4, RZ ;  /* 0x0000000402157824 */ /* 0x000fe200078e00ff */
[----:B------:R-:W-:-:S07]  /*2e30*/  SHF.R.U32.HI R19, RZ, 0x1e, R2 ;  /* 0x0000001eff137819 */ /* 0x000fce0000011602 */
.L_x_565:
[----:B------:R-:W-:-:S06]  /*2e40*/  IMAD.U32 R10, R27, 0x4, R1 ;  /* 0x000000041b0a7824 */ /* 0x000fcc00078e0001 */
[----:B------:R-:W0:Y:S01]  /*2e50*/  LDL.128 R8, [R10] ;  /* 0x000000000a087983 */ /* 0x000e220000100c00 */
[----:B------:R-:W-:-:S05]  /*2e60*/  IADD3 R17, P0, PT, R17, R30, RZ ;  /* 0x0000001e11117210 */ /* 0x000fca0007f1e0ff */
[----:B------:R-:W-:Y:S01]  /*2e70*/  IMAD.X R16, R16, 0x1, R25, P0 ;  /* 0x0000000110107824 */ /* 0x000fe200000e0619 */
[----:B------:R-:W-:-:S04]  /*2e80*/  LEA R14, P0, R17, UR22, 0x2 ;  /* 0x00000016110e7c11 */ /* 0x000fc8000f8010ff */
[----:B------:R-:W-:Y:S02]  /*2e90*/  LEA.HI.X R15, R17, UR23, R16, 0x2, P0 ;  /* 0x00000017110f7c11 */ /* 0x000fe400080f1410 */
[----:B------:R-:W-:-:S05]  /*2ea0*/  IADD3 R12, P0, PT, R21, R14, RZ ;  /* 0x0000000e150c7210 */ /* 0x000fca0007f1e0ff */
[----:B------:R-:W-:Y:S02]  /*2eb0*/  IMAD.X R13, R19, 0x1, R15, P0 ;  /* 0x00000001130d7824 */ /* 0x000fe400000e060f */
[C---:B0-----:R-:W-:Y:S01]  /*2ec0*/  FMUL.FTZ R23, R28.reuse, R8 ;  /* 0x000000081c177220 */ /* 0x041fe20000410000 */
[----:B------:R-:W-:Y:S01]  /*2ed0*/  IADD3 R8, P0, PT, R21, R12, RZ ;  /* 0x0000000c15087210 */ /* 0x000fe20007f1e0ff */
[C---:B------:R-:W-:Y:S01]  /*2ee0*/  FMUL.FTZ R29, R28.reuse, R9 ;  /* 0x000000091c1d7220 */ /* 0x040fe20000410000 */
[C---:B------:R-:W-:Y:S01]  /*2ef0*/  FMUL.FTZ R33, R28.reuse, R10 ;  /* 0x0000000a1c217220 */ /* 0x040fe20000410000 */
[----:B------:R-:W-:Y:S01]  /*2f00*/  FMUL.FTZ R35, R28, R11 ;  /* 0x0000000b1c237220 */ /* 0x000fe20000410000 */
[----:B------:R-:W-:Y:S01]  /*2f10*/  STG.E desc[UR16][R14.64], R23 ;  /* 0x000000170e007986 */ /* 0x000fe2000c101910 */
[----:B------:R-:W-:Y:S01]  /*2f20*/  IMAD.X R9, R19, 0x1, R13, P0 ;  /* 0x0000000113097824 */ /* 0x000fe200000e060d */
[----:B------:R-:W-:Y:S02]  /*2f30*/  IADD3 R10, P0, PT, R21, R8, RZ ;  /* 0x00000008150a7210 */ /* 0x000fe40007f1e0ff */
        /* <DEDUP_REMOVED lines=8> */
[C---:B------:R-:W-:Y:S01]  /*2fc0*/  IMAD R37, R2.reuse, R26, R17 ;  /* 0x0000001a02257224 */ /* 0x040fe200078e0211 */
[C---:B------:R-:W-:Y:S01]  /*2fd0*/  LEA R17, P2, R2.reuse, R16, 0x1 ;  /* 0x0000001002117211 */ /* 0x040fe200078408ff */
[----:B------:R-:W-:Y:S01]  /*2fe0*/  IMAD.X R26, RZ, RZ, R26, P0 ;  /* 0x000000ffff1a7224 */ /* 0x000fe200000e061a */
[----:B------:R-:W-:Y:S02]  /*2ff0*/  ISETP.NE.U32.AND P0, PT, R27, R6, PT ;  /* 0x000000061b00720c */ /* 0x000fe40003f05070 */
[----:B------:R-:W-:Y:S02]  /*3000*/  IADD3 R17, P1, PT, R2, R17, RZ ;  /* 0x0000001102117210 */ /* 0x000fe40007f3e0ff */
[----:B------:R-:W-:Y:S02]  /*3010*/  ISETP.NE.AND.EX P0, PT, R26, R7, PT, P0 ;  /* 0x000000071a00720c */ /* 0x000fe40003f05300 */
[----:B------:R-:W-:-:S05]  /*3020*/  LEA.HI.X R37, R2, R37, RZ, 0x1, P2 ;  /* 0x0000002502257211 */ /* 0x000fca00010f0cff */
[----:B------:R-:W-:-:S06]  /*3030*/  IMAD.X R16, RZ, RZ, R37, P1 ;  /* 0x000000ffff107224 */ /* 0x000fcc00008e0625 */
[----:B-1----:R-:W-:Y:S05]  /*3040*/  @P0 BRA `(.L_x_565) ;  /* 0xfffffffc007c0947 */ /* 0x002fea000383ffff */
[----:B------:R-:W-:Y:S05]  /*3050*/  BSYNC.RECONVERGENT B0 ;  /* 0x0000000000007941 */ /* 0x000fea0003800200 */
.L_x_564:
[----:B------:R-:W-:Y:S01]  /*3060*/  MOV R8, R6 ;  /* 0x0000000600087202 */ /* 0x000fe20000000f00 */
[----:B------:R-:W-:-:S07]  /*3070*/  IMAD.MOV.U32 R18, RZ, RZ, R7 ;  /* 0x000000ffff127224 */ /* 0x000fce00078e0007 */
.L_x_555:
[----:B------:R-:W-:Y:S05]  /*3080*/  BSYNC.RECONVERGENT B1 ;  /* 0x0000000000017941 */ /* 0x000fea0003800200 */
.L_x_554:
[----:B------:R-:W-:-:S04]  /*3090*/  ISETP.NE.U32.AND P0, PT, R5, RZ, PT ;  /* 0x000000ff0500720c */ /* 0x000fc80003f05070 */
[----:B------:R-:W-:-:S13]  /*30a0*/  ISETP.NE.AND.EX P0, PT, RZ, RZ, PT, P0 ;  /* 0x000000ffff00720c */ /* 0x000fda0003f05300 */
[----:B------:R-:W-:Y:S05]  /*30b0*/  @!P0 BRA `(.L_x_553) ;  /* 0x0000000000788947 */ /* 0x000fea0003800000 */
[----:B------:R-:W-:Y:S01]  /*30c0*/  IMAD.U32 R19, R8, 0x4, R1 ;  /* 0x0000000408137824 */ /* 0x000fe200078e0001 */
[----:B------:R-:W1:Y:S04]  /*30d0*/  LDC.64 R12, c[0x0][0x380] ;  /* 0x0000e000ff0c7b82 */ /* 0x000e680000000a00 */
[----:B------:R-:W0:Y:S01]  /*30e0*/  LDL.64 R10, [R19] ;  /* 0x00000000130a7983 */ /* 0x000e220000100a00 */
[----:B------:R-:W-:-:S05]  /*30f0*/  IADD3 R17, P0, PT, R17, R30, RZ ;  /* 0x0000001e11117210 */ /* 0x000fca0007f1e0ff */
[----:B------:R-:W-:Y:S01]  /*3100*/  IMAD.X R16, R16, 0x1, R25, P0 ;  /* 0x0000000110107824 */ /* 0x000fe200000e0619 */
[----:B-1----:R-:W-:-:S04]  /*3110*/  LEA R14, P0, R17, R12, 0x2 ;  /* 0x0000000c110e7211 */ /* 0x002fc800078010ff */
[----:B------:R-:W-:Y:S02]  /*3120*/  LEA.HI.X R15, R17, R13, R16, 0x2, P0 ;  /* 0x0000000d110f7211 */ /* 0x000fe400000f1410 */
[----:B------:R-:W-:Y:S02]  /*3130*/  ISETP.NE.U32.AND P0, PT, R5, 0x1, PT ;  /* 0x000000010500780c */ /* 0x000fe40003f05070 */
[----:B------:R-:W-:Y:S02]  /*3140*/  IADD3 R17, P1, PT, R8, 0x1, RZ ;  /* 0x0000000108117810 */ /* 0x000fe40007f3e0ff */
[----:B------:R-:W-:-:S03]  /*3150*/  ISETP.NE.AND.EX P0, PT, RZ, RZ, PT, P0 ;  /* 0x000000ffff00720c */ /* 0x000fc60003f05300 */
[----:B------:R-:W-:Y:S02]  /*3160*/  IMAD.X R21, RZ, RZ, R18, P1 ;  /* 0x000000ffff157224 */ /* 0x000fe400008e0612 */
[----:B0-----:R-:W-:-:S05]  /*3170*/  FMUL.FTZ R9, R28, R10 ;  /* 0x0000000a1c097220 */ /* 0x001fca0000410000 */
[----:B------:R2:W-:Y:S03]  /*3180*/  STG.E desc[UR16][R14.64], R9 ;  /* 0x000000090e007986 */ /* 0x0005e6000c101910 */
[----:B------:R-:W-:Y:S05]  /*3190*/  @!P0 BRA `(.L_x_553) ;  /* 0x0000000000408947 */ /* 0x000fea0003800000 */
[----:B------:R-:W3:Y:S01]  /*31a0*/  LDL R19, [R19+0x8] ;  /* 0x0000080013137983 */ /* 0x000ee20000100800 */
[----:B------:R-:W-:Y:S01]  /*31b0*/  ISETP.NE.U32.AND P0, PT, R5, 0x2, PT ;  /* 0x000000020500780c */ /* 0x000fe20003f05070 */
[----:B------:R-:W-:Y:S02]  /*31c0*/  IMAD.MOV.U32 R8, RZ, RZ, R30 ;  /* 0x000000ffff087224 */ /* 0x000fe400078e001e */
[----:B------:R-:W-:Y:S01]  /*31d0*/  FMUL.FTZ R11, R28, R11 ;  /* 0x0000000b1c0b7220 */ /* 0x000fe20000410000 */
[----:B--2---:R-:W-:Y:S01]  /*31e0*/  IMAD.MOV.U32 R9, RZ, RZ, R25 ;  /* 0x000000ffff097224 */ /* 0x004fe200078e0019 */
[----:B------:R-:W-:Y:S01]  /*31f0*/  ISETP.NE.AND.EX P0, PT, RZ, RZ, PT, P0 ;  /* 0x000000ffff00720c */ /* 0x000fe20003f05300 */
[----:B------:R-:W-:Y:S02]  /*3200*/  IMAD R15, R21, R2, RZ ;  /* 0x00000002150f7224 */ /* 0x000fe400078e02ff */
        /* <DEDUP_REMOVED lines=9> */
.L_x_553:
[----:B------:R-:W-:Y:S05]  /*32a0*/  BSYNC.RECONVERGENT B2 ;  /* 0x0000000000027941 */ /* 0x000fea0003800200 */
.L_x_552:
[----:B------:R-:W-:Y:S05]  /*32b0*/  WARPSYNC.ALL ;  /* 0x0000000000007948 */ /* 0x000fea0003800000 */
[----:B------:R-:W3:Y:S01]  /*32c0*/  LDCU UR10, c[0x0][0x3a8] ;  /* 0x00007500ff0a77ac */ /* 0x000ee20008000800 */
[----:B------:R-:W-:-:S04]  /*32d0*/  UIADD3 UR12, UP0, UPT, UR15, UR12, URZ ;  /* 0x0000000c0f0c7290 */ /* 0x000fc8000ff1e0ff */
[----:B------:R-:W-:Y:S02]  /*32e0*/  UIADD3.X UR5, UPT, UPT, URZ, UR5, URZ, UP0, !UPT ;  /* 0x00000005ff057290 */ /* 0x000fe400087fe4ff */
[----:B---3--:R-:W-:-:S04]  /*32f0*/  UISETP.GE.U32.AND UP0, UPT, UR12, UR10, UPT ;  /* 0x0000000a0c00728c */ /* 0x008fc8000bf06070 */
[----:B------:R-:W-:-:S09]  /*3300*/  UISETP.GE.AND.EX UP0, UPT, UR5, UR18, UPT, UP0 ;  /* 0x000000120500728c */ /* 0x000fd2000bf06300 */
[----:B------:R-:W-:Y:S05]  /*3310*/  BRA.U !UP0, `(.L_x_566) ;  /* 0xffffffd108fc7547 */ /* 0x000fea000b83ffff */
[----:B------:R-:W-:Y:S05]  /*3320*/  EXIT ;  /* 0x000000000000794d */ /* 0x000fea0003800000 */
        .weak           $__internal_8_$__cuda_sm20_div_u64
        .type           $__internal_8_$__cuda_sm20_div_u64,@function
        .size           $__internal_8_$__cuda_sm20_div_u64,(.L_x_689 - $__internal_8_$__cuda_sm20_div_u64)
$__internal_8_$__cuda_sm20_div_u64:
[----:B------:R-:W-:Y:S02]  /*3330*/  IMAD.MOV.U32 R12, RZ, RZ, R2 ;  /* 0x000000ffff0c7224 */ /* 0x000fe400078e0002 */
[----:B------:R-:W-:-:S04]  /*3340*/  IMAD.MOV.U32 R13, RZ, RZ, RZ ;  /* 0x000000ffff0d7224 */ /* 0x000fc800078e00ff */
        /* <DEDUP_REMOVED lines=53> */
[----:B------:R-:W-:Y:S01]  /*36a0*/  SEL R8, R8, R7, P0 ;  /* 0x0000000708087207 */ /* 0x000fe20000000000 */
[----:B------:R-:W-:Y:S01]  /*36b0*/  IMAD.MOV.U32 R7, RZ, RZ, 0x0 ;  /* 0x00000000ff077424 */ /* 0x000fe200078e00ff */
[----:B------:R-:W-:Y:S02]  /*36c0*/  IADD3 R4, P2, PT, R11, 0x1, RZ ;  /* 0x000000010b047810 */ /* 0x000fe40007f5e0ff */
[----:B------:R-:W-:Y:S02]  /*36d0*/  SEL R9, R9, R10, P0 ;  /* 0x0000000a09097207 */ /* 0x000fe40000000000 */
[----:B------:R-:W-:Y:S01]  /*36e0*/  ISETP.GE.U32.AND P0, PT, R5, R2, PT ;  /* 0x000000020500720c */ /* 0x000fe20003f06070 */
[----:B------:R-:W-:Y:S01]  /*36f0*/  IMAD.X R5, RZ, RZ, R8, P2 ;  /* 0x000000ffff057224 */ /* 0x000fe200010e0608 */
[----:B------:R-:W-:Y:S02]  /*3700*/  ISETP.NE.U32.AND P1, PT, R2, RZ, PT ;  /* 0x000000ff0200720c */ /* 0x000fe40003f25070 */
[----:B------:R-:W-:-:S02]  /*3710*/  ISETP.GE.U32.AND.EX P0, PT, R9, RZ, PT, P0 ;  /* 0x000000ff0900720c */ /* 0x000fc40003f06100 */
[----:B------:R-:W-:Y:S02]  /*3720*/  ISETP.NE.AND.EX P1, PT, RZ, RZ, PT, P1 ;  /* 0x000000ffff00720c */ /* 0x000fe40003f25310 */
[----:B------:R-:W-:Y:S02]  /*3730*/  SEL R4, R4, R11, P0 ;  /* 0x0000000b04047207 */ /* 0x000fe40000000000 */
[----:B------:R-:W-:Y:S02]  /*3740*/  SEL R5, R5, R8, P0 ;  /* 0x0000000805057207 */ /* 0x000fe40000000000 */
[----:B------:R-:W-:Y:S02]  /*3750*/  SEL R4, R4, 0xffffffff, P1 ;  /* 0xffffffff04047807 */ /* 0x000fe40000800000 */
[----:B------:R-:W-:Y:S01]  /*3760*/  SEL R5, R5, 0xffffffff, P1 ;  /* 0xffffffff05057807 */ /* 0x000fe20000800000 */
[----:B------:R-:W-:Y:S06]  /*3770*/  RET.REL.NODEC R6 `(_ZN17fastertransformer14softmax_kernelIffLi4EEEvPT_PKT0_PKS1_S7_iiiif) ;  /* 0xffffffc806207950 */ /* 0x000fec0003c3ffff */
.L_x_567:
        /* <DEDUP_REMOVED lines=16> */
.L_x_689:


//--------------------- .text._ZN17fastertransformer17softmax_kernel_h2I6__halfLi4EEEvPT_PKS2_S5_S5_iiiiS2_ --------------------------
	.section	.text._ZN17fastertransformer17softmax_kernel_h2I6__halfLi4EEEvPT_PKS2_S5_S5_iiiiS2_,"ax",@progbits
	.align	128
        .global         _ZN17fastertransformer17softmax_kernel_h2I6__halfLi4EEEvPT_PKS2_S5_S5_iiiiS2_
        .type           _ZN17fastertransformer17softmax_kernel_h2I6__halfLi4EEEvPT_PKS2_S5_S5_iiiiS2_,@function
        .size           _ZN17fastertransformer17softmax_kernel_h2I6__halfLi4EEEvPT_PKS2_S5_S5_iiiiS2_,(.L_x_738 - _ZN17fastertransformer17softmax_kernel_h2I6__halfLi4EEEvPT_PKS2_S5_S5_iiiiS2_)
        .other          _ZN17fastertransformer17softmax_kernel_h2I6__halfLi4EEEvPT_PKS2_S5_S5_iiiiS2_,@"STO_CUDA_ENTRY STV_DEFAULT"
_ZN17fastertransformer17softmax_kernel_h2I6__halfLi4EEEvPT_PKS2_S5_S5_iiiiS2_:
.text._ZN17fastertransformer17softmax_kernel_h2I6__halfLi4EEEvPT_PKS2_S5_S5_iiiiS2_:
        /* <DEDUP_REMOVED lines=20> */
[----:B--2---:R-:W-:-:S04]  /*0140*/  ULEA.HI UR4, UR4, UR4, URZ, 0x1 ;  /* 0x0000000404047291 */ /* 0x004fc8000f8f08ff */
[----:B------:R-:W-:Y:S01]  /*0150*/  USHF.R.S32.HI UR5, URZ, 0x1, UR4 ;  /* 0x00000001ff057899 */ /* 0x000fe20008011404 */
[C---:B-1----:R-:W-:Y:S02]  /*0160*/  IMAD.SHL.U32 R9, R3.reuse, 0x4, RZ ;  /* 0x0000000403097824 */ /* 0x042fe400078e00ff */
[----:B------:R-:W-:Y:S01]  /*0170*/  UMOV UR4, UR6 ;  /* 0x0000000600047c82 */ /* 0x000fe20008000000 */
[C---:B0-----:R-:W-:Y:S02]  /*0180*/  IADD3 R4, PT, PT, R3.reuse, R0, RZ ;  /* 0x0000000003047210 */ /* 0x041fe40007ffe0ff */
[----:B------:R-:W-:Y:S02]  /*0190*/  LEA R14, R0, 0x1, 0x1 ;  /* 0x00000001000e7811 */ /* 0x000fe400078e08ff */
[----:B------:R-:W-:Y:S01]  /*01a0*/  IADD3 R6, PT, PT, R4, R3, RZ ;  /* 0x0000000304067210 */ /* 0x000fe20007ffe0ff */
[----:B---3--:R-:W-:Y:S01]  /*01b0*/  IMAD R5, R2, R7, R5 ;  /* 0x0000000702057224 */ /* 0x008fe200078e0205 */
[----:B------:R-:W-:Y:S01]  /*01c0*/  IADD3 R16, PT, PT, R14, R9, RZ ;  /* 0x000000090e107210 */ /* 0x000fe20007ffe0ff */
[----:B------:R-:W-:Y:S01]  /*01d0*/  HFMA2 R7, -RZ, RZ, 0, 0 ;  /* 0x00000000ff077431 */ /* 0x000fe200000001ff */
[C---:B------:R-:W-:Y:S01]  /*01e0*/  LEA R15, R3.reuse, R14, 0x1 ;  /* 0x0000000e030f7211 */ /* 0x040fe200078e08ff */
[----:B------:R-:W-:Y:S01]  /*01f0*/  IMAD.IADD R8, R6, 0x1, R3 ;  /* 0x0000000106087824 */ /* 0x000fe200078e0203 */
[----:B------:R-:W-:-:S02]  /*0200*/  LEA R17, R3, R16, 0x1 ;  /* 0x0000001003117211 */ /* 0x000fc400078e08ff */
[C---:B------:R-:W-:Y:S01]  /*0210*/  LOP3.LUT R11, R0.reuse, 0x1f, RZ, 0xc0, !PT ;  /* 0x0000001f000b7812 */ /* 0x040fe200078ec0ff */
[----:B------:R-:W-:Y:S01]  /*0220*/  IMAD R10, R3, -0x2, R8 ;  /* 0xfffffffe030a7824 */ /* 0x000fe200078e0208 */
[----:B------:R-:W-:Y:S02]  /*0230*/  I2FP.F32.U32 R13, R0 ;  /* 0x00000000000d7245 */ /* 0x000fe40000201000 */
[----:B------:R-:W-:Y:S02]  /*0240*/  ISETP.GE.U32.AND P1, PT, R0, UR5, PT ;  /* 0x0000000500007c0c */ /* 0x000fe4000bf26070 */
[-C--:B------:R-:W-:Y:S02]  /*0250*/  IADD3 R10, PT, PT, R10, R3.reuse, RZ ;  /* 0x000000030a0a7210 */ /* 0x080fe40007ffe0ff */
[----:B------:R-:W-:Y:S02]  /*0260*/  I2FP.F32.U32 R14, R3 ;  /* 0x00000003000e7245 */ /* 0x000fe40000201000 */
[----:B------:R-:W-:Y:S01]  /*0270*/  I2FP.F32.U32 R15, R15 ;  /* 0x0000000f000f7245 */ /* 0x000fe20000201000 */
[----:B------:R-:W-:Y:S01]  /*0280*/  IMAD.IADD R12, R10, 0x1, R3 ;  /* 0x000000010a0c7824 */ /* 0x000fe200078e0203 */
[----:B------:R-:W-:-:S02]  /*0290*/  I2FP.F32.U32 R16, R16 ;  /* 0x0000001000107245 */ /* 0x000fc40000201000 */
[----:B------:R-:W-:Y:S01]  /*02a0*/  I2FP.F32.U32 R17, R17 ;  /* 0x0000001100117245 */ /* 0x000fe20000201000 */
[----:B------:R-:W-:Y:S01]  /*02b0*/  IMAD R22, R3, -0x2, R12 ;  /* 0xfffffffe03167824 */ /* 0x000fe200078e020c */
[----:B-----5:R-:W-:-:S03]  /*02c0*/  @P0 PRMT R7, R18, 0x5410, R18 ;  /* 0x0000541012070816 */ /* 0x020fc60000000012 */
[----:B----4-:R-:W-:-:S07]  /*02d0*/  IMAD.IADD R22, R22, 0x1, R3 ;  /* 0x0000000116167824 */ /* 0x010fce00078e0203 */
.L_x_578:
[----:B------:R-:W-:Y:S01]  /*02e0*/  BSSY.RECONVERGENT B0, `(.L_x_568) ;  /* 0x0000060000007945 */ /* 0x000fe20003800200 */
[----:B---3--:R-:W-:-:S03]  /*02f0*/  MOV R23, 0xe0ad78ec ;  /* 0xe0ad78ec00177802 */ /* 0x008fc60000000f00 */
[----:B012---:R-:W-:Y:S05]  /*0300*/  @P1 BRA `(.L_x_569) ;  /* 0x0000000400741947 */ /* 0x007fea0003800000 */
[----:B------:R-:W0:Y:S08]  /*0310*/  LDC R24, c[0x0][0x3a8] ;  /* 0x0000ea00ff187b82 */ /* 0x000e300000000800 */
[----:B------:R-:W1:Y:S08]  /*0320*/  LDC.64 R18, c[0x0][0x390] ;  /* 0x0000e400ff127b82 */ /* 0x000e700000000a00 */
[----:B------:R-:W2:Y:S01]  /*0330*/  LDC.64 R20, c[0x0][0x388] ;  /* 0x0000e200ff147b82 */ /* 0x000ea20000000a00 */
[----:B0-----:R-:W-:-:S04]  /*0340*/  IMAD R23, R2, R24, UR4 ;  /* 0x0000000402177e24 */ /* 0x001fc8000f8e0218 */
[----:B------:R-:W-:Y:S02]  /*0350*/  IMAD R25, R23, UR5, R0 ;  /* 0x0000000517197c24 */ /* 0x000fe4000f8e0200 */
[----:B------:R-:W-:Y:S02]  /*0360*/  IMAD R23, R5, R24, UR4 ;  /* 0x0000000405177e24 */ /* 0x000fe4000f8e0218 */
[----:B-1----:R-:W-:-:S04]  /*0370*/  IMAD.WIDE R18, R25, 0x4, R18 ;  /* 0x0000000419127825 */ /* 0x002fc800078e0212 */
[----:B------:R-:W-:Y:S02]  /*0380*/  IMAD R25, R23, UR5, R0 ;  /* 0x0000000517197c24 */ /* 0x000fe4000f8e0200 */
[----:B------:R-:W3:Y:S02]  /*0390*/  LDG.E.CONSTANT R23, desc[UR8][R18.64] ;  /* 0x0000000812177981 */ /* 0x000ee4000c1e9900 */
[----:B--2---:R-:W-:-:S05]  /*03a0*/  IMAD.WIDE R20, R25, 0x4, R20 ;  /* 0x0000000419147825 */ /* 0x004fca00078e0214 */
[----:B------:R-:W2:Y:S01]  /*03b0*/  LDG.E R25, desc[UR8][R20.64] ;  /* 0x0000000814197981 */ /* 0x000ea2000c1e1900 */
[----:B------:R-:W-:Y:S02]  /*03c0*/  ISETP.NE.U32.AND P0, PT, RZ, UR10, PT ;  /* 0x0000000aff007c0c */ /* 0x000fe4000bf05070 */
[----:B------:R-:W-:Y:S02]  /*03d0*/  I2FP.F32.S32 R24, UR4 ;  /* 0x0000000400187c45 */ /* 0x000fe40008201400 */
[----:B------:R-:W-:Y:S02]  /*03e0*/  ISETP.NE.AND.EX P0, PT, RZ, UR11, PT, P0 ;  /* 0x0000000bff007c0c */ /* 0x000fe4000bf05300 */
[----:B------:R-:W-:-:S11]  /*03f0*/  ISETP.GE.U32.AND P2, PT, R4, UR5, PT ;  /* 0x0000000504007c0c */ /* 0x000fd6000bf46070 */
[----:B------:R-:W-:-:S04]  /*0400*/  @P0 SHF.L.U32 R26, R0, 0x1, RZ ;  /* 0x00000001001a0819 */ /* 0x000fc800000006ff */
[----:B------:R-:W-:Y:S01]  /*0410*/  @P0 I2FP.F32.U32 R33, R26 ;  /* 0x0000001a00210245 */ /* 0x000fe20000201000 */
[----:B------:R-:W-:Y:S02]  /*0420*/  @P0 VIADD R28, R26, 0x1 ;  /* 0x000000011a1c0836 */ /* 0x000fe40000000000 */
[----:B------:R-:W2:Y:S02]  /*0430*/  LDC.U16 R26, c[0x0][0x3b0] ;  /* 0x0000ec00ff1a7b82 */ /* 0x000ea40000000400 */
[----:B------:R-:W-:Y:S01]  /*0440*/  @P0 FADD.FTZ R33, -R24, R33 ;  /* 0x0000002118210221 */ /* 0x000fe20000010100 */
[----:B------:R-:W-:-:S05]  /*0450*/  @P0 I2FP.F32.U32 R35, R28 ;  /* 0x0000001c00230245 */ /* 0x000fca0000201000 */
[----:B------:R-:W-:-:S05]  /*0460*/  @P0 FADD.FTZ R28, -R24, R35 ;  /* 0x00000023181c0221 */ /* 0x000fca0000010100 */
        /* <DEDUP_REMOVED lines=10> */
[----:B------:R-:W-:-:S04]  /*0510*/  IADD3 R18, P2, PT, R9, R18, RZ ;  /* 0x0000001209127210 */ /* 0x000fc80007f5e0ff */
[----:B------:R-:W-:Y:S02]  /*0520*/  IADD3.X R19, PT, PT, RZ, R19, RZ, P2, !PT ;  /* 0x00000013ff137210 */ /* 0x000fe400017fe4ff */
[----:B------:R-:W-:-:S03]  /*0530*/  IADD3 R20, P2, PT, R9, R20, RZ ;  /* 0x0000001409147210 */ /* 0x000fc60007f5e0ff */
[----:B------:R-:W2:Y:S02]  /*0540*/  LDG.E.CONSTANT R28, desc[UR8][R18.64] ;  /* 0x00000008121c7981 */ /* 0x000ea4000c1e9900 */
[----:B------:R-:W-:-:S05]  /*0550*/  IMAD.X R21, RZ, RZ, R21, P2 ;  /* 0x000000ffff157224 */ /* 0x000fca00010e0615 */
[----:B------:R-:W3:Y:S01]  /*0560*/  LDG.E R27, desc[UR8][R20.64] ;  /* 0x00000008141b7981 */ /* 0x000ee2000c1e1900 */
[----:B------:R-:W-:Y:S02]  /*0570*/  @P0 SHF.L.U32 R30, R4, 0x1, RZ ;  /* 0x00000001041e0819 */ /* 0x000fe400000006ff */
[----:B------:R-:W-:Y:S02]  /*0580*/  ISETP.GE.U32.AND P2, PT, R6, UR5, PT ;  /* 0x0000000506007c0c */ /* 0x000fe4000bf46070 */
[----:B------:R-:W-:Y:S01]  /*0590*/  @P0 I2FP.F32.U32 R33, R30 ;  /* 0x0000001e00210245 */ /* 0x000fe20000201000 */
[----:B------:R-:W-:-:S04]  /*05a0*/  @P0 FADD.FTZ R30, R15, -R24 ;  /* 0x800000180f1e0221 */ /* 0x000fc80000010000 */
[----:B------:R-:W-:-:S05]  /*05b0*/  @P0 FADD.FTZ R33, -R24, R33 ;  /* 0x0000002118210221 */ /* 0x000fca0000010100 */
[----:B------:R-:W-:Y:S02]  /*05c0*/  @P0 F2FP.F16.F32.PACK_AB R33, R30, R33 ;  /* 0x000000211e21023e */ /* 0x000fe400000000ff */
[----:B------:R-:W-:-:S03]  /*05d0*/  MOV R30, RZ ;  /* 0x000000ff001e7202 */ /* 0x000fc60000000f00 */
[----:B------:R-:W-:Y:S02]  /*05e0*/  @P0 HFMA2 R30, R7, R33, RZ ;  /* 0x00000021071e0231 */ /* 0x000fe400000000ff */
[----:B--2---:R-:W-:-:S04]  /*05f0*/  HADD2 R28, -R28, 1, 1 ;  /* 0x3c003c001c1c7430 */ /* 0x004fc80000000100 */
[----:B------:R-:W-:-:S04]  /*0600*/  HFMA2 R28, R28, -10000, -10000, R30 ;  /* 0xf0e2f0e21c1c7831 */ /* 0x000fc8000000001e */
[----:B---3--:R-:W-:-:S05]  /*0610*/  HFMA2 R27, R27, R26.H0_H0, R28 ;  /* 0x2000001a1b1b7231 */ /* 0x008fca000000001c */
[--C-:B------:R-:W-:Y:S02]  /*0620*/  HADD2.F32 R28, -RZ, R27.reuse.H0_H0 ;  /* 0x2000001bff1c7230 */ /* 0x100fe40000004100 */
[----:B------:R-:W-:-:S05]  /*0630*/  HADD2.F32 R30, -RZ, R27.H1_H1 ;  /* 0x3000001bff1e7230 */ /* 0x000fca0000004100 */
[----:B------:R-:W-:Y:S01]  /*0640*/  FMNMX3.FTZ R23, R28, R30, R23, !PT ;  /* 0x0000001e1c177276 */ /* 0x000fe20007810017 */
[----:B------:R-:W-:Y:S06]  /*0650*/  @P2 BRA `(.L_x_569) ;  /* 0x0000000000a02947 */ /* 0x000fec0003800000 */
[----:B------:R-:W-:-:S05]  /*0660*/  IADD3 R18, P2, PT, R9, R18, RZ ;  /* 0x0000001209127210 */ /* 0x000fca0007f5e0ff */
[----:B------:R-:W-:Y:S01]  /*0670*/  IMAD.X R19, RZ, RZ, R19, P2 ;  /* 0x000000ffff137224 */ /* 0x000fe200010e0613 */
[----:B------:R-:W-:-:S04]  /*0680*/  IADD3 R20, P2, PT, R9, R20, RZ ;  /* 0x0000001409147210 */ /* 0x000fc80007f5e0ff */
[----:B------:R-:W2:Y:S01]  /*0690*/  LDG.E.CONSTANT R28, desc[UR8][R18.64] ;  /* 0x00000008121c7981 */ /* 0x000ea2000c1e9900 */
[----:B------:R-:W-:-:S05]  /*06a0*/  IADD3.X R21, PT, PT, RZ, R21, RZ, P2, !PT ;  /* 0x00000015ff157210 */ /* 0x000fca00017fe4ff */
[----:B------:R-:W3:Y:S01]  /*06b0*/  LDG.E R29, desc[UR8][R20.64] ;  /* 0x00000008141d7981 */ /* 0x000ee2000c1e1900 */
[----:B------:R-:W-:Y:S02]  /*06c0*/  @P0 SHF.L.U32 R30, R6, 0x1, RZ ;  /* 0x00000001061e0819 */ /* 0x000fe400000006ff */
[----:B------:R-:W-:Y:S02]  /*06d0*/  ISETP.GE.U32.AND P2, PT, R8, UR5, PT ;  /* 0x0000000508007c0c */ /* 0x000fe4000bf46070 */
[----:B------:R-:W-:Y:S01]  /*06e0*/  @P0 I2FP.F32.U32 R33, R30 ;  /* 0x0000001e00210245 */ /* 0x000fe20000201000 */
[----:B------:R-:W-:-:S04]  /*06f0*/  @P0 FADD.FTZ R30, R16, -R24 ;  /* 0x80000018101e0221 */ /* 0x000fc80000010000 */
[----:B------:R-:W-:-:S05]  /*0700*/  @P0 FADD.FTZ R33, -R24, R33 ;  /* 0x0000002118210221 */ /* 0x000fca0000010100 */
[----:B------:R-:W-:Y:S01]  /*0710*/  @P0 F2FP.F16.F32.PACK_AB R33, R30, R33 ;  /* 0x000000211e21023e */ /* 0x000fe200000000ff */
[----:B------:R-:W-:-:S04]  /*0720*/  IMAD.MOV.U32 R30, RZ, RZ, RZ ;  /* 0x000000ffff1e7224 */ /* 0x000fc800078e00ff */
        /* <DEDUP_REMOVED lines=8> */
[----:B------:R-:W-:-:S04]  /*07b0*/  IADD3 R18, P2, PT, R9, R18, RZ ;  /* 0x0000001209127210 */ /* 0x000fc80007f5e0ff */
[----:B------:R-:W-:Y:S02]  /*07c0*/  IADD3.X R19, PT, PT, RZ, R19, RZ, P2, !PT ;  /* 0x00000013ff137210 */ /* 0x000fe400017fe4ff */
[----:B------:R-:W-:-:S03]  /*07d0*/  IADD3 R20, P2, PT, R9, R20, RZ ;  /* 0x0000001409147210 */ /* 0x000fc60007f5e0ff */
[----:B------:R-:W2:Y:S01]  /*07e0*/  LDG.E.CONSTANT R18, desc[UR8][R18.64] ;  /* 0x0000000812127981 */ /* 0x000ea2000c1e9900 */
[----:B------:R-:W-:-:S05]  /*07f0*/  IADD3.X R21, PT, PT, RZ, R21, RZ, P2, !PT ;  /* 0x00000015ff157210 */ /* 0x000fca00017fe4ff */
[----:B------:R-:W3:Y:S01]  /*0800*/  LDG.E R20, desc[UR8][R20.64] ;  /* 0x0000000814147981 */ /* 0x000ee2000c1e1900 */
[----:B------:R-:W-:-:S05]  /*0810*/  @P0 IMAD.SHL.U32 R28, R8, 0x2, RZ ;  /* 0x00000002081c0824 */ /* 0x000fca00078e00ff */
[----:B------:R-:W-:-:S05]  /*0820*/  @P0 I2FP.F32.U32 R31, R28 ;  /* 0x0000001c001f0245 */ /* 0x000fca0000201000 */
[----:B------:R-:W-:Y:S01]  /*0830*/  @P0 FADD.FTZ R31, -R24, R31 ;  /* 0x0000001f181f0221 */ /* 0x000fe20000010100 */
[----:B------:R-:W-:-:S05]  /*0840*/  @P0 FADD.FTZ R24, R17, -R24 ;  /* 0x8000001811180221 */ /* 0x000fca0000010000 */
        /* <DEDUP_REMOVED lines=8> */
[----:B------:R-:W-:-:S07]  /*08d0*/  FMNMX3.FTZ R23, R18, R19, R23, !PT ;  /* 0x0000001312177276 */ /* 0x000fce0007810017 */
.L_x_569:
[----:B------:R-:W-:Y:S05]  /*08e0*/  BSYNC.RECONVERGENT B0 ;  /* 0x0000000000007941 */ /* 0x000fea0003800200 */
.L_x_568:
[----:B------:R-:W-:-:S13]  /*08f0*/  ISETP.GT.U32.AND P0, PT, R3, 0x20, PT ;  /* 0x000000200300780c */ /* 0x000fda0003f04070 */
        /* <DEDUP_REMOVED lines=12> */
.L_x_570:
[----:B------:R-:W0:Y:S01]  /*09c0*/  SHFL.BFLY PT, R18, R23, 0x10, 0x1f ;  /* 0x0e001f0017127f89 */ /* 0x000e2200000e0000 */
[----:B------:R-:W-:Y:S01]  /*09d0*/  ISETP.NE.AND P2, PT, R11, RZ, PT ;  /* 0x000000ff0b00720c */ /* 0x000fe20003f45270 */
[----:B------:R-:W-:-:S05]  /*09e0*/  FMUL.FTZ R24, R14, 0.03125 ;  /* 0x3d0000000e187820 */ /* 0x000fca0000410000 */
[----:B------:R-:W-:-:S07]  /*09f0*/  FSETP.GT.FTZ.AND P3, PT, R24, R13, PT ;  /* 0x0000000d1800720b */ /* 0x000fce0003f74000 */
[----:B------:R-:W1:Y:S06]  /*0a00*/  @!P2 S2R R24, SR_CgaCtaId ;  /* 0x000000000018a919 */ /* 0x000e6c0000008800 */
[----:B------:R-:W2:Y:S01]  /*0a10*/  @P3 S2R R26, SR_CgaCtaId ;  /* 0x00000000001a3919 */ /* 0x000ea20000008800 */
[----:B0-----:R-:W-:Y:S02]  /*0a20*/  FMNMX.FTZ R18, R18, R23, !PT ;  /* 0x0000001712127209 */ /* 0x001fe40007810000 */
[----:B------:R-:W-:-:S03]  /*0a30*/  @!P2 MOV R23, 0x400 ;  /* 0x000004000017a802 */ /* 0x000fc60000000f00 */
[----:B------:R-:W0:Y:S01]  /*0a40*/  SHFL.BFLY PT, R19, R18, 0x8, 0x1f ;  /* 0x0d001f0012137f89 */ /* 0x000e2200000e0000 */
[----:B------:R-:W-:-:S04]  /*0a50*/  @!P2 IADD3 R23, PT, PT, R23, 0x8, RZ ;  /* 0x000000081717a810 */ /* 0x000fc80007ffe0ff */
[----:B-1----:R-:W-:-:S04]  /*0a60*/  @!P2 LEA R23, R24, R23, 0x18 ;  /* 0x000000171817a211 */ /* 0x002fc800078ec0ff */
[----:B------:R-:W-:Y:S02]  /*0a70*/  @!P2 LEA.HI R23, R0, R23, RZ, 0x1d ;  /* 0x000000170017a211 */ /* 0x000fe400078fe8ff */
[----:B0-----:R-:W-:-:S05]  /*0a80*/  FMNMX.FTZ R19, R18, R19, !PT ;  /* 0x0000001312137209 */ /* 0x001fca0007810000 */
[----:B------:R-:W0:Y:S02]  /*0a90*/  SHFL.BFLY PT, R20, R19, 0x4, 0x1f ;  /* 0x0c801f0013147f89 */ /* 0x000e2400000e0000 */
[----:B0-----:R-:W-:Y:S02]  /*0aa0*/  FMNMX.FTZ R20, R19, R20, !PT ;  /* 0x0000001413147209 */ /* 0x001fe40007810000 */
[----:B------:R-:W-:-:S03]  /*0ab0*/  @P3 MOV R19, 0x400 ;  /* 0x0000040000133802 */ /* 0x000fc60000000f00 */
[----:B------:R-:W0:Y:S02]  /*0ac0*/  SHFL.BFLY PT, R21, R20, 0x2, 0x1f ;  /* 0x0c401f0014157f89 */ /* 0x000e2400000e0000 */
[----:B------:R-:W-:-:S05]  /*0ad0*/  @P3 VIADD R19, R19, 0x8 ;  /* 0x0000000813133836 */ /* 0x000fca0000000000 */
[----:B--2---:R-:W-:-:S04]  /*0ae0*/  @P3 LEA R26, R26, R19, 0x18 ;  /* 0x000000131a1a3211 */ /* 0x004fc800078ec0ff */
[----:B------:R-:W-:Y:S02]  /*0af0*/  @P3 LEA R19, R11, R26, 0x2 ;  /* 0x0000001a0b133211 */ /* 0x000fe400078e10ff */
[----:B0-----:R-:W-:-:S05]  /*0b00*/  FMNMX.FTZ R21, R20, R21, !PT ;  /* 0x0000001514157209 */ /* 0x001fca0007810000 */
[----:B------:R-:W0:Y:S02]  /*0b10*/  SHFL.BFLY PT, R18, R21, 0x1, 0x1f ;  /* 0x0c201f0015127f89 */ /* 0x000e2400000e0000 */
[----:B0-----:R-:W-:Y:S02]  /*0b20*/  FMNMX.FTZ R28, R21, R18, !PT ;  /* 0x00000012151c7209 */ /* 0x001fe40007810000 */
[----:B------:R-:W-:-:S03]  /*0b30*/  MOV R18, 0xe0ad78ec ;  /* 0xe0ad78ec00127802 */ /* 0x000fc60000000f00 */
        /* <DEDUP_REMOVED lines=13> */
.L_x_571:
        /* <DEDUP_REMOVED lines=10> */
[----:B------:R-:W-:Y:S02]  /*0cb0*/  UMOV UR6, 0x400 ;  /* 0x0000040000067882 */ /* 0x000fe40000000000 */
[----:B-1----:R-:W-:-:S09]  /*0cc0*/  ULEA UR6, UR7, UR6, 0x18 ;  /* 0x0000000607067291 */ /* 0x002fd2000f8ec0ff */
[----:B------:R-:W1:Y:S02]  /*0cd0*/  LDS R20, [UR6+0x4] ;  /* 0x00000406ff147984 */ /* 0x000e640008000800 */
[----:B-1----:R-:W-:-:S05]  /*0ce0*/  F2FP.F16.F32.PACK_AB R20, RZ, R20 ;  /* 0x00000014ff14723e */ /* 0x002fca00000000ff */
[----:B------:R-:W-:-:S05]  /*0cf0*/  HADD2 R25, R25, -R20.H0_H0 ;  /* 0xa000001419197230 */ /* 0x000fca0000000000 */
[--C-:B------:R-:W-:Y:S01]  /*0d00*/  HADD2.F32 R18, -RZ, R25.reuse.H0_H0 ;  /* 0x20000019ff127230 */ /* 0x100fe20000004100 */
[C---:B------:R-:W-:Y:S01]  /*0d10*/  HSET2.BF.EQ.AND R21, R25.reuse, 0.007297515869140625, 0.007297515869140625, PT ;  /* 0x1f791f7919157433 */ /* 0x040fe20003802080 */
[----:B0-----:R-:W-:Y:S01]  /*0d20*/  HADD2.F32 R19, -RZ, R25.H1_H1 ;  /* 0x30000019ff137230 */ /* 0x001fe20000004100 */
        /* <DEDUP_REMOVED lines=11> */
[----:B------:R-:W-:Y:S02]  /*0de0*/  HFMA2 R25, R25, 3.0517578125e-05, 3.0517578125e-05, R21 ;  /* 0x0200020019197831 */ /* 0x000fe40000000015 */
[----:B------:R-:W-:Y:S02]  /*0df0*/  IMAD R21, R3, -0x2, R8 ;  /* 0xfffffffe03157824 */ /* 0x000fe400078e0208 */
[----:B------:R-:W-:-:S03]  /*0e00*/  HADD2 R18, R25.H0_H0, R25.H1_H1 ;  /* 0x3000001919127230 */ /* 0x000fc60000000800 */
[----:B------:R-:W-:Y:S02]  /*0e10*/  ISETP.GE.U32.AND P1, PT, R21, UR5, PT ;  /* 0x0000000515007c0c */ /* 0x000fe4000bf26070 */
[----:B------:R-:W-:-:S05]  /*0e20*/  HADD2.F32 R18, -RZ, R18.H0_H0 ;  /* 0x20000012ff127230 */ /* 0x000fca0000004100 */
[----:B------:R-:W-:-:S06]  /*0e30*/  FADD.FTZ R21, RZ, R18 ;  /* 0x00000012ff157221 */ /* 0x000fcc0000010000 */
[----:B------:R-:W-:Y:S05]  /*0e40*/  @P1 BRA `(.L_x_573) ;  /* 0x0000000000f41947 */ /* 0x000fea0003800000 */
[----:B------:R-:W-:Y:S01]  /*0e50*/  HADD2 R27, R27, -R20.H0_H0 ;  /* 0xa00000141b1b7230 */ /* 0x000fe20000000000 */
[----:B------:R-:W-:-:S04]  /*0e60*/  ISETP.GE.U32.AND P1, PT, R10, UR5, PT ;  /* 0x000000050a007c0c */ /* 0x000fc8000bf26070 */
        /* <DEDUP_REMOVED lines=17> */
[----:B------:R-:W-:Y:S01]  /*0f80*/  FADD.FTZ R21, R21, R18 ;  /* 0x0000001215157221 */ /* 0x000fe20000010000 */
[----:B------:R-:W-:Y:S06]  /*0f90*/  @P1 BRA `(.L_x_573) ;  /* 0x0000000000a01947 */ /* 0x000fec0003800000 */
        /* <DEDUP_REMOVED lines=40> */
.L_x_573:
[----:B------:R-:W-:Y:S05]  /*1220*/  BSYNC.RECONVERGENT B0 ;  /* 0x0000000000007941 */ /* 0x000fea0003800200 */
.L_x_572:
[----:B------:R-:W-:Y:S05]  /*1230*/  @P0 BRA `(.L_x_574) ;  /* 0x00000000002c0947 */ /* 0x000fea0003800000 */
        /* <DEDUP_REMOVED lines=11> */
.L_x_574:
[----:B------:R-:W1:Y:S01]  /*12f0*/  SHFL.BFLY PT, R18, R21, 0x10, 0x1f ;  /* 0x0e001f0015127f89 */ /* 0x000e6200000e0000 */
[----:B------:R-:W-:Y:S01]  /*1300*/  ISETP.NE.AND P0, PT, R11, RZ, PT ;  /* 0x000000ff0b00720c */ /* 0x000fe20003f05270 */
[----:B0-----:R-:W-:-:S05]  /*1310*/  FMUL.FTZ R24, R14, 0.03125 ;  /* 0x3d0000000e187820 */ /* 0x001fca0000410000 */
[----:B------:R-:W-:-:S07]  /*1320*/  FSETP.GT.FTZ.AND P1, PT, R24, R13, PT ;  /* 0x0000000d1800720b */ /* 0x000fce0003f34000 */
[----:B------:R-:W0:Y:S06]  /*1330*/  @!P0 S2R R24, SR_CgaCtaId ;  /* 0x0000000000188919 */ /* 0x000e2c0000008800 */
[----:B------:R-:W2:Y:S01]  /*1340*/  @P1 S2R R33, SR_CgaCtaId ;  /* 0x0000000000211919 */ /* 0x000ea20000008800 */
[----:B------:R-:W-:Y:S01]  /*1350*/  @P1 MOV R26, 0x400 ;  /* 0x00000400001a1802 */ /* 0x000fe20000000f00 */
[----:B-1----:R-:W-:Y:S01]  /*1360*/  FADD.FTZ R18, R18, R21 ;  /* 0x0000001512127221 */ /* 0x002fe20000010000 */
[----:B------:R-:W-:Y:S02]  /*1370*/  @!P0 MOV R21, 0x400 ;  /* 0x0000040000158802 */ /* 0x000fe40000000f00 */
[----:B------:R-:W-:-:S02]  /*1380*/  @P1 IADD3 R26, PT, PT, R26, 0x88, RZ ;  /* 0x000000881a1a1810 */ /* 0x000fc40007ffe0ff */
[----:B------:R-:W1:Y:S02]  /*1390*/  SHFL.BFLY PT, R19, R18, 0x8, 0x1f ;  /* 0x0d001f0012137f89 */ /* 0x000e6400000e0000 */
[----:B-1----:R-:W-:-:S05]  /*13a0*/  FADD.FTZ R19, R18, R19 ;  /* 0x0000001312137221 */ /* 0x002fca0000010000 */
[----:B------:R-:W1:Y:S02]  /*13b0*/  SHFL.BFLY PT, R20, R19, 0x4, 0x1f ;  /* 0x0c801f0013147f89 */ /* 0x000e6400000e0000 */
[----:B-1----:R-:W-:Y:S01]  /*13c0*/  FADD.FTZ R20, R19, R20 ;  /* 0x0000001413147221 */ /* 0x002fe20000010000 */
[----:B------:R-:W-:-:S04]  /*13d0*/  @!P0 IADD3 R19, PT, PT, R21, 0x88, RZ ;  /* 0x0000008815138810 */ /* 0x000fc80007ffe0ff */
[----:B------:R-:W1:Y:S01]  /*13e0*/  SHFL.BFLY PT, R23, R20, 0x2, 0x1f ;  /* 0x0c401f0014177f89 */ /* 0x000e6200000e0000 */
[----:B0-----:R-:W-:-:S04]  /*13f0*/  @!P0 LEA R19, R24, R19, 0x18 ;  /* 0x0000001318138211 */ /* 0x001fc800078ec0ff */
[----:B------:R-:W-:Y:S01]  /*1400*/  @!P0 LEA.HI R19, R0, R19, RZ, 0x1d ;  /* 0x0000001300138211 */ /* 0x000fe200078fe8ff */
[----:B-1----:R-:W-:Y:S01]  /*1410*/  FADD.FTZ R23, R20, R23 ;  /* 0x0000001714177221 */ /* 0x002fe20000010000 */
[----:B--2---:R-:W-:-:S04]  /*1420*/  @P1 LEA R20, R33, R26, 0x18 ;  /* 0x0000001a21141211 */ /* 0x004fc800078ec0ff */
[----:B------:R-:W0:Y:S01]  /*1430*/  SHFL.BFLY PT, R18, R23, 0x1, 0x1f ;  /* 0x0c201f0017127f89 */ /* 0x000e2200000e0000 */
[----:B------:R-:W-:Y:S01]  /*1440*/  @P1 LEA R20, R11, R20, 0x2 ;  /* 0x000000140b141211 */ /* 0x000fe200078e10ff */
        /* <DEDUP_REMOVED lines=15> */
.L_x_575:
[----:B------:R-:W0:Y:S01]  /*1540*/  @!P2 S2R R20, SR_CgaCtaId ;  /* 0x000000000014a919 */ /* 0x000e220000008800 */
[----:B------:R-:W-:Y:S01]  /*1550*/  @!P2 FADD.FTZ R24, R24, 9.9999999747524270788e-07 ;  /* 0x358637bd1818a421 */ /* 0x000fe20000010000 */
[----:B------:R-:W-:Y:S01]  /*1560*/  ISETP.GE.U32.AND P1, PT, R0, UR5, PT ;  /* 0x0000000500007c0c */ /* 0x000fe2000bf26070 */
[----:B------:R-:W-:Y:S01]  /*1570*/  BSSY.RECONVERGENT B0, `(.L_x_576) ;  /* 0x0000027000007945 */ /* 0x000fe20003800200 */
[----:B------:R-:W-:Y:S01]  /*1580*/  @!P2 MOV R19, 0x400 ;  /* 0x000004000013a802 */ /* 0x000fe20000000f00 */
        /* <DEDUP_REMOVED lines=8> */
[----:B------:R-:W2:Y:S08]  /*1610*/  LDC R20, c[0x0][0x3a8] ;  /* 0x0000ea00ff147b82 */ /* 0x000eb00000000800 */
[----:B0-----:R-:W0:Y:S01]  /*1620*/  LDC.64 R18, c[0x0][0x380] ;  /* 0x0000e000ff127b82 */ /* 0x001e220000000a00 */
[----:B-1----:R-:W-:Y:S01]  /*1630*/  ULEA UR6, UR7, UR6, 0x18 ;  /* 0x0000000607067291 */ /* 0x002fe2000f8ec0ff */
[----:B--2---:R-:W-:-:S08]  /*1640*/  IMAD R21, R5, R20, UR4 ;  /* 0x0000000405157e24 */ /* 0x004fd0000f8e0214 */
[----:B------:R-:W1:Y:S01]  /*1650*/  LDS R23, [UR6] ;  /* 0x00000006ff177984 */ /* 0x000e620008000800 */
[----:B------:R-:W-:Y:S02]  /*1660*/  IMAD R20, R3, -0x2, R12 ;  /* 0xfffffffe03147824 */ /* 0x000fe400078e020c */
[----:B------:R-:W-:-:S03]  /*1670*/  IMAD R21, R21, UR5, R0 ;  /* 0x0000000515157c24 */ /* 0x000fc6000f8e0200 */
[----:B------:R-:W-:Y:S01]  /*1680*/  ISETP.GE.U32.AND P0, PT, R20, UR5, PT ;  /* 0x0000000514007c0c */ /* 0x000fe2000bf06070 */
[----:B0-----:R-:W-:Y:S01]  /*1690*/  IMAD.WIDE R18, R21, 0x4, R18 ;  /* 0x0000000415127825 */ /* 0x001fe200078e0212 */
[----:B-1----:R-:W-:-:S05]  /*16a0*/  F2FP.F16.F32.PACK_AB R23, RZ, R23 ;  /* 0x00000017ff17723e */ /* 0x002fca00000000ff */
[----:B------:R-:W-:-:S05]  /*16b0*/  HMUL2 R21, R25, R23.H0_H0 ;  /* 0x2000001719157232 */ /* 0x000fca0000000000 */
[----:B------:R1:W-:Y:S01]  /*16c0*/  STG.E desc[UR8][R18.64], R21 ;  /* 0x0000001512007986 */ /* 0x0003e2000c101908 */
[----:B------:R-:W-:Y:S05]  /*16d0*/  @P0 BRA `(.L_x_577) ;  /* 0x0000000000400947 */ /* 0x000fea0003800000 */
[----:B-1----:R-:W-:Y:S01]  /*16e0*/  IADD3 R18, P0, PT, R9, R18, RZ ;  /* 0x0000001209127210 */ /* 0x002fe20007f1e0ff */
[----:B------:R-:W-:-:S03]  /*16f0*/  HMUL2 R21, R27, R23.H0_H0 ;  /* 0x200000171b157232 */ /* 0x000fc60000000000 */
[----:B------:R-:W-:Y:S02]  /*1700*/  IADD3.X R19, PT, PT, RZ, R19, RZ, P0, !PT ;  /* 0x00000013ff137210 */ /* 0x000fe400007fe4ff */
[----:B------:R-:W-:-:S03]  /*1710*/  ISETP.GE.U32.AND P0, PT, R22, UR5, PT ;  /* 0x0000000516007c0c */ /* 0x000fc6000bf06070 */
[----:B------:R2:W-:Y:S10]  /*1720*/  STG.E desc[UR8][R18.64], R21 ;  /* 0x0000001512007986 */ /* 0x0005f4000c101908 */
[----:B------:R-:W-:Y:S05]  /*1730*/  @P0 BRA `(.L_x_577) ;  /* 0x0000000000280947 */ /* 0x000fea0003800000 */
[----:B------:R-:W-:Y:S02]  /*1740*/  IMAD.IADD R20, R22, 0x1, R3 ;  /* 0x0000000116147824 */ /* 0x000fe400078e0203 */
[----:B------:R-:W-:-:S03]  /*1750*/  HMUL2 R33, R29, R23.H0_H0 ;  /* 0x200000171d217232 */ /* 0x000fc60000000000 */
[----:B------:R-:W-:Y:S02]  /*1760*/  ISETP.GE.U32.AND P0, PT, R20, UR5, PT ;  /* 0x0000000514007c0c */ /* 0x000fe4000bf06070 */
[----:B------:R-:W-:-:S04]  /*1770*/  IADD3 R20, P2, PT, R9, R18, RZ ;  /* 0x0000001209147210 */ /* 0x000fc80007f5e0ff */
[----:B--2---:R-:W-:-:S05]  /*1780*/  IADD3.X R21, PT, PT, RZ, R19, RZ, P2, !PT ;  /* 0x00000013ff157210 */ /* 0x004fca00017fe4ff */
[----:B------:R3:W-:Y:S02]  /*1790*/  STG.E desc[UR8][R20.64], R33 ;  /* 0x0000002114007986 */ /* 0x0007e4000c101908 */
[----:B------:R-:W-:Y:S01]  /*17a0*/  @!P0 IADD3 R18, P2, PT, R9, R20, RZ ;  /* 0x0000001409128210 */ /* 0x000fe20007f5e0ff */
[----:B------:R-:W-:-:S03]  /*17b0*/  @!P0 HMUL2 R23, R31, R23.H0_H0 ;  /* 0x200000171f178232 */ /* 0x000fc60000000000 */
[----:B------:R-:W-:-:S05]  /*17c0*/  @!P0 IADD3.X R19, PT, PT, RZ, R21, RZ, P2, !PT ;  /* 0x00000015ff138210 */ /* 0x000fca00017fe4ff */
[----:B------:R3:W-:Y:S04]  /*17d0*/  @!P0 STG.E desc[UR8][R18.64], R23 ;  /* 0x0000001712008986 */ /* 0x0007e8000c101908 */
.L_x_577:
[----:B------:R-:W-:Y:S05]  /*17e0*/  BSYNC.RECONVERGENT B0 ;  /* 0x0000000000007941 */ /* 0x000fea0003800200 */
.L_x_576:
[----:B------:R-:W4:Y:S02]  /*17f0*/  LDCU UR6, c[0x0][0x370] ;  /* 0x00006e00ff0677ac */ /* 0x000f240008000800 */
[----:B----4-:R-:W-:-:S04]  /*1800*/  UIADD3 UR4, UPT, UPT, UR6, UR4, URZ ;  /* 0x0000000406047290 */ /* 0x010fc8000fffe0ff */
[----:B------:R-:W-:-:S09]  /*1810*/  UISETP.GE.AND UP0, UPT, UR4, UR12, UPT ;  /* 0x0000000c0400728c */ /* 0x000fd2000bf06270 */
[----:B------:R-:W-:Y:S05]  /*1820*/  BRA.U !UP0, `(.L_x_578) ;  /* 0xffffffe908ac7547 */ /* 0x000fea000b83ffff */
[----:B------:R-:W-:Y:S05]  /*1830*/  EXIT ;  /* 0x000000000000794d */ /* 0x000fea0003800000 */
.L_x_579:
        /* <DEDUP_REMOVED lines=12> */
.L_x_738:


//--------------------- .text._ZN17fastertransformer20softmax_kernel_h2_v2I6__halfLi4ELi4EEEvPT_PKS2_S5_S5_iiiiS2_ --------------------------
	.section	.text._ZN17fastertransformer20softmax_kernel_h2_v2I6__halfLi4ELi4EEEvPT_PKS2_S5_S5_iiiiS2_,"ax",@progbits
	.align	128
        .global         _ZN17fastertransformer20softmax_kernel_h2_v2I6__halfLi4ELi4EEEvPT_PKS2_S5_S5_iiiiS2_
        .type           _ZN17fastertransformer20softmax_kernel_h2_v2I6__halfLi4ELi4EEEvPT_PKS2_S5_S5_iiiiS2_,@function
        .size           _ZN17fastertransformer20softmax_kernel_h2_v2I6__halfLi4ELi4EEEvPT_PKS2_S5_S5_iiiiS2_,(.L_x_739 - _ZN17fastertransformer20softmax_kernel_h2_v2I6__halfLi4ELi4EEEvPT_PKS2_S5_S5_iiiiS2_)
        .other          _ZN17fastertransformer20softmax_kernel_h2_v2I6__halfLi4ELi4EEEvPT_PKS2_S5_S5_iiiiS2_,@"STO_CUDA_ENTRY STV_DEFAULT"
_ZN17fastertransformer20softmax_kernel_h2_v2I6__halfLi4ELi4EEEvPT_PKS2_S5_S5_iiiiS2_:
.text._ZN17fastertransformer20softmax_kernel_h2_v2I6__halfLi4ELi4EEEvPT_PKS2_S5_S5_iiiiS2_:
[----:B------:R-:W-:Y:S01]  /*0000*/  LDC R1, c[0x0][0x37c] ;  /* 0x0000df00ff017b82 */ /* 0x000fe20000000800 */
[----:B------:R-:W0:Y:S07]  /*0010*/  LDCU.64 UR4, c[0x0][0x398] ;  /* 0x00007300ff0477ac */ /* 0x000e2e0008000a00 */
[----:B------:R-:W1:Y:S01]  /*0020*/  S2UR UR6, SR_CTAID.Z ;  /* 0x00000000000679c3 */ /* 0x000e620000002700 */
[----:B------:R-:W2:Y:S07]  /*0030*/  LDCU.64 UR10, c[0x0][0x358] ;  /* 0x00006b00ff0a77ac */ /* 0x000eae0008000a00 */
[----:B------:R-:W3:Y:S08]  /*0040*/  S2UR UR9, SR_CTAID.X ;  /* 0x00000000000979c3 */ /* 0x000ef00000002500 */
[----:B------:R-:W3:Y:S01]  /*0050*/  LDC R36, c[0x0][0x3a8] ;  /* 0x0000ea00ff247b82 */ /* 0x000ee20000000800 */
[----:B0-----:R-:W-:-:S04]  /*0060*/  UISETP.NE.U32.AND UP0, UPT, UR4, URZ, UPT ;  /* 0x000000ff0400728c */ /* 0x001fc8000bf05070 */
[----:B------:R-:W-:-:S06]  /*0070*/  UISETP.NE.AND.EX UP0, UPT, UR5, URZ, UPT, UP0 ;  /* 0x000000ff0500728c */ /* 0x000fcc000bf05300 */
[----:B------:R-:W-:-:S05]  /*0080*/  PLOP3.LUT P1, PT, PT, PT, UP0, 0x80, 0x8 ;  /* 0x000000000008781c */ /* 0x000fca0003f2f008 */
[----:B------:R-:W1:Y:S02]  /*0090*/  @UP0 LDCU.64 UR4, c[0x0][0x398] ;  /* 0x00007300ff0407ac */ /* 0x000e640008000a00 */
[----:B-1----:R-:W-:-:S06]  /*00a0*/  @UP0 UIMAD.WIDE.U32 UR4, UR6, 0x2, UR4 ;  /* 0x00000002060408a5 */ /* 0x002fcc000f8e0004 */
[----:B------:R-:W-:Y:S02]  /*00b0*/  MOV R2, UR4 ;  /* 0x0000000400027c02 */ /* 0x000fe40008000f00 */
[----:B------:R-:W-:-:S05]  /*00c0*/  MOV R3, UR5 ;  /* 0x0000000500037c02 */ /* 0x000fca0008000f00 */
[----:B--2---:R0:W5:Y:S01]  /*00d0*/  @P1 LDG.E.U16 R2, desc[UR10][R2.64] ;  /* 0x0000000a02021981 */ /* 0x004162000c1e1500 */
[----:B---3--:R-:W-:-:S13]  /*00e0*/  ISETP.LE.AND P0, PT, R36, UR9, PT ;  /* 0x0000000924007c0c */ /* 0x008fda000bf03270 */
[----:B0-----:R-:W-:Y:S05]  /*00f0*/  @P0 EXIT ;  /* 0x000000000000094d */ /* 0x001fea0003800000 */
[----:B------:R-:W0:Y:S01]  /*0100*/  S2R R6, SR_TID.X ;  /* 0x0000000000067919 */ /* 0x000e220000002100 */
[----:B------:R-:W1:Y:S01]  /*0110*/  LDC R5, c[0x0][0x370] ;  /* 0x0000dc00ff057b82 */ /* 0x000e620000000800 */
[----:B------:R-:W2:Y:S01]  /*0120*/  LDCU UR14, c[0x0][0x360] ;  /* 0x00006c00ff0e77ac */ /* 0x000ea20008000800 */
[----:B-----5:R-:W-:Y:S01]  /*0130*/  @P1 R2UR UR4, R2 ;  /* 0x00000000020412ca */ /* 0x020fe200000e0000 */
[----:B------:R-:W-:Y:S01]  /*0140*/  HFMA2 R55, -RZ, RZ, 0, 0 ;  /* 0x00000000ff377431 */ /* 0x000fe200000001ff */
[----:B------:R-:W-:Y:S01]  /*0150*/  MOV R54, UR9 ;  /* 0x0000000900367c02 */ /* 0x000fe20008000f00 */
[----:B------:R-:W3:Y:S03]  /*0160*/  LDCU UR5, c[0x0][0x3ac] ;  /* 0x00007580ff0577ac */ /* 0x000ee60008000800 */
[----:B------:R-:W4:Y:S01]  /*0170*/  S2UR UR7, SR_CTAID.Y ;  /* 0x00000000000779c3 */ /* 0x000f220000002600 */
[----:B------:R-:W4:Y:S01]  /*0180*/  LDCU UR8, c[0x0][0x3a4] ;  /* 0x00007480ff0877ac */ /* 0x000f220008000800 */
[----:B------:R-:W-:Y:S01]  /*0190*/  LOP3.LUT R38, RZ, R54, RZ, 0x33, !PT ;  /* 0x00000036ff267212 */ /* 0x000fe200078e33ff */
[----:B------:R-:W0:Y:S04]  /*01a0*/  LDCU.U16 UR15, c[0x0][0x3b0] ;  /* 0x00007600ff0f77ac */ /* 0x000e280008000400 */
[----:B------:R-:W-:Y:S01]  /*01b0*/  @UP0 UPRMT UR4, UR4, 0x5410, UR4 ;  /* 0x0000541004040896 */ /* 0x000fe20008000004 */
[----:B--2---:R-:W-:Y:S01]  /*01c0*/  MOV R3, UR14 ;  /* 0x0000000e00037c02 */ /* 0x004fe20008000f00 */
[----:B------:R-:W2:Y:S01]  /*01d0*/  LDCU UR16, c[0x0][0x3a8] ;  /* 0x00007500ff1077ac */ /* 0x000ea20008000800 */
[----:B------:R-:W-:-:S02]  /*01e0*/  MOV R51, UR14 ;  /* 0x0000000e00337c02 */ /* 0x000fc40008000f00 */
[----:B------:R-:W-:Y:S01]  /*01f0*/  MOV R7, UR14 ;  /* 0x0000000e00077c02 */ /* 0x000fe20008000f00 */
[----:B---3--:R-:W-:Y:S01]  /*0200*/  ULEA.HI UR5, UR5, UR5, URZ, 0x1 ;  /* 0x0000000505057291 */ /* 0x008fe2000f8f08ff */
[-C--:B-1----:R-:W-:Y:S01]  /*0210*/  IADD3 R38, PT, PT, R38, R36.reuse, R5 ;  /* 0x0000002426267210 */ /* 0x082fe20007ffe005 */
[----:B------:R-:W1:Y:S01]  /*0220*/  LDCU.64 UR12, c[0x0][0x398] ;  /* 0x00007300ff0c77ac */ /* 0x000e620008000a00 */
[----:B------:R-:W-:Y:S02]  /*0230*/  IADD3 R36, PT, PT, R5, R36, RZ ;  /* 0x0000002405247210 */ /* 0x000fe40007ffe0ff */
[----:B------:R-:W-:Y:S01]  /*0240*/  @P1 MOV R55, UR4 ;  /* 0x0000000400371c02 */ /* 0x000fe20008000f00 */
[----:B------:R-:W-:Y:S01]  /*0250*/  USHF.R.S32.HI UR5, URZ, 0x1, UR5 ;  /* 0x00000001ff057899 */ /* 0x000fe20008011405 */
[----:B0-----:R-:W-:Y:S01]  /*0260*/  IADD3 R52, PT, PT, R6, UR14, RZ ;  /* 0x0000000e06347c10 */ /* 0x001fe2000fffe0ff */
[----:B----4-:R-:W-:-:S03]  /*0270*/  UIMAD UR6, UR7, UR8, UR6 ;  /* 0x00000008070672a4 */ /* 0x010fc6000f8e0206 */
[----:B------:R-:W-:Y:S02]  /*0280*/  IADD3 R50, PT, PT, R52, UR14, RZ ;  /* 0x0000000e34327c10 */ /* 0x000fe4000fffe0ff */
[----:B------:R-:W-:Y:S02]  /*0290*/  ISETP.GE.U32.AND P0, PT, R6, UR5, PT ;  /* 0x0000000506007c0c */ /* 0x000fe4000bf06070 */
[----:B------:R-:W-:-:S04]  /*02a0*/  IADD3 R46, PT, PT, R50, UR14, RZ ;  /* 0x0000000e322e7c10 */ /* 0x000fc8000fffe0ff */
[----:B------:R-:W-:Y:S01]  /*02b0*/  SHF.L.U32 R44, R46, 0x1, RZ ;  /* 0x000000012e2c7819 */ /* 0x000fe200000006ff */
[----:B------:R-:W-:-:S03]  /*02c0*/  IMAD R0, R3, -0x2, R46 ;  /* 0xfffffffe03007824 */ /* 0x000fc600078e022e */
[----:B------:R-:W-:Y:S02]  /*02d0*/  I2FP.F32.U32 R44, R44 ;  /* 0x0000002c002c7245 */ /* 0x000fe40000201000 */
[----:B------:R-:W-:-:S05]  /*02e0*/  IADD3 R0, PT, PT, R3, UR14, R0 ;  /* 0x0000000e03007c10 */ /* 0x000fca000fffe000 */
[----:B------:R-:W-:Y:S01]  /*02f0*/  IMAD R40, R3, -0x2, R0 ;  /* 0xfffffffe03287824 */ /* 0x000fe200078e0200 */
[----:B------:R-:W-:-:S04]  /*0300*/  SHF.L.U32 R0, R6, 0x1, RZ ;  /* 0x0000000106007819 */ /* 0x000fc800000006ff */
[----:B------:R-:W-:-:S04]  /*0310*/  IADD3 R0, PT, PT, R0, 0x1, RZ ;  /* 0x0000000100007810 */ /* 0x000fc80007ffe0ff */
[-C--:B------:R-:W-:Y:S02]  /*0320*/  LEA R48, R3, R0.reuse, 0x2 ;  /* 0x0000000003307211 */ /* 0x080fe400078e10ff */
[----:B------:R-:W-:Y:S02]  /*0330*/  LEA R51, R51, R0, 0x1 ;  /* 0x0000000033337211 */ /* 0x000fe400078e08ff */
[----:B------:R-:W-:Y:S02]  /*0340*/  LEA R42, R7, R48, 0x1 ;  /* 0x00000030072a7211 */ /* 0x000fe400078e08ff */
[----:B------:R-:W-:Y:S02]  /*0350*/  I2FP.F32.U32 R53, R0 ;  /* 0x0000000000357245 */ /* 0x000fe40000201000 */
[----:B------:R-:W-:Y:S02]  /*0360*/  I2FP.F32.U32 R51, R51 ;  /* 0x0000003300337245 */ /* 0x000fe40000201000 */
[----:B------:R-:W-:-:S02]  /*0370*/  I2FP.F32.U32 R48, R48 ;  /* 0x0000003000307245 */ /* 0x000fc40000201000 */
[----:B-12---:R-:W-:-:S07]  /*0380*/  I2FP.F32.U32 R42, R42 ;  /* 0x0000002a002a7245 */ /* 0x006fce0000201000 */
.L_x_637:
[----:B012-4-:R-:W-:Y:S01]  /*0390*/  LOP3.LUT R25, RZ, R54, RZ, 0x33, !PT ;  /* 0x00000036ff197212 */ /* 0x017fe200078e33ff */
[----:B------:R-:W-:Y:S01]  /*03a0*/  BSSY.RECONVERGENT B0, `(.L_x_580) ;  /* 0x000027f000007945 */ /* 0x000fe20003800200 */
[----:B---3--:R-:W-:Y:S02]  /*03b0*/  MOV R63, 0xe0ad78ec ;  /* 0xe0ad78ec003f7802 */ /* 0x008fe40000000f00 */
[----:B------:R-:W-:Y:S01]  /*03c0*/  MOV R62, 0xe0ad78ec ;  /* 0xe0ad78ec003e7802 */ /* 0x000fe20000000f00 */
[----:B------:R-:W-:Y:S01]  /*03d0*/  IMAD.IADD R56, R36, 0x1, R25 ;  /* 0x0000000124387824 */ /* 0x000fe200078e0219 */
[----:B------:R-:W-:Y:S02]  /*03e0*/  MOV R61, 0xe0ad78ec ;  /* 0xe0ad78ec003d7802 */ /* 0x000fe40000000f00 */
[----:B------:R-:W-:Y:S01]  /*03f0*/  MOV R60, 0xe0ad78ec ;  /* 0xe0ad78ec003c7802 */ /* 0x000fe20000000f00 */
[----:B-----5:R-:W-:Y:S06]  /*0400*/  @P0 BRA `(.L_x_581) ;  /* 0x0000002400e00947 */ /* 0x020fec0003800000 */
[----:B------:R-:W0:Y:S01]  /*0410*/  I2F.U32.RP R26, R5 ;  /* 0x00000005001a7306 */ /* 0x000e220000209000 */
[----:B------:R-:W1:Y:S01]  /*0420*/  S2R R57, SR_CTAID.Y ;  /* 0x0000000000397919 */ /* 0x000e620000002600 */
[CC--:B------:R-:W-:Y:S02]  /*0430*/  ISETP.GT.U32.AND P2, PT, R5.reuse, R56.reuse, PT ;  /* 0x000000380500720c */ /* 0x0c0fe40003f44070 */
[C---:B------:R-:W-:Y:S02]  /*0440*/  ISETP.NE.U32.AND P4, PT, R5.reuse, RZ, PT ;  /* 0x000000ff0500720c */ /* 0x040fe40003f85070 */
[----:B------:R-:W-:Y:S02]  /*0450*/  ISETP.NE.U32.AND P1, PT, RZ, UR12, PT ;  /* 0x0000000cff007c0c */ /* 0x000fe4000bf25070 */
[----:B------:R-:W-:Y:S02]  /*0460*/  ISETP.GT.U32.AND P3, PT, R5, R56, PT ;  /* 0x000000380500720c */ /* 0x000fe40003f64070 */
[----:B------:R-:W-:-:S02]  /*0470*/  ISETP.EQ.U32.AND P0, PT, RZ, UR12, PT ;  /* 0x0000000cff007c0c */ /* 0x000fc4000bf02070 */
[----:B------:R-:W-:Y:S02]  /*0480*/  ISETP.NE.AND.EX P1, PT, RZ, UR13, PT, P1 ;  /* 0x0000000dff007c0c */ /* 0x000fe4000bf25310 */
[----:B------:R-:W-:Y:S01]  /*0490*/  ISETP.EQ.OR.EX P0, PT, RZ, UR13, P3, P0 ;  /* 0x0000000dff007c0c */ /* 0x000fe20009f02700 */
[----:B0-----:R-:W0:Y:S02]  /*04a0*/  MUFU.RCP R26, R26 ;  /* 0x0000001a001a7308 */ /* 0x001e240000001000 */
[----:B0-----:R-:W-:Y:S01]  /*04b0*/  IADD3 R24, PT, PT, R26, 0xffffffe, RZ ;  /* 0x0ffffffe1a187810 */ /* 0x001fe20007ffe0ff */
[----:B-1----:R-:W-:-:S05]  /*04c0*/  IMAD R57, R57, UR16, R54 ;  /* 0x0000001039397c24 */ /* 0x002fca000f8e0236 */
[----:B------:R0:W1:Y:S02]  /*04d0*/  F2I.FTZ.U32.TRUNC.NTZ R25, R24 ;  /* 0x0000001800197305 */ /* 0x000064000021f000 */
[----:B0-----:R-:W-:Y:S02]  /*04e0*/  MOV R24, RZ ;  /* 0x000000ff00187202 */ /* 0x001fe40000000f00 */
[----:B-1----:R-:W-:-:S05]  /*04f0*/  IADD3 R58, PT, PT, RZ, -R25, RZ ;  /* 0x80000019ff3a7210 */ /* 0x002fca0007ffe0ff */
[----:B------:R-:W-:-:S04]  /*0500*/  IMAD R27, R58, R5, RZ ;  /* 0x000000053a1b7224 */ /* 0x000fc800078e02ff */
[----:B------:R-:W-:-:S06]  /*0510*/  IMAD.HI.U32 R25, R25, R27, R24 ;  /* 0x0000001b19197227 */ /* 0x000fcc00078e0018 */
[----:B------:R-:W-:Y:S01]  /*0520*/  IMAD.HI.U32 R59, R25, R38, RZ ;  /* 0x00000026193b7227 */ /* 0x000fe200078e00ff */
[----:B------:R-:W-:-:S04]  /*0530*/  MOV R25, UR16 ;  /* 0x0000001000197c02 */ /* 0x000fc80008000f00 */
[----:B------:R-:W-:-:S05]  /*0540*/  IADD3 R58, PT, PT, -R59, RZ, RZ ;  /* 0x000000ff3b3a7210 */ /* 0x000fca0007ffe1ff */
[----:B------:R-:W-:-:S05]  /*0550*/  IMAD R58, R5, R58, R38 ;  /* 0x0000003a053a7224 */ /* 0x000fca00078e0226 */
[----:B------:R-:W-:-:S13]  /*0560*/  ISETP.GE.U32.AND P6, PT, R58, R5, PT ;  /* 0x000000053a00720c */ /* 0x000fda0003fc6070 */
[-C--:B------:R-:W-:Y:S02]  /*0570*/  @P6 IADD3 R58, PT, PT, R58, -R5.reuse, RZ ;  /* 0x800000053a3a6210 */ /* 0x080fe40007ffe0ff */
[----:B------:R-:W-:Y:S02]  /*0580*/  @P6 IADD3 R59, PT, PT, R59, 0x1, RZ ;  /* 0x000000013b3b6810 */ /* 0x000fe40007ffe0ff */
[----:B------:R-:W-:Y:S01]  /*0590*/  ISETP.GE.U32.AND P5, PT, R58, R5, PT ;  /* 0x000000053a00720c */ /* 0x000fe20003fa6070 */
[----:B------:R-:W-:-:S12]  /*05a0*/  IMAD R58, R25, UR6, R54 ;  /* 0x00000006193a7c24 */ /* 0x000fd8000f8e0236 */
[----:B------:R-:W-:Y:S02]  /*05b0*/  @P5 IADD3 R59, PT, PT, R59, 0x1, RZ ;  /* 0x000000013b3b5810 */ /* 0x000fe40007ffe0ff */
[----:B------:R-:W-:Y:S01]  /*05c0*/  @!P4 LOP3.LUT R59, RZ, R5, RZ, 0x33, !PT ;  /* 0x00000005ff3bc212 */ /* 0x000fe200078e33ff */
[----:B------:R-:W-:Y:S06]  /*05d0*/  @P2 BRA `(.L_x_582) ;  /* 0x00000000004c2947 */ /* 0x000fec0003800000 */
[----:B------:R-:W-:Y:S01]  /*05e0*/  ISETP.GE.U32.AND P4, PT, R59, 0x2, PT ;  /* 0x000000023b00780c */ /* 0x000fe20003f86070 */
[--C-:B------:R-:W-:Y:S02]  /*05f0*/  IMAD R34, R58, UR5, R6.reuse ;  /* 0x000000053a227c24 */ /* 0x100fe4000f8e0206 */
[----:B------:R-:W-:-:S10]  /*0600*/  IMAD R4, R57, UR5, R6 ;  /* 0x0000000539047c24 */ /* 0x000fd4000f8e0206 */
[----:B------:R-:W-:Y:S05]  /*0610*/  @!P4 BRA `(.L_x_582) ;  /* 0x00000000003cc947 */ /* 0x000fea0003800000 */
[----:B------:R-:W-:Y:S02]  /*0620*/  ISETP.NE.AND P4, PT, R59, 0x2, PT ;  /* 0x000000023b00780c */ /* 0x000fe40003f85270 */
[-C--:B------:R-:W-:Y:S02]  /*0630*/  IADD3 R24, PT, PT, R58, R5.reuse, RZ ;  /* 0x000000053a187210 */ /* 0x080fe40007ffe0ff */
[----:B------:R-:W-:-:S03]  /*0640*/  IADD3 R25, PT, PT, R57, R5, RZ ;  /* 0x0000000539197210 */ /* 0x000fc60007ffe0ff */
[--C-:B------:R-:W-:Y:S02]  /*0650*/  IMAD R32, R24, UR5, R6.reuse ;  /* 0x0000000518207c24 */ /* 0x100fe4000f8e0206 */
[----:B------:R-:W-:-:S04]  /*0660*/  IMAD R3, R25, UR5, R6 ;  /* 0x0000000519037c24 */ /* 0x000fc8000f8e0206 */
[----:B------:R-:W-:Y:S05]  /*0670*/  @!P4 BRA `(.L_x_582) ;  /* 0x000000000024c947 */ /* 0x000fea0003800000 */
[----:B------:R-:W-:Y:S02]  /*0680*/  ISETP.NE.AND P4, PT, R59, 0x3, PT ;  /* 0x000000033b00780c */ /* 0x000fe40003f85270 */
[-C--:B------:R-:W-:Y:S02]  /*0690*/  IADD3 R24, PT, PT, R24, R5.reuse, RZ ;  /* 0x0000000518187210 */ /* 0x080fe40007ffe0ff */
[----:B------:R-:W-:-:S03]  /*06a0*/  IADD3 R0, PT, PT, R25, R5, RZ ;  /* 0x0000000519007210 */ /* 0x000fc60007ffe0ff */
[----:B------:R-:W-:-:S06]  /*06b0*/  IMAD R28, R24, UR5, R6 ;  /* 0x00000005181c7c24 */ /* 0x000fcc000f8e0206 */
[-C--:B------:R-:W-:Y:S02]  /*06c0*/  @P4 IADD3 R25, PT, PT, R24, R5.reuse, RZ ;  /* 0x0000000518194210 */ /* 0x080fe40007ffe0ff */
[C---:B------:R-:W-:Y:S01]  /*06d0*/  @P4 IADD3 R27, PT, PT, R0.reuse, R5, RZ ;  /* 0x00000005001b4210 */ /* 0x040fe20007ffe0ff */
[--C-:B------:R-:W-:Y:S02]  /*06e0*/  IMAD R0, R0, UR5, R6.reuse ;  /* 0x0000000500007c24 */ /* 0x100fe4000f8e0206 */
[--C-:B------:R-:W-:Y:S02]  /*06f0*/  @P4 IMAD R22, R25, UR5, R6.reuse ;  /* 0x0000000519164c24 */ /* 0x100fe4000f8e0206 */
[----:B------:R-:W-:-:S07]  /*0700*/  @P4 IMAD R2, R27, UR5, R6 ;  /* 0x000000051b024c24 */ /* 0x000fce000f8e0206 */
.L_x_582:
        /* <DEDUP_REMOVED lines=15> */
.L_x_583:
        /* <DEDUP_REMOVED lines=15> */
.L_x_584:
[----:B------:R-:W-:Y:S05]  /*08f0*/  @P0 BRA `(.L_x_585) ;  /* 0x00000000007c0947 */ /* 0x000fea0003800000 */
[----:B01----:R-:W-:Y:S02]  /*0900*/  SHF.L.U32 R24, R6, 0x1, RZ ;  /* 0x0000000106187819 */ /* 0x003fe400000006ff */
[----:B------:R-:W-:Y:S02]  /*0910*/  I2FP.F32.S32 R18, R54 ;  /* 0x0000003600127245 */ /* 0x000fe40000201400 */
[----:B------:R-:W-:Y:S02]  /*0920*/  I2FP.F32.U32 R24, R24 ;  /* 0x0000001800187245 */ /* 0x000fe40000201000 */
[----:B------:R-:W-:Y:S01]  /*0930*/  ISETP.GE.U32.AND P4, PT, R59, 0x2, PT ;  /* 0x000000023b00780c */ /* 0x000fe20003f86070 */
[--C-:B------:R-:W-:Y:S02]  /*0940*/  FADD.FTZ R25, R53, -R18.reuse ;  /* 0x8000001235197221 */ /* 0x100fe40000010000 */
        /* <DEDUP_REMOVED lines=26> */
.L_x_585:
        /* <DEDUP_REMOVED lines=12> */
[----:B01----:R-:W-:-:S04]  /*0bb0*/  @P2 HADD2 R24, -R9, 1, 1 ;  /* 0x3c003c0009182430 */ /* 0x003fc80000000100 */
[----:B------:R-:W-:-:S07]  /*0bc0*/  @P2 HFMA2 R9, R24, -10000, -10000, -RZ ;  /* 0xf0e2f0e218092831 */ /* 0x000fce00001000ff */
.L_x_586:
[----:B------:R-:W-:Y:S01]  /*0bd0*/  IMAD.MOV.U32 R63, RZ, RZ, -0x1f528714 ;  /* 0xe0ad78ecff3f7424 */ /* 0x000fe200078e00ff */
        /* <DEDUP_REMOVED lines=9> */
[----:B------:R-:W-:Y:S01]  /*0c70*/  HFMA2 R61, -RZ, RZ, -598.5, 40320 ;  /* 0xe0ad78ecff3d7431 */ /* 0x000fe200000001ff */
[----:B------:R-:W-:Y:S02]  /*0c80*/  MOV R62, 0xe0ad78ec ;  /* 0xe0ad78ec003e7802 */ /* 0x000fe40000000f00 */
[--C-:B------:R-:W-:Y:S02]  /*0c90*/  HADD2.F32 R60, -RZ, R11.reuse.H0_H0 ;  /* 0x2000000bff3c7230 */ /* 0x100fe40000004100 */
[----:B01----:R-:W-:-:S05]  /*0ca0*/  HADD2.F32 R25, -RZ, R11.H1_H1 ;  /* 0x3000000bff197230 */ /* 0x003fca0000004100 */
[----:B------:R-:W-:Y:S01]  /*0cb0*/  FMNMX3.FTZ R60, R60, -1.00000002004087734272e+20, R25, !PT ;  /* 0xe0ad78ec3c3c7876 */ /* 0x000fe20007810019 */
[----:B------:R-:W-:Y:S06]  /*0cc0*/  @!P2 BRA `(.L_x_587) ;  /* 0x0000000000bca947 */ /* 0x000fec0003800000 */
[----:B------:R-:W-:Y:S01]  /*0cd0*/  ISETP.NE.AND P2, PT, R59, 0x2, PT ;  /* 0x000000023b00780c */ /* 0x000fe20003f45270 */
[----:B------:R-:W-:Y:S01]  /*0ce0*/  HFMA2 R13, R30, UR15.H0_H0, R7 ;  /* 0x2000000f1e0d7c31 */ /* 0x000fe20008000007 */
[----:B------:R-:W-:-:S04]  /*0cf0*/  MOV R62, 0xe0ad78ec ;  /* 0xe0ad78ec003e7802 */ /* 0x000fc80000000f00 */
        /* <DEDUP_REMOVED lines=15> */
.L_x_588:
[----:B------:R-:W-:Y:S01]  /*0df0*/  ISETP.GE.U32.AND P2, PT, R59, 0x2, PT ;  /* 0x000000023b00780c */ /* 0x000fe20003f46070 */
[----:B-----5:R-:W-:Y:S02]  /*0e00*/  HFMA2 R11, R49, UR15.H0_H0, R10 ;  /* 0x2000000f310b7c31 */ /* 0x020fe4000800000a */
[----:B------:R-:W-:Y:S01]  /*0e10*/  HFMA2 R61, -RZ, RZ, -598.5, 40320 ;  /* 0xe0ad78ecff3d7431 */ /* 0x000fe200000001ff */
[----:B------:R-:W-:Y:S01]  /*0e20*/  MOV R62, 0xe0ad78ec ;  /* 0xe0ad78ec003e7802 */ /* 0x000fe20000000f00 */
[----:B------:R-:W-:-:S05]  /*0e30*/  HFMA2 R11, R11, 1, 1, R18 ;  /* 0x3c003c000b0b7831 */ /* 0x000fca0000000012 */
[--C-:B------:R-:W-:Y:S02]  /*0e40*/  HADD2.F32 R60, -RZ, R11.reuse.H0_H0 ;  /* 0x2000000bff3c7230 */ /* 0x100fe40000004100 */
[----:B01----:R-:W-:-:S05]  /*0e50*/  HADD2.F32 R25, -RZ, R11.H1_H1 ;  /* 0x3000000bff197230 */ /* 0x003fca0000004100 */
[----:B------:R-:W-:Y:S01]  /*0e60*/  FMNMX3.FTZ R60, R60, -1.00000002004087734272e+20, R25, !PT ;  /* 0xe0ad78ec3c3c7876 */ /* 0x000fe20007810019 */
[----:B------:R-:W-:Y:S06]  /*0e70*/  @!P2 BRA `(.L_x_587) ;  /* 0x000000000050a947 */ /* 0x000fec0003800000 */
[----:B------:R-:W-:Y:S01]  /*0e80*/  ISETP.NE.AND P2, PT, R59, 0x2, PT ;  /* 0x000000023b00780c */ /* 0x000fe20003f45270 */
[----:B------:R-:W-:Y:S01]  /*0e90*/  HFMA2 R13, R30, UR15.H0_H0, R7 ;  /* 0x2000000f1e0d7c31 */ /* 0x000fe20008000007 */
[----:B------:R-:W-:-:S03]  /*0ea0*/  MOV R62, 0xe0ad78ec ;  /* 0xe0ad78ec003e7802 */ /* 0x000fc60000000f00 */
[----:B------:R-:W-:-:S05]  /*0eb0*/  HADD2 R13, R13, R16 ;  /* 0x000000100d0d7230 */ /* 0x000fca0000000000 */
        /* <DEDUP_REMOVED lines=10> */
[--C-:B------:R-:W-:Y:S01]  /*0f60*/  @P2 HADD2.F32 R25, -RZ, R24.reuse.H0_H0 ;  /* 0x20000018ff192230 */ /* 0x100fe20000004100 */
[----:B------:R-:W-:Y:S01]  /*0f70*/  @P2 MOV R17, R24 ;  /* 0x0000001800112202 */ /* 0x000fe20000000f00 */
[----:B------:R-:W-:-:S05]  /*0f80*/  @P2 HADD2.F32 R26, -RZ, R24.H1_H1 ;  /* 0x30000018ff1a2230 */ /* 0x000fca0000004100 */
[----:B------:R-:W-:Y:S01]  /*0f90*/  @P2 FMNMX3.FTZ R63, R25, -1.00000002004087734272e+20, R26, !PT ;  /* 0xe0ad78ec193f2876 */ /* 0x000fe2000781001a */
[----:B------:R-:W-:-:S05]  /*0fa0*/  HADD2.F32 R25, -RZ, R15.H1_H1 ;  /* 0x3000000fff197230 */ /* 0x000fca0000004100 */
[----:B------:R-:W-:-:S07]  /*0fb0*/  FMNMX3.FTZ R62, R62, -1.00000002004087734272e+20, R25, !PT ;  /* 0xe0ad78ec3e3e7876 */ /* 0x000fce0007810019 */
.L_x_587:
[----:B------:R-:W-:-:S13]  /*0fc0*/  ISETP.GE.U32.AND P2, PT, R52, UR5, PT ;  /* 0x0000000534007c0c */ /* 0x000fda000bf46070 */
[----:B------:R-:W-:Y:S05]  /*0fd0*/  @P2 BRA `(.L_x_581) ;  /* 0x0000001800ec2947 */ /* 0x000fea0003800000 */
[----:B------:R-:W-:Y:S05]  /*0fe0*/  @P3 BRA `(.L_x_589) ;  /* 0x00000000004c3947 */ /* 0x000fea0003800000 */
[----:B------:R-:W-:Y:S01]  /*0ff0*/  ISETP.GE.U32.AND P2, PT, R59, 0x2, PT ;  /* 0x000000023b00780c */ /* 0x000fe20003f46070 */
[--C-:B------:R-:W-:Y:S02]  /*1000*/  IMAD R34, R58, UR5, R52.reuse ;  /* 0x000000053a227c24 */ /* 0x100fe4000f8e0234 */
[----:B------:R-:W-:-:S10]  /*1010*/  IMAD R4, R57, UR5, R52 ;  /* 0x0000000539047c24 */ /* 0x000fd4000f8e0234 */
[----:B------:R-:W-:Y:S05]  /*1020*/  @!P2 BRA `(.L_x_589) ;  /* 0x00000000003ca947 */ /* 0x000fea0003800000 */
[----:B------:R-:W-:Y:S02]  /*1030*/  ISETP.NE.AND P2, PT, R59, 0x2, PT ;  /* 0x000000023b00780c */ /* 0x000fe40003f45270 */
[-C--:B01----:R-:W-:Y:S02]  /*1040*/  IADD3 R24, PT, PT, R58, R5.reuse, RZ ;  /* 0x000000053a187210 */ /* 0x083fe40007ffe0ff */
[----:B------:R-:W-:-:S03]  /*1050*/  IADD3 R25, PT, PT, R57, R5, RZ ;  /* 0x0000000539197210 */ /* 0x000fc60007ffe0ff */
[--C-:B------:R-:W-:Y:S02]  /*1060*/  IMAD R32, R24, UR5, R52.reuse ;  /* 0x0000000518207c24 */ /* 0x100fe4000f8e0234 */
[----:B------:R-:W-:-:S04]  /*1070*/  IMAD R3, R25, UR5, R52 ;  /* 0x0000000519037c24 */ /* 0x000fc8000f8e0234 */
[----:B------:R-:W-:Y:S05]  /*1080*/  @!P2 BRA `(.L_x_589) ;  /* 0x000000000024a947 */ /* 0x000fea0003800000 */
[----:B------:R-:W-:Y:S02]  /*1090*/  ISETP.NE.AND P2, PT, R59, 0x3, PT ;  /* 0x000000033b00780c */ /* 0x000fe40003f45270 */
[-C--:B------:R-:W-:Y:S02]  /*10a0*/  IADD3 R28, PT, PT, R24, R5.reuse, RZ ;  /* 0x00000005181c7210 */ /* 0x080fe40007ffe0ff */
[----:B------:R-:W-:-:S09]  /*10b0*/  IADD3 R0, PT, PT, R25, R5, RZ ;  /* 0x0000000519007210 */ /* 0x000fd20007ffe0ff */
[CC--:B------:R-:W-:Y:S01]  /*10c0*/  @P2 IADD3 R25, PT, PT, R28.reuse, R5.reuse, RZ ;  /* 0x000000051c192210 */ /* 0x0c0fe20007ffe0ff */
[--C-:B------:R-:W-:Y:S01]  /*10d0*/  IMAD R28, R28, UR5, R52.reuse ;  /* 0x000000051c1c7c24 */ /* 0x100fe2000f8e0234 */
[C---:B------:R-:W-:Y:S01]  /*10e0*/  @P2 IADD3 R27, PT, PT, R0.reuse, R5, RZ ;  /* 0x00000005001b2210 */ /* 0x040fe20007ffe0ff */
[--C-:B------:R-:W-:Y:S02]  /*10f0*/  IMAD R0, R0, UR5, R52.reuse ;  /* 0x0000000500007c24 */ /* 0x100fe4000f8e0234 */
[--C-:B------:R-:W-:Y:S02]  /*1100*/  @P2 IMAD R22, R25, UR5, R52.reuse ;  /* 0x0000000519162c24 */ /* 0x100fe4000f8e0234 */
[----:B------:R-:W-:-:S07]  /*1110*/  @P2 IMAD R2, R27, UR5, R52 ;  /* 0x000000051b022c24 */ /* 0x000fce000f8e0234 */
.L_x_589:
[----:B------:R-:W-:Y:S05]  /*1120*/  @P3 BRA `(.L_x_590) ;  /* 0x0000000000383947 */ /* 0x000fea0003800000 */
[----:B01----:R-:W0:Y:S02]  /*1130*/  LDC.64 R24, c[0x0][0x390] ;  /* 0x0000e400ff187b82 */ /* 0x003e240000000a00 */
[----:B0-----:R-:W-:-:S05]  /*1140*/  IMAD.WIDE R26, R4, 0x4, R24 ;  /* 0x00000004041a7825 */ /* 0x001fca00078e0218 */
[----:B-----5:R2:W5:Y:S01]  /*1150*/  LDG.E.CONSTANT R10, desc[UR10][R26.64] ;  /* 0x0000000a1a0a7981 */ /* 0x020562000c1e9900 */
[----:B------:R-:W-:-:S13]  /*1160*/  ISETP.GE.U32.AND P2, PT, R59, 0x2, PT ;  /* 0x000000023b00780c */ /* 0x000fda0003f46070 */
[----:B--2---:R-:W-:Y:S05]  /*1170*/  @!P2 BRA `(.L_x_590) ;  /* 0x000000000024a947 */ /* 0x004fea0003800000 */
[----:B------:R-:W-:-:S05]  /*1180*/  IMAD.WIDE R26, R3, 0x4, R24 ;  /* 0x00000004031a7825 */ /* 0x000fca00078e0218 */
[----:B------:R2:W5:Y:S01]  /*1190*/  LDG.E.CONSTANT R7, desc[UR10][R26.64] ;  /* 0x0000000a1a077981 */ /* 0x000562000c1e9900 */
[----:B------:R-:W-:-:S13]  /*11a0*/  ISETP.NE.AND P2, PT, R59, 0x2, PT ;  /* 0x000000023b00780c */ /* 0x000fda0003f45270 */
[----:B--2---:R-:W-:Y:S05]  /*11b0*/  @!P2 BRA `(.L_x_590) ;  /* 0x000000000014a947 */ /* 0x004fea0003800000 */
[----:B------:R-:W-:-:S13]  /*11c0*/  ISETP.NE.AND P2, PT, R59, 0x3, PT ;  /* 0x000000033b00780c */ /* 0x000fda0003f45270 */
[----:B------:R-:W-:-:S04]  /*11d0*/  @P2 IMAD.WIDE R26, R2, 0x4, R24 ;  /* 0x00000004021a2825 */ /* 0x000fc800078e0218 */
[----:B------:R-:W-:Y:S01]  /*11e0*/  IMAD.WIDE R24, R0, 0x4, R24 ;  /* 0x0000000400187825 */ /* 0x000fe200078e0218 */
[----:B------:R2:W5:Y:S04]  /*11f0*/  @P2 LDG.E.CONSTANT R9, desc[UR10][R26.64] ;  /* 0x0000000a1a092981 */ /* 0x000568000c1e9900 */
[----:B------:R2:W5:Y:S02]  /*1200*/  LDG.E.CONSTANT R8, desc[UR10][R24.64] ;  /* 0x0000000a18087981 */ /* 0x000564000c1e9900 */
.L_x_590:
[----:B------:R-:W-:Y:S05]  /*1210*/  @P3 BRA `(.L_x_591) ;  /* 0x0000000000383947 */ /* 0x000fea0003800000 */
[----:B012---:R-:W0:Y:S02]  /*1220*/  LDC.64 R24, c[0x0][0x388] ;  /* 0x0000e200ff187b82 */ /* 0x007e240000000a00 */
[----:B0-----:R-:W-:-:S05]  /*1230*/  IMAD.WIDE R26, R34, 0x4, R24 ;  /* 0x00000004221a7825 */ /* 0x001fca00078e0218 */
[----:B-----5:R3:W5:Y:S01]  /*1240*/  LDG.E R49, desc[UR10][R26.64] ;  /* 0x0000000a1a317981 */ /* 0x020762000c1e1900 */
[----:B------:R-:W-:-:S13]  /*1250*/  ISETP.GE.U32.AND P2, PT, R59, 0x2, PT ;  /* 0x000000023b00780c */ /* 0x000fda0003f46070 */
[----:B---3--:R-:W-:Y:S05]  /*1260*/  @!P2 BRA `(.L_x_591) ;  /* 0x000000000024a947 */ /* 0x008fea0003800000 */
[----:B------:R-:W-:-:S05]  /*1270*/  IMAD.WIDE R26, R32, 0x4, R24 ;  /* 0x00000004201a7825 */ /* 0x000fca00078e0218 */
[----:B------:R3:W5:Y:S01]  /*1280*/  LDG.E R30, desc[UR10][R26.64] ;  /* 0x0000000a1a1e7981 */ /* 0x000762000c1e1900 */
[----:B------:R-:W-:-:S13]  /*1290*/  ISETP.NE.AND P2, PT, R59, 0x2, PT ;  /* 0x000000023b00780c */ /* 0x000fda0003f45270 */
[----:B---3--:R-:W-:Y:S05]  /*12a0*/  @!P2 BRA `(.L_x_591) ;  /* 0x000000000014a947 */ /* 0x008fea0003800000 */
[----:B------:R-:W-:-:S13]  /*12b0*/  ISETP.NE.AND P2, PT, R59, 0x3, PT ;  /* 0x000000033b00780c */ /* 0x000fda0003f45270 */
[----:B------:R-:W-:-:S04]  /*12c0*/  @P2 IMAD.WIDE R26, R22, 0x4, R24 ;  /* 0x00000004161a2825 */ /* 0x000fc800078e0218 */
[----:B------:R-:W-:Y:S01]  /*12d0*/  IMAD.WIDE R24, R28, 0x4, R24 ;  /* 0x000000041c187825 */ /* 0x000fe200078e0218 */
[----:B------:R3:W5:Y:S04]  /*12e0*/  @P2 LDG.E R20, desc[UR10][R26.64] ;  /* 0x0000000a1a142981 */ /* 0x000768000c1e1900 */
[----:B------:R3:W5:Y:S02]  /*12f0*/  LDG.E R47, desc[UR10][R24.64] ;  /* 0x0000000a182f7981 */ /* 0x000764000c1e1900 */
.L_x_591:
[----:B------:R-:W-:Y:S05]  /*1300*/  @P0 BRA `(.L_x_592) ;  /* 0x00000000007c0947 */ /* 0x000fea0003800000 */
[----:B0123--:R-:W-:Y:S02]  /*1310*/  SHF.L.U32 R24, R52, 0x1, RZ ;  /* 0x0000000134187819 */ /* 0x00ffe400000006ff */
        /* <DEDUP_REMOVED lines=24> */
[----:B------:R-:W-:-:S05]  /*14a0*/  IMAD.IADD R12, R26, 0x1, R5 ;  /* 0x000000011a0c7824 */ /* 0x000fca00078e0205 */
[----:B------:R-:W-:-:S05]  /*14b0*/  I2FP.F32.S32 R12, R12 ;  /* 0x0000000c000c7245 */ /* 0x000fca0000201400 */
[--C-:B------:R-:W-:Y:S01]  /*14c0*/  FADD.FTZ R24, R24, -R12.reuse ;  /* 0x8000000c18187221 */ /* 0x100fe20000010000 */
[----:B------:R-:W-:-:S05]  /*14d0*/  FADD.FTZ R25, R51, -R12 ;  /* 0x8000000c33197221 */ /* 0x000fca0000010000 */
[----:B------:R-:W-:-:S05]  /*14e0*/  F2FP.F16.F32.PACK_AB R12, R25, R24 ;  /* 0x00000018190c723e */ /* 0x000fca00000000ff */
[----:B------:R-:W-:-:S07]  /*14f0*/  HFMA2 R12, R55, R12, -RZ ;  /* 0x0000000c370c7231 */ /* 0x000fce00001000ff */
.L_x_592:
        /* <DEDUP_REMOVED lines=12> */
[----:B0123--:R-:W-:-:S04]  /*15c0*/  @P2 HADD2 R24, -R9, 1, 1 ;  /* 0x3c003c0009182430 */ /* 0x00ffc80000000100 */
[----:B------:R-:W-:-:S07]  /*15d0*/  @P2 HFMA2 R9, R24, -10000, -10000, -RZ ;  /* 0xf0e2f0e218092831 */ /* 0x000fce00001000ff */
.L_x_593:
[----:B------:R-:W-:Y:S05]  /*15e0*/  @P3 BRA `(.L_x_594) ;  /* 0x0000000000c83947 */ /* 0x000fea0003800000 */
[----:B------:R-:W-:Y:S05]  /*15f0*/  @!P1 BRA `(.L_x_595) ;  /* 0x00000000006c9947 */ /* 0x000fea0003800000 */
[----:B------:R-:W-:Y:S01]  /*1600*/  ISETP.GE.U32.AND P2, PT, R59, 0x2, PT ;  /* 0x000000023b00780c */ /* 0x000fe20003f46070 */
[----:B-----5:R-:W-:-:S04]  /*1610*/  HFMA2 R19, R49, UR15.H0_H0, R10 ;  /* 0x2000000f31137c31 */ /* 0x020fc8000800000a */
[----:B------:R-:W-:-:S05]  /*1620*/  HADD2 R19, R19, R18 ;  /* 0x0000001213137230 */ /* 0x000fca0000000000 */
[--C-:B0123--:R-:W-:Y:S02]  /*1630*/  HADD2.F32 R25, -RZ, R19.reuse.H0_H0 ;  /* 0x20000013ff197230 */ /* 0x10ffe40000004100 */
        /* <DEDUP_REMOVED lines=23> */
.L_x_595:
[----:B------:R-:W-:Y:S01]  /*17b0*/  ISETP.GE.U32.AND P2, PT, R59, 0x2, PT ;  /* 0x000000023b00780c */ /* 0x000fe20003f46070 */
[----:B-----5:R-:W-:-:S05]  /*17c0*/  HFMA2 R19, R49, UR15.H0_H0, R10 ;  /* 0x2000000f31137c31 */ /* 0x020fca000800000a */
[--C-:B0123--:R-:W-:Y:S02]  /*17d0*/  HADD2.F32 R25, -RZ, R19.reuse.H0_H0 ;  /* 0x20000013ff197230 */ /* 0x10ffe40000004100 */
        /* <DEDUP_REMOVED lines=13> */
[----:B------:R-:W-:Y:S01]  /*18b0*/  @P2 HFMA2 R26, R20, UR15.H0_H0, R9 ;  /* 0x2000000f141a2c31 */ /* 0x000fe20008000009 */
[----:B------:R-:W-:-:S04]  /*18c0*/  FMNMX3.FTZ R62, R25, R24, R62, !PT ;  /* 0x00000018193e7276 */ /* 0x000fc8000781003e */
[--C-:B------:R-:W-:Y:S01]  /*18d0*/  @P2 HADD2.F32 R24, -RZ, R26.reuse.H0_H0 ;  /* 0x2000001aff182230 */ /* 0x100fe20000004100 */
[----:B------:R-:W-:Y:S01]  /*18e0*/  @P2 MOV R29, R26 ;  /* 0x0000001a001d2202 */ /* 0x000fe20000000f00 */
[----:B------:R-:W-:-:S05]  /*18f0*/  @P2 HADD2.F32 R25, -RZ, R26.H1_H1 ;  /* 0x3000001aff192230 */ /* 0x000fca0000004100 */
[----:B------:R-:W-:-:S07]  /*1900*/  @P2 FMNMX3.FTZ R63, R24, R25, R63, !PT ;  /* 0x00000019183f2276 */ /* 0x000fce000781003f */
.L_x_594:
        /* <DEDUP_REMOVED lines=8> */
[-C--:B0123--:R-:W-:Y:S02]  /*1990*/  IADD3 R24, PT, PT, R58, R5.reuse, RZ ;  /* 0x000000053a187210 */ /* 0x08ffe40007ffe0ff */
        /* <DEDUP_REMOVED lines=13> */
.L_x_596:
[----:B------:R-:W-:Y:S05]  /*1a70*/  @P3 BRA `(.L_x_597) ;  /* 0x0000000000383947 */ /* 0x000fea0003800000 */
[----:B0123--:R-:W0:Y:S02]  /*1a80*/  LDC.64 R24, c[0x0][0x390] ;  /* 0x0000e400ff187b82 */ /* 0x00fe240000000a00 */
[----:B0-----:R-:W-:-:S05]  /*1a90*/  IMAD.WIDE R26, R4, 0x4, R24 ;  /* 0x00000004041a7825 */ /* 0x001fca00078e0218 */
[----:B-----5:R4:W5:Y:S01]  /*1aa0*/  LDG.E.CONSTANT R10, desc[UR10][R26.64] ;  /* 0x0000000a1a0a7981 */ /* 0x020962000c1e9900 */
[----:B------:R-:W-:-:S13]  /*1ab0*/  ISETP.GE.U32.AND P2, PT, R59, 0x2, PT ;  /* 0x000000023b00780c */ /* 0x000fda0003f46070 */
[----:B----4-:R-:W-:Y:S05]  /*1ac0*/  @!P2 BRA `(.L_x_597) ;  /* 0x000000000024a947 */ /* 0x010fea0003800000 */
[----:B------:R-:W-:-:S05]  /*1ad0*/  IMAD.WIDE R26, R3, 0x4, R24 ;  /* 0x00000004031a7825 */ /* 0x000fca00078e0218 */
[----:B------:R4:W5:Y:S01]  /*1ae0*/  LDG.E.CONSTANT R7, desc[UR10][R26.64] ;  /* 0x0000000a1a077981 */ /* 0x000962000c1e9900 */
[----:B------:R-:W-:-:S13]  /*1af0*/  ISETP.NE.AND P2, PT, R59, 0x2, PT ;  /* 0x000000023b00780c */ /* 0x000fda0003f45270 */
[----:B----4-:R-:W-:Y:S05]  /*1b00*/  @!P2 BRA `(.L_x_597) ;  /* 0x000000000014a947 */ /* 0x010fea0003800000 */
[----:B------:R-:W-:-:S13]  /*1b10*/  ISETP.NE.AND P2, PT, R59, 0x3, PT ;  /* 0x000000033b00780c */ /* 0x000fda0003f45270 */
[----:B------:R-:W-:-:S04]  /*1b20*/  @P2 IMAD.WIDE R26, R2, 0x4, R24 ;  /* 0x00000004021a2825 */ /* 0x000fc800078e0218 */
[----:B------:R-:W-:Y:S01]  /*1b30*/  IMAD.WIDE R24, R0, 0x4, R24 ;  /* 0x0000000400187825 */ /* 0x000fe200078e0218 */
[----:B------:R4:W5:Y:S04]  /*1b40*/  @P2 LDG.E.CONSTANT R9, desc[UR10][R26.64] ;  /* 0x0000000a1a092981 */ /* 0x000968000c1e9900 */
[----:B------:R4:W5:Y:S02]  /*1b50*/  LDG.E.CONSTANT R8, desc[UR10][R24.64] ;  /* 0x0000000a18087981 */ /* 0x000964000c1e9900 */
.L_x_597:
[----:B------:R-:W-:Y:S05]  /*1b60*/  @P3 BRA `(.L_x_598) ;  /* 0x0000000000383947 */ /* 0x000fea0003800000 */
[----:B01234-:R-:W0:Y:S02]  /*1b70*/  LDC.64 R24, c[0x0][0x388] ;  /* 0x0000e200ff187b82 */ /* 0x01fe240000000a00 */
[----:B0-----:R-:W-:-:S05]  /*1b80*/  IMAD.WIDE R26, R34, 0x4, R24 ;  /* 0x00000004221a7825 */ /* 0x001fca00078e0218 */
[----:B-----5:R0:W5:Y:S01]  /*1b90*/  LDG.E R49, desc[UR10][R26.64] ;  /* 0x0000000a1a317981 */ /* 0x020162000c1e1900 */
[----:B------:R-:W-:-:S13]  /*1ba0*/  ISETP.GE.U32.AND P2, PT, R59, 0x2, PT ;  /* 0x000000023b00780c */ /* 0x000fda0003f46070 */
[----:B0-----:R-:W-:Y:S05]  /*1bb0*/  @!P2 BRA `(.L_x_598) ;  /* 0x000000000024a947 */ /* 0x001fea0003800000 */
[----:B------:R-:W-:-:S05]  /*1bc0*/  IMAD.WIDE R26, R32, 0x4, R24 ;  /* 0x00000004201a7825 */ /* 0x000fca00078e0218 */
[----:B------:R0:W5:Y:S01]  /*1bd0*/  LDG.E R30, desc[UR10][R26.64] ;  /* 0x0000000a1a1e7981 */ /* 0x000162000c1e1900 */
[----:B------:R-:W-:-:S13]  /*1be0*/  ISETP.NE.AND P2, PT, R59, 0x2, PT ;  /* 0x000000023b00780c */ /* 0x000fda0003f45270 */
[----:B0-----:R-:W-:Y:S05]  /*1bf0*/  @!P2 BRA `(.L_x_598) ;  /* 0x000000000014a947 */ /* 0x001fea0003800000 */
[----:B------:R-:W-:-:S13]  /*1c00*/  ISETP.NE.AND P2, PT, R59, 0x3, PT ;  /* 0x000000033b00780c */ /* 0x000fda0003f45270 */
[----:B------:R-:W-:-:S04]  /*1c10*/  @P2 IMAD.WIDE R26, R22, 0x4, R24 ;  /* 0x00000004161a2825 */ /* 0x000fc800078e0218 */
[----:B------:R-:W-:Y:S01]  /*1c20*/  IMAD.WIDE R24, R28, 0x4, R24 ;  /* 0x000000041c187825 */ /* 0x000fe200078e0218 */
[----:B------:R0:W5:Y:S04]  /*1c30*/  @P2 LDG.E R20, desc[UR10][R26.64] ;  /* 0x0000000a1a142981 */ /* 0x000168000c1e1900 */
[----:B------:R0:W5:Y:S02]  /*1c40*/  LDG.E R47, desc[UR10][R24.64] ;  /* 0x0000000a182f7981 */ /* 0x000164000c1e1900 */
.L_x_598:
[----:B------:R-:W-:Y:S05]  /*1c50*/  @P0 BRA `(.L_x_599) ;  /* 0x00000000007c0947 */ /* 0x000fea0003800000 */
[----:B01234-:R-:W-:Y:S02]  /*1c60*/  SHF.L.U32 R24, R50, 0x1, RZ ;  /* 0x0000000132187819 */ /* 0x01ffe400000006ff */
        /* <DEDUP_REMOVED lines=30> */
.L_x_599:
        /* <DEDUP_REMOVED lines=12> */
[----:B01234-:R-:W-:-:S04]  /*1f10*/  @P2 HADD2 R24, -R9, 1, 1 ;  /* 0x3c003c0009182430 */ /* 0x01ffc80000000100 */
[----:B------:R-:W-:-:S07]  /*1f20*/  @P2 HFMA2 R9, R24, -10000, -10000, -RZ ;  /* 0xf0e2f0e218092831 */ /* 0x000fce00001000ff */
.L_x_600:
[----:B------:R-:W-:Y:S05]  /*1f30*/  @P3 BRA `(.L_x_601) ;  /* 0x0000000000c83947 */ /* 0x000fea0003800000 */
[----:B------:R-:W-:Y:S05]  /*1f40*/  @!P1 BRA `(.L_x_602) ;  /* 0x00000000006c9947 */ /* 0x000fea0003800000 */
[----:B------:R-:W-:Y:S01]  /*1f50*/  ISETP.GE.U32.AND P2, PT, R59, 0x2, PT ;  /* 0x000000023b00780c */ /* 0x000fe20003f46070 */
[----:B012345:R-:W-:-:S04]  /*1f60*/  HFMA2 R24, R49, UR15.H0_H0, R10 ;  /* 0x2000000f31187c31 */ /* 0x03ffc8000800000a */
        /* <DEDUP_REMOVED lines=25> */
.L_x_602:
[----:B------:R-:W-:Y:S01]  /*2100*/  ISETP.GE.U32.AND P2, PT, R59, 0x2, PT ;  /* 0x000000023b00780c */ /* 0x000fe20003f46070 */
[----:B-----5:R-:W-:-:S05]  /*2110*/  HFMA2 R31, R49, UR15.H0_H0, R10 ;  /* 0x2000000f311f7c31 */ /* 0x020fca000800000a */
[--C-:B01234-:R-:W-:Y:S02]  /*2120*/  HADD2.F32 R25, -RZ, R31.reuse.H0_H0 ;  /* 0x2000001fff197230 */ /* 0x11ffe40000004100 */
        /* <DEDUP_REMOVED lines=19> */
.L_x_601:
        /* <DEDUP_REMOVED lines=15> */
[----:B------:R-:W-:-:S09]  /*2350*/  IADD3 R0, PT, PT, R57, R5, RZ ;  /* 0x0000000539007210 */ /* 0x000fd20007ffe0ff */
[CC--:B01234-:R-:W-:Y:S01]  /*2360*/  @P2 IADD3 R25, PT, PT, R28.reuse, R5.reuse, RZ ;  /* 0x000000051c192210 */ /* 0x0dffe20007ffe0ff */
[--C-:B------:R-:W-:Y:S01]  /*2370*/  IMAD R28, R28, UR5, R46.reuse ;  /* 0x000000051c1c7c24 */ /* 0x100fe2000f8e022e */
[C---:B------:R-:W-:Y:S01]  /*2380*/  @P2 IADD3 R27, PT, PT, R0.reuse, R5, RZ ;  /* 0x00000005001b2210 */ /* 0x040fe20007ffe0ff */
[--C-:B------:R-:W-:Y:S02]  /*2390*/  IMAD R0, R0, UR5, R46.reuse ;  /* 0x0000000500007c24 */ /* 0x100fe4000f8e022e */
[--C-:B------:R-:W-:Y:S02]  /*23a0*/  @P2 IMAD R22, R25, UR5, R46.reuse ;  /* 0x0000000519162c24 */ /* 0x100fe4000f8e022e */
[----:B------:R-:W-:-:S07]  /*23b0*/  @P2 IMAD R2, R27, UR5, R46 ;  /* 0x000000051b022c24 */ /* 0x000fce000f8e022e */
.L_x_603:
[----:B------:R-:W-:Y:S05]  /*23c0*/  @P3 BRA `(.L_x_604) ;  /* 0x0000000000383947 */ /* 0x000fea0003800000 */
[----:B01234-:R-:W0:Y:S02]  /*23d0*/  LDC.64 R24, c[0x0][0x390] ;  /* 0x0000e400ff187b82 */ /* 0x01fe240000000a00 */
        /* <DEDUP_REMOVED lines=13> */
.L_x_604:
        /* <DEDUP_REMOVED lines=10> */
[----:B------:R-:W-:Y:S01]  /*2550*/  ISETP.NE.AND P2, PT, R59, 0x3, PT ;  /* 0x000000033b00780c */ /* 0x000fe20003f45270 */
[----:B------:R-:W-:-:S05]  /*2560*/  IMAD.WIDE R26, R28, 0x4, R24 ;  /* 0x000000041c1a7825 */ /* 0x000fca00078e0218 */
[----:B------:R0:W5:Y:S07]  /*2570*/  LDG.E R47, desc[UR10][R26.64] ;  /* 0x0000000a1a2f7981 */ /* 0x00016e000c1e1900 */
[----:B------:R-:W-:-:S05]  /*2580*/  @P2 IMAD.WIDE R24, R22, 0x4, R24 ;  /* 0x0000000416182825 */ /* 0x000fca00078e0218 */
[----:B------:R0:W5:Y:S02]  /*2590*/  @P2 LDG.E R20, desc[UR10][R24.64] ;  /* 0x0000000a18142981 */ /* 0x000164000c1e1900 */
.L_x_605:
[----:B------:R-:W-:Y:S05]  /*25a0*/  @P0 BRA `(.L_x_606) ;  /* 0x0000000000740947 */ /* 0x000fea0003800000 */
[----:B01234-:R-:W-:Y:S02]  /*25b0*/  I2FP.F32.S32 R25, R54 ;  /* 0x0000003600197245 */ /* 0x01ffe40000201400 */
        /* <DEDUP_REMOVED lines=14> */
[----:B------:R-:W-:Y:S01]  /*26a0*/  IMAD.IADD R24, R24, 0x1, R5 ;  /* 0x0000000118187824 */ /* 0x000fe200078e0205 */
[----:B------:R-:W-:-:S04]  /*26b0*/  ISETP.NE.AND P0, PT, R59, 0x3, PT ;  /* 0x000000033b00780c */ /* 0x000fc80003f05270 */
        /* <DEDUP_REMOVED lines=12> */
.L_x_606:
        /* <DEDUP_REMOVED lines=14> */
.L_x_607:
        /* <DEDUP_REMOVED lines=29> */
.L_x_608:
        /* <DEDUP_REMOVED lines=22> */
.L_x_581:
[----:B------:R-:W-:Y:S05]  /*2b90*/  BSYNC.RECONVERGENT B0 ;  /* 0x0000000000007941 */ /* 0x000fea0003800200 */
.L_x_580:
[----:B------:R-:W-:-:S09]  /*2ba0*/  UISETP.GT.U32.AND UP0, UPT, UR14, 0x20, UPT ;  /* 0x000000200e00788c */ /* 0x000fd2000bf04070 */
[----:B------:R-:W-:Y:S05]  /*2bb0*/  BRA.U UP0, `(.L_x_609) ;  /* 0x0000000100a47547 */ /* 0x000fea000b800000 */
[----:B01234-:R-:W0:Y:S04]  /*2bc0*/  SHFL.BFLY PT, R24, R61, 0x10, 0x1f ;  /* 0x0e001f003d187f89 */ /* 0x01fe2800000e0000 */
        /* <DEDUP_REMOVED lines=40> */
.L_x_609:
[----:B01234-:R-:W0:Y:S01]  /*2e50*/  SHFL.BFLY PT, R25, R60, 0x10, 0x1f ;  /* 0x0e001f003c197f89 */ /* 0x01fe2200000e0000 */
[----:B------:R-:W-:-:S03]  /*2e60*/  LOP3.LUT P0, RZ, R6, 0x1f, RZ, 0xc0, !PT ;  /* 0x0000001f06ff7812 */ /* 0x000fc6000780c0ff */
        /* <DEDUP_REMOVED lines=12> */
[----:B------:R-:W-:Y:S02]  /*2f30*/  I2FP.F32.U32 R25, UR14 ;  /* 0x0000000e00197c45 */ /* 0x000fe40008201000 */
[----:B-1----:R-:W-:Y:S02]  /*2f40*/  FMNMX.FTZ R57, R26, R27, !PT ;  /* 0x0000001b1a397209 */ /* 0x002fe40007810000 */
[----:B------:R-:W0:Y:S01]  /*2f50*/  SHFL.BFLY PT, R27, R24, 0x4, 0x1f ;  /* 0x0c801f00181b7f89 */ /* 0x000e2200000e0000 */
[----:B------:R-:W-:Y:S01]  /*2f60*/  FMUL.FTZ R25, R25, 0.03125 ;  /* 0x3d00000019197820 */ /* 0x000fe20000410000 */
[----:B--2---:R-:W-:-:S02]  /*2f70*/  FMNMX.FTZ R60, R59, R58, !PT ;  /* 0x0000003a3b3c7209 */ /* 0x004fc40007810000 */
[----:B------:R-:W1:Y:S01]  /*2f80*/  SHFL.BFLY PT, R58, R57, 0x4, 0x1f ;  /* 0x0c801f00393a7f89 */ /* 0x000e6200000e0000 */
[----:B---3--:R-:W-:-:S03]  /*2f90*/  FMNMX.FTZ R65, R64, R65, !PT ;  /* 0x0000004140417209 */ /* 0x008fc60007810000 */
[----:B------:R-:W2:Y:S04]  /*2fa0*/  SHFL.BFLY PT, R61, R60, 0x4, 0x1f ;  /* 0x0c801f003c3d7f89 */ /* 0x000ea800000e0000 */
[----:B------:R-:W3:Y:S01]  /*2fb0*/  SHFL.BFLY PT, R62, R65, 0x4, 0x1f ;  /* 0x0c801f00413e7f89 */ /* 0x000ee200000e0000 */
[----:B0-----:R-:W-:Y:S02]  /*2fc0*/  FMNMX.FTZ R27, R24, R27, !PT ;  /* 0x0000001b181b7209 */ /* 0x001fe40007810000 */
[----:B------:R-:W0:Y:S01]  /*2fd0*/  @!P0 S2R R24, SR_CgaCtaId ;  /* 0x0000000000188919 */ /* 0x000e220000008800 */
[----:B-1----:R-:W-:Y:S02]  /*2fe0*/  FMNMX.FTZ R58, R57, R58, !PT ;  /* 0x0000003a393a7209 */ /* 0x002fe40007810000 */
[----:B------:R-:W1:Y:S01]  /*2ff0*/  SHFL.BFLY PT, R26, R27, 0x2, 0x1f ;  /* 0x0c401f001b1a7f89 */ /* 0x000e6200000e0000 */
[----:B------:R-:W-:-:S02]  /*3000*/  @!P0 MOV R57, 0x400 ;  /* 0x0000040000398802 */ /* 0x000fc40000000f00 */
[----:B--2---:R-:W-:Y:S01]  /*3010*/  FMNMX.FTZ R61, R60, R61, !PT ;  /* 0x0000003d3c3d7209 */ /* 0x004fe20007810000 */
[----:B------:R-:W2:Y:S01]  /*3020*/  SHFL.BFLY PT, R59, R58, 0x2, 0x1f ;  /* 0x0c401f003a3b7f89 */ /* 0x000ea200000e0000 */
[----:B------:R-:W-:Y:S02]  /*3030*/  I2FP.F32.U32 R60, R6 ;  /* 0x00000006003c7245 */ /* 0x000fe40000201000 */
[----:B---3--:R-:W-:Y:S02]  /*3040*/  FMNMX.FTZ R63, R65, R62, !PT ;  /* 0x0000003e413f7209 */ /* 0x008fe40007810000 */
[----:B------:R-:W3:Y:S01]  /*3050*/  SHFL.BFLY PT, R62, R61, 0x2, 0x1f ;  /* 0x0c401f003d3e7f89 */ /* 0x000ee200000e0000 */
[----:B------:R-:W-:-:S03]  /*3060*/  FSETP.GT.FTZ.AND P1, PT, R25, R60, PT ;  /* 0x0000003c1900720b */ /* 0x000fc60003f34000 */
[----:B------:R-:W4:Y:S01]  /*3070*/  SHFL.BFLY PT, R64, R63, 0x2, 0x1f ;  /* 0x0c401f003f407f89 */ /* 0x000f2200000e0000 */
[----:B-1----:R-:W-:Y:S02]  /*3080*/  FMNMX.FTZ R25, R27, R26, !PT ;  /* 0x0000001a1b197209 */ /* 0x002fe40007810000 */
[----:B--2---:R-:W-:-:S07]  /*3090*/  FMNMX.FTZ R26, R58, R59, !PT ;  /* 0x0000003b3a1a7209 */ /* 0x004fce0007810000 */
[----:B------:R-:W1:Y:S01]  /*30a0*/  @P1 S2R R58, SR_CgaCtaId ;  /* 0x00000000003a1919 */ /* 0x000e620000008800 */
[----:B---3--:R-:W-:Y:S02]  /*30b0*/  FMNMX.FTZ R27, R61, R62, !PT ;  /* 0x0000003e3d1b7209 */ /* 0x008fe40007810000 */
[----:B------:R-:W-:Y:S01]  /*30c0*/  SHFL.BFLY PT, R61, R26, 0x1, 0x1f ;  /* 0x0c201f001a3d7f89 */ /* 0x000fe200000e0000 */
[----:B----4-:R-:W-:-:S03]  /*30d0*/  FMNMX.FTZ R60, R63, R64, !PT ;  /* 0x000000403f3c7209 */ /* 0x010fc60007810000 */
[----:B------:R-:W2:Y:S01]  /*30e0*/  SHFL.BFLY PT, R64, R25, 0x1, 0x1f ;  /* 0x0c201f0019407f89 */ /* 0x000ea200000e0000 */
[----:B------:R-:W-:-:S03]  /*30f0*/  @!P0 IADD3 R63, PT, PT, R57, 0x20, RZ ;  /* 0x00000020393f8810 */ /* 0x000fc60007ffe0ff */
[----:B------:R-:W3:Y:S01]  /*3100*/  SHFL.BFLY PT, R62, R27, 0x1, 0x1f ;  /* 0x0c201f001b3e7f89 */ /* 0x000ee200000e0000 */
[----:B0-----:R-:W-:Y:S02]  /*3110*/  @!P0 LEA R65, R24, R63, 0x18 ;  /* 0x0000003f18418211 */ /* 0x001fe400078ec0ff */
[----:B------:R-:W-:Y:S01]  /*3120*/  @!P0 SHF.R.U32.HI R24, RZ, 0x1, R6 ;  /* 0x00000001ff188819 */ /* 0x000fe20000011606 */
[----:B------:R-:W0:Y:S03]  /*3130*/  SHFL.BFLY PT, R59, R60, 0x1, 0x1f ;  /* 0x0c201f003c3b7f89 */ /* 0x000e2600000e0000 */
[----:B------:R-:W-:Y:S01]  /*3140*/  @!P0 LOP3.LUT R24, R24, 0x1f0, RZ, 0xc0, !PT ;  /* 0x000001f018188812 */ /* 0x000fe200078ec0ff */
[----:B------:R-:W4:Y:S03]  /*3150*/  @P1 S2R R57, SR_CgaCtaId ;  /* 0x0000000000391919 */ /* 0x000f260000008800 */
[----:B------:R-:W-:Y:S01]  /*3160*/  @!P0 IADD3 R65, PT, PT, R24, R65, RZ ;  /* 0x0000004118418210 */ /* 0x000fe20007ffe0ff */
[----:B------:R-:W4:Y:S01]  /*3170*/  @P1 S2R R63, SR_CgaCtaId ;  /* 0x00000000003f1919 */ /* 0x000f220000008800 */
[----:B--2---:R-:W-:-:S02]  /*3180*/  FMNMX.FTZ R24, R25, R64, !PT ;  /* 0x0000004019187209 */ /* 0x004fc40007810000 */
[----:B------:R-:W-:Y:S02]  /*3190*/  FMNMX.FTZ R25, R26, R61, !PT ;  /* 0x0000003d1a197209 */ /* 0x000fe40007810000 */
[----:B---3--:R-:W-:Y:S02]  /*31a0*/  FMNMX.FTZ R26, R27, R62, !PT ;  /* 0x0000003e1b1a7209 */ /* 0x008fe40007810000 */
[----:B------:R-:W-:Y:S02]  /*31b0*/  @P1 MOV R61, 0x400 ;  /* 0x00000400003d1802 */ /* 0x000fe40000000f00 */
[----:B0-----:R-:W-:Y:S02]  /*31c0*/  FMNMX.FTZ R27, R60, R59, !PT ;  /* 0x0000003b3c1b7209 */ /* 0x001fe40007810000 */
[----:B------:R-:W-:Y:S02]  /*31d0*/  @P1 MOV R59, 0x400 ;  /* 0x00000400003b1802 */ /* 0x000fe40000000f00 */
[----:B------:R-:W-:Y:S01]  /*31e0*/  @P1 MOV R60, 0x400 ;  /* 0x00000400003c1802 */ /* 0x000fe20000000f00 */
[----:B------:R0:W-:Y:S01]  /*31f0*/  @!P0 STS.128 [R65], R24 ;  /* 0x0000001841008388 */ /* 0x0001e20000000c00 */
[----:B------:R-:W-:-:S02]  /*3200*/  @P1 IADD3 R59, PT, PT, R59, 0x20, RZ ;  /* 0x000000203b3b1810 */ /* 0x000fc40007ffe0ff */
[----:B------:R-:W-:Y:S02]  /*3210*/  @P1 IADD3 R60, PT, PT, R60, 0x20, RZ ;  /* 0x000000203c3c1810 */ /* 0x000fe40007ffe0ff */
[----:B-1----:R-:W-:Y:S02]  /*3220*/  @P1 LEA R59, R58, R59, 0x18 ;  /* 0x0000003b3a3b1211 */ /* 0x002fe400078ec0ff */
[----:B------:R-:W-:Y:S02]  /*3230*/  @P1 IADD3 R62, PT, PT, R61, 0x20, RZ ;  /* 0x000000203d3e1810 */ /* 0x000fe40007ffe0ff */
[C---:B------:R-:W-:Y:S02]  /*3240*/  @P1 SHF.L.U32 R58, R6.reuse, 0x4, RZ ;  /* 0x00000004063a1819 */ /* 0x040fe400000006ff */
[----:B----4-:R-:W-:Y:S02]  /*3250*/  @P1 LEA R60, R57, R60, 0x18 ;  /* 0x0000003c393c1211 */ /* 0x010fe400078ec0ff */
[----:B------:R-:W-:-:S02]  /*3260*/  @P1 SHF.L.U32 R57, R6, 0x4, RZ ;  /* 0x0000000406391819 */ /* 0x000fc400000006ff */
[----:B------:R-:W-:Y:S02]  /*3270*/  @P1 LEA R63, R63, R62, 0x18 ;  /* 0x0000003e3f3f1211 */ /* 0x000fe400078ec0ff */
[----:B0-----:R-:W-:Y:S02]  /*3280*/  @P1 SHF.L.U32 R24, R6, 0x4, RZ ;  /* 0x0000000406181819 */ /* 0x001fe400000006ff */
[----:B------:R-:W-:Y:S02]  /*3290*/  @P1 LOP3.LUT R58, R58, 0x1f0, RZ, 0xc0, !PT ;  /* 0x000001f03a3a1812 */ /* 0x000fe400078ec0ff */
[----:B------:R-:W-:Y:S01]  /*32a0*/  @P1 LOP3.LUT R26, R24, 0x1f0, RZ, 0xc0, !PT ;  /* 0x000001f0181a1812 */ /* 0x000fe200078ec0ff */
[----:B------:R-:W-:Y:S01]  /*32b0*/  HFMA2 R24, -RZ, RZ, -598.5, 40320 ;  /* 0xe0ad78ecff187431 */ /* 0x000fe200000001ff */
[----:B------:R-:W-:Y:S02]  /*32c0*/  @P1 LOP3.LUT R57, R57, 0x1f0, RZ, 0xc0, !PT ;  /* 0x000001f039391812 */ /* 0x000fe400078ec0ff */
[----:B------:R-:W-:-:S02]  /*32d0*/  MOV R25, 0xe0ad78ec ;  /* 0xe0ad78ec00197802 */ /* 0x000fc40000000f00 */
[----:B------:R-:W-:Y:S01]  /*32e0*/  @P1 IADD3 R65, PT, PT, R63, R26, RZ ;  /* 0x0000001a3f411210 */ /* 0x000fe20007ffe0ff */
[----:B------:R-:W-:Y:S01]  /*32f0*/  HFMA2 R26, -RZ, RZ, -598.5, 40320 ;  /* 0xe0ad78ecff1a7431 */ /* 0x000fe200000001ff */
[----:B------:R-:W-:Y:S01]  /*3300*/  @P1 IADD3 R58, PT, PT, R59, R58, RZ ;  /* 0x0000003a3b3a1210 */ /* 0x000fe20007ffe0ff */
[----:B------:R-:W-:Y:S01]  /*3310*/  BAR.SYNC.DEFER_BLOCKING 0x0 ;  /* 0x0000000000007b1d */ /* 0x000fe20000010000 */
[----:B------:R-:W-:Y:S02]  /*3320*/  MOV R27, 0xe0ad78ec ;  /* 0xe0ad78ec001b7802 */ /* 0x000fe40000000f00 */
[----:B------:R-:W-:-:S03]  /*3330*/  @P1 IADD3 R64, PT, PT, R60, R57, RZ ;  /* 0x000000393c401210 */ /* 0x000fc60007ffe0ff */
        /* <DEDUP_REMOVED lines=8> */
[----:B---3--:R-:W-:Y:S02]  /*33c0*/  FMNMX.FTZ R57, R57, R24, !PT ;  /* 0x0000001839397209 */ /* 0x008fe40007810000 */
[----:B-1----:R-:W-:-:S03]  /*33d0*/  FMNMX.FTZ R61, R59, R26, !PT ;  /* 0x0000001a3b3d7209 */ /* 0x002fc60007810000 */
[----:B------:R-:W0:Y:S01]  /*33e0*/  SHFL.BFLY PT, R58, R57, 0x8, 0x1f ;  /* 0x0d001f00393a7f89 */ /* 0x000e2200000e0000 */
[----:B--2---:R-:W-:-:S03]  /*33f0*/  FMNMX.FTZ R63, R62, R27, !PT ;  /* 0x0000001b3e3f7209 */ /* 0x004fc60007810000 */
[----:B------:R-:W1:Y:S04]  /*3400*/  SHFL.BFLY PT, R59, R60, 0x8, 0x1f ;  /* 0x0d001f003c3b7f89 */ /* 0x000e6800000e0000 */
[----:B------:R-:W2:Y:S04]  /*3410*/  SHFL.BFLY PT, R62, R61, 0x8, 0x1f ;  /* 0x0d001f003d3e7f89 */ /* 0x000ea800000e0000 */
[----:B------:R-:W3:Y:S01]  /*3420*/  SHFL.BFLY PT, R24, R63, 0x8, 0x1f ;  /* 0x0d001f003f187f89 */ /* 0x000ee200000e0000 */
[----:B0-----:R-:W-:Y:S02]  /*3430*/  FMNMX.FTZ R58, R57, R58, !PT ;  /* 0x0000003a393a7209 */ /* 0x001fe40007810000 */
[----:B-1----:R-:W-:-:S03]  /*3440*/  FMNMX.FTZ R59, R60, R59, !PT ;  /* 0x0000003b3c3b7209 */ /* 0x002fc60007810000 */
[----:B------:R-:W0:Y:S01]  /*3450*/  SHFL.BFLY PT, R25, R58, 0x4, 0x1f ;  /* 0x0c801f003a197f89 */ /* 0x000e2200000e0000 */
[----:B--2---:R-:W-:Y:S02]  /*3460*/  FMNMX.FTZ R62, R61, R62, !PT ;  /* 0x0000003e3d3e7209 */ /* 0x004fe40007810000 */
[----:B---3--:R-:W-:-:S03]  /*3470*/  FMNMX.FTZ R64, R63, R24, !PT ;  /* 0x000000183f407209 */ /* 0x008fc60007810000 */
        /* <DEDUP_REMOVED lines=23> */
.L_x_610:
[C---:B------:R-:W-:Y:S01]  /*35f0*/  ISETP.NE.AND P1, PT, R6.reuse, RZ, PT ;  /* 0x000000ff0600720c */ /* 0x040fe20003f25270 */
[----:B------:R-:W-:Y:S01]  /*3600*/  BSSY.RECONVERGENT B0, `(.L_x_611) ;  /* 0x00001af000007945 */ /* 0x000fe20003800200 */
[----:B------:R-:W-:Y:S02]  /*3610*/  ISETP.GE.U32.AND P0, PT, R6, UR5, PT ;  /* 0x0000000506007c0c */ /* 0x000fe4000bf06070 */
[----:B------:R-:W-:-:S09]  /*3620*/  CS2R R60, SRZ ;  /* 0x00000000003c7805 */ /* 0x000fd2000001ff00 */
[----:B------:R-:W0:Y:S01]  /*3630*/  @!P1 S2R R58, SR_CgaCtaId ;  /* 0x00000000003a9919 */ /* 0x000e220000008800 */
[----:B------:R-:W-:-:S04]  /*3640*/  @!P1 MOV R57, 0x400 ;  /* 0x0000040000399802 */ /* 0x000fc80000000f00 */
[----:B0-----:R-:W-:Y:S02]  /*3650*/  @!P1 LEA R57, R58, R57, 0x18 ;  /* 0x000000393a399211 */ /* 0x001fe400078ec0ff */
[----:B------:R-:W-:-:S03]  /*3660*/  CS2R R58, SRZ ;  /* 0x00000000003a7805 */ /* 0x000fc6000001ff00 */
        /* <DEDUP_REMOVED lines=20> */
[----:B------:R-:W-:Y:S02]  /*37b0*/  @P3 IADD3 R57, PT, PT, R57, 0x1, RZ ;  /* 0x0000000139393810 */ /* 0x000fe40007ffe0ff */
        /* <DEDUP_REMOVED lines=66> */
[----:B------:R-:W-:Y:S01]  /*3be0*/  HSET2.BF.EQ.AND R26, R27, 0.0226898193359375, 0.0226898193359375, PT ;  /* 0x25cf25cf1b1a7433 */ /* 0x000fe20003802080 */
[----:B------:R-:W-:-:S03]  /*3bf0*/  HADD2.F32 R24, -RZ, R27.H1_H1 ;  /* 0x3000001bff187230 */ /* 0x000fc60000004100 */
[----:B------:R-:W-:Y:S01]  /*3c00*/  FFMA R25, R17, 1.4426950216293334961, -RZ ;  /* 0x3fb8aa3b11197823 */ /* 0x000fe200000008ff */
[----:B------:R-:W-:Y:S01]  /*3c10*/  HSET2.BF.EQ.AND R17, R27, 0.007297515869140625, 0.007297515869140625, PT ;  /* 0x1f791f791b117433 */ /* 0x000fe20003802080 */
        /* <DEDUP_REMOVED lines=10> */
.L_x_613:
[----:B------:R-:W-:Y:S02]  /*3cc0*/  ISETP.GT.U32.AND P2, PT, R5, R56, PT ;  /* 0x000000380500720c */ /* 0x000fe40003f44070 */
[----:B------:R-:W-:Y:S02]  /*3cd0*/  CS2R R60, SRZ ;  /* 0x00000000003c7805 */ /* 0x000fe4000001ff00 */
[----:B------:R-:W-:-:S09]  /*3ce0*/  CS2R R58, SRZ ;  /* 0x00000000003a7805 */ /* 0x000fd2000001ff00 */
        /* <DEDUP_REMOVED lines=18> */
.L_x_614:
[----:B------:R-:W-:-:S05]  /*3e10*/  MOV R25, UR14 ;  /* 0x0000000e00197c02 */ /* 0x000fca0008000f00 */
[----:B------:R-:W-:-:S05]  /*3e20*/  IMAD R62, R25, -0x2, R46 ;  /* 0xfffffffe193e7824 */ /* 0x000fca00078e022e */
        /* <DEDUP_REMOVED lines=81> */
.L_x_615:
        /* <DEDUP_REMOVED lines=18> */
.L_x_616:
[----:B------:R-:W-:-:S04]  /*4460*/  IADD3 R24, PT, PT, R62, UR14, RZ ;  /* 0x0000000e3e187c10 */ /* 0x000fc8000fffe0ff */
        /* <DEDUP_REMOVED lines=81> */
.L_x_617:
        /* <DEDUP_REMOVED lines=18> */
.L_x_618:
[----:B------:R-:W-:-:S04]  /*4aa0*/  MOV R25, UR14 ;  /* 0x0000000e00197c02 */ /* 0x000fc80008000f00 */
[----:B------:R-:W-:-:S04]  /*4ab0*/  IADD3 R62, PT, PT, R25, UR14, R62 ;  /* 0x0000000e193e7c10 */ /* 0x000fc8000fffe03e */
        /* <DEDUP_REMOVED lines=13> */
[----:B------:R-:W-:Y:S01]  /*4b90*/  FFMA R63, R39, 1.4426950216293334961, -RZ ;  /* 0x3fb8aa3b273f7823 */ /* 0x000fe200000008ff */
[----:B------:R-:W-:-:S03]  /*4ba0*/  HSET2.BF.EQ.AND R39, R62, 0.007297515869140625, 0.007297515869140625, PT ;  /* 0x1f791f793e277433 */ /* 0x000fc60003802080 */
        /* <DEDUP_REMOVED lines=66> */
.L_x_619:
        /* <DEDUP_REMOVED lines=18> */
.L_x_612:
[----:B------:R-:W-:Y:S05]  /*50f0*/  BSYNC.RECONVERGENT B0 ;  /* 0x0000000000007941 */ /* 0x000fea0003800200 */
.L_x_611:
        /* <DEDUP_REMOVED lines=42> */
.L_x_620:
        /* <DEDUP_REMOVED lines=16> */
[----:B------:R-:W-:-:S03]  /*54a0*/  I2FP.F32.U32 R27, UR14 ;  /* 0x0000000e001b7c45 */ /* 0x000fc60008201000 */
[----:B------:R-:W0:Y:S01]  /*54b0*/  SHFL.BFLY PT, R26, R25, 0x4, 0x1f ;  /* 0x0c801f00191a7f89 */ /* 0x000e2200000e0000 */
[----:B--2---:R-:W-:Y:S01]  /*54c0*/  FADD.FTZ R63, R62, R63 ;  /* 0x0000003f3e3f7221 */ /* 0x004fe20000010000 */
[----:B------:R-:W-:Y:S02]  /*54d0*/  I2FP.F32.U32 R62, R6 ;  /* 0x00000006003e7245 */ /* 0x000fe40000201000 */
[----:B------:R-:W1:Y:S01]  /*54e0*/  SHFL.BFLY PT, R58, R57, 0x4, 0x1f ;  /* 0x0c801f00393a7f89 */ /* 0x000e6200000e0000 */
[----:B------:R-:W-:Y:S01]  /*54f0*/  FMUL.FTZ R27, R27, 0.03125 ;  /* 0x3d0000001b1b7820 */ /* 0x000fe20000410000 */
[----:B---3--:R-:W-:Y:S02]  /*5500*/  FADD.FTZ R61, R64, R61 ;  /* 0x0000003d403d7221 */ /* 0x008fe40000010000 */
[----:B------:R-:W2:Y:S02]  /*5510*/  SHFL.BFLY PT, R60, R63, 0x4, 0x1f ;  /* 0x0c801f003f3c7f89 */ /* 0x000ea400000e0000 */
[----:B------:R-:W-:-:S02]  /*5520*/  FSETP.GT.FTZ.AND P3, PT, R27, R62, PT ;  /* 0x0000003e1b00720b */ /* 0x000fc40003f74000 */
[----:B------:R-:W3:Y:S01]  /*5530*/  SHFL.BFLY PT, R24, R61, 0x4, 0x1f ;  /* 0x0c801f003d187f89 */ /* 0x000ee200000e0000 */
[----:B0-----:R-:W-:-:S10]  /*5540*/  FADD.FTZ R27, R25, R26 ;  /* 0x0000001a191b7221 */ /* 0x001fd40000010000 */
[----:B------:R-:W0:Y:S01]  /*5550*/  @P3 S2R R25, SR_CgaCtaId ;  /* 0x0000000000193919 */ /* 0x000e220000008800 */
[----:B-1----:R-:W-:Y:S01]  /*5560*/  FADD.FTZ R58, R57, R58 ;  /* 0x0000003a393a7221 */ /* 0x002fe20000010000 */
[----:B------:R-:W1:Y:S01]  /*5570*/  SHFL.BFLY PT, R26, R27, 0x2, 0x1f ;  /* 0x0c401f001b1a7f89 */ /* 0x000e6200000e0000 */
[----:B--2---:R-:W-:-:S03]  /*5580*/  FADD.FTZ R62, R63, R60 ;  /* 0x0000003c3f3e7221 */ /* 0x004fc60000010000 */
[----:B------:R-:W2:Y:S01]  /*5590*/  SHFL.BFLY PT, R57, R58, 0x2, 0x1f ;  /* 0x0c401f003a397f89 */ /* 0x000ea200000e0000 */
[----:B---3--:R-:W-:-:S03]  /*55a0*/  FADD.FTZ R64, R61, R24 ;  /* 0x000000183d407221 */ /* 0x008fc60000010000 */
[----:B------:R-:W3:Y:S04]  /*55b0*/  SHFL.BFLY PT, R61, R62, 0x2, 0x1f ;  /* 0x0c401f003e3d7f89 */ /* 0x000ee800000e0000 */
[----:B------:R-:W4:Y:S01]  /*55c0*/  SHFL.BFLY PT, R59, R64, 0x2, 0x1f ;  /* 0x0c401f00403b7f89 */ /* 0x000f2200000e0000 */
[----:B------:R-:W0:Y:S01]  /*55d0*/  @P3 S2R R24, SR_CgaCtaId ;  /* 0x0000000000183919 */ /* 0x000e220000008800 */
[----:B-1----:R-:W-:Y:S01]  /*55e0*/  FADD.FTZ R26, R27, R26 ;  /* 0x0000001a1b1a7221 */ /* 0x002fe20000010000 */
[----:B------:R-:W-:Y:S01]  /*55f0*/  @P3 MOV R27, 0x400 ;  /* 0x00000400001b3802 */ /* 0x000fe20000000f00 */
[----:B--2---:R-:W-:-:S03]  /*5600*/  FADD.FTZ R60, R58, R57 ;  /* 0x000000393a3c7221 */ /* 0x004fc60000010000 */
[----:B------:R-:W1:Y:S01]  /*5610*/  SHFL.BFLY PT, R65, R26, 0x1, 0x1f ;  /* 0x0c201f001a417f89 */ /* 0x000e6200000e0000 */
[----:B------:R-:W-:Y:S01]  /*5620*/  @P3 MOV R57, 0x400 ;  /* 0x0000040000393802 */ /* 0x000fe20000000f00 */
[----:B---3--:R-:W-:Y:S02]  /*5630*/  FADD.FTZ R61, R62, R61 ;  /* 0x0000003d3e3d7221 */ /* 0x008fe40000010000 */
[----:B------:R-:W2:Y:S01]  /*5640*/  SHFL.BFLY PT, R63, R60, 0x1, 0x1f ;  /* 0x0c201f003c3f7f89 */ /* 0x000ea200000e0000 */
[----:B------:R-:W-:Y:S01]  /*5650*/  @P3 IADD3 R57, PT, PT, R57, 0x220, RZ ;  /* 0x0000022039393810 */ /* 0x000fe20007ffe0ff */
[----:B----4-:R-:W-:Y:S02]  /*5660*/  FADD.FTZ R59, R64, R59 ;  /* 0x0000003b403b7221 */ /* 0x010fe40000010000 */
[----:B------:R-:W3:Y:S01]  /*5670*/  SHFL.BFLY PT, R62, R61, 0x1, 0x1f ;  /* 0x0c201f003d3e7f89 */ /* 0x000ee200000e0000 */
[----:B------:R-:W-:-:S03]  /*5680*/  @P3 IADD3 R64, PT, PT, R27, 0x220, RZ ;  /* 0x000002201b403810 */ /* 0x000fc60007ffe0ff */
[----:B------:R-:W4:Y:S01]  /*5690*/  SHFL.BFLY PT, R58, R59, 0x1, 0x1f ;  /* 0x0c201f003b3a7f89 */ /* 0x000f2200000e0000 */
[----:B0-----:R-:W-:Y:S02]  /*56a0*/  @P3 LEA R64, R25, R64, 0x18 ;  /* 0x0000004019403211 */ /* 0x001fe400078ec0ff */
[----:B------:R-:W-:Y:S02]  /*56b0*/  @P3 SHF.L.U32 R25, R6, 0x2, RZ ;  /* 0x0000000206193819 */ /* 0x000fe400000006ff */
[----:B------:R-:W-:Y:S02]  /*56c0*/  @P3 LEA R57, R24, R57, 0x18 ;  /* 0x0000003918393211 */ /* 0x000fe400078ec0ff */
[----:B------:R-:W-:Y:S02]  /*56d0*/  @P3 SHF.L.U32 R24, R6, 0x2, RZ ;  /* 0x0000000206183819 */ /* 0x000fe400000006ff */
[----:B------:R-:W-:Y:S01]  /*56e0*/  @P3 LOP3.LUT R25, R25, 0x7c, RZ, 0xc0, !PT ;  /* 0x0000007c19193812 */ /* 0x000fe200078ec0ff */
[----:B-1----:R-:W-:Y:S01]  /*56f0*/  FADD.FTZ R65, R26, R65 ;  /* 0x000000411a417221 */ /* 0x002fe20000010000 */
[----:B------:R-:W-:-:S02]  /*5700*/  @P3 LOP3.LUT R24, R24, 0x7c, RZ, 0xc0, !PT ;  /* 0x0000007c18183812 */ /* 0x000fc400078ec0ff */
[----:B------:R-:W-:Y:S01]  /*5710*/  @P3 IADD3 R27, PT, PT, R64, R25, RZ ;  /* 0x00000019401b3210 */ /* 0x000fe20007ffe0ff */
[----:B--2---:R-:W-:Y:S01]  /*5720*/  FADD.FTZ R63, R60, R63 ;  /* 0x0000003f3c3f7221 */ /* 0x004fe20000010000 */
[----:B------:R-:W-:Y:S02]  /*5730*/  @P3 IADD3 R57, PT, PT, R57, R24, RZ ;  /* 0x0000001839393210 */ /* 0x000fe40007ffe0ff */
[----:B------:R-:W-:Y:S01]  /*5740*/  CS2R R24, SRZ ;  /* 0x0000000000187805 */ /* 0x000fe2000001ff00 */
[----:B---3--:R-:W-:Y:S01]  /*5750*/  FADD.FTZ R61, R61, R62 ;  /* 0x0000003e3d3d7221 */ /* 0x008fe20000010000 */
[----:B----4-:R-:W-:Y:S01]  /*5760*/  FADD.FTZ R59, R59, R58 ;  /* 0x0000003a3b3b7221 */ /* 0x010fe20000010000 */
        /* <DEDUP_REMOVED lines=11> */
.L_x_623:
[----:B------:R-:W-:Y:S05]  /*5820*/  BSYNC.RECONVERGENT B0 ;  /* 0x0000000000007941 */ /* 0x000fea0003800200 */
.L_x_622:
[----:B------:R-:W-:Y:S01]  /*5830*/  BAR.SYNC.DEFER_BLOCKING 0x0 ;  /* 0x0000000000007b1d */ /* 0x000fe20000010000 */
[----:B------:R-:W-:Y:S01]  /*5840*/  HFMA2 R58, -RZ, RZ, 0, 0 ;  /* 0x00000000ff3a7431 */ /* 0x000fe200000001ff */
[----:B0-----:R-:W-:-:S04]  /*5850*/  MOV R26, RZ ;  /* 0x000000ff001a7202 */ /* 0x001fc80000000f00 */
[----:B------:R-:W-:Y:S01]  /*5860*/  BSSY.RECONVERGENT B0, `(.L_x_624) ;  /* 0x000000c000007945 */ /* 0x000fe20003800200 */
[----:B------:R0:W1:Y:S04]  /*5870*/  @P3 LDS R25, [R57+0x108] ;  /* 0x0001080039193984 */ /* 0x0000680000000800 */
[----:B------:R0:W2:Y:S01]  /*5880*/  @P3 LDS R24, [R27+0x18c] ;  /* 0x00018c001b183984 */ /* 0x0000a20000000800 */
[----:B------:R-:W-:Y:S05]  /*5890*/  @!P3 BRA `(.L_x_625) ;  /* 0x000000000020b947 */ /* 0x000fea0003800000 */
[----:B------:R-:W3:Y:S01]  /*58a0*/  S2UR UR7, SR_CgaCtaId ;  /* 0x00000000000779c3 */ /* 0x000ee20000008800 */
[----:B------:R-:W-:Y:S01]  /*58b0*/  UMOV UR4, 0x400 ;  /* 0x0000040000047882 */ /* 0x000fe20000000000 */
[----:B------:R-:W-:Y:S01]  /*58c0*/  SHF.L.U32 R26, R6, 0x2, RZ ;  /* 0x00000002061a7819 */ /* 0x000fe200000006ff */
[----:B------:R-:W-:-:S03]  /*58d0*/  UIADD3 UR4, UPT, UPT, UR4, 0x220, URZ ;  /* 0x0000022004047890 */ /* 0x000fc6000fffe0ff */
[----:B0-----:R-:W-:Y:S01]  /*58e0*/  LOP3.LUT R27, R26, 0x7c, RZ, 0xc0, !PT ;  /* 0x0000007c1a1b7812 */ /* 0x001fe200078ec0ff */
[----:B---3--:R-:W-:-:S09]  /*58f0*/  ULEA UR4, UR7, UR4, 0x18 ;  /* 0x0000000407047291 */ /* 0x008fd2000f8ec0ff */
[----:B------:R3:W4:Y:S04]  /*5900*/  LDS R26, [R27+UR4] ;  /* 0x000000041b1a7984 */ /* 0x0007280008000800 */
[----:B------:R3:W0:Y:S02]  /*5910*/  LDS R58, [R27+UR4+0x84] ;  /* 0x000084041b3a7984 */ /* 0x0006240008000800 */
.L_x_625:
[----:B------:R-:W-:Y:S05]  /*5920*/  BSYNC.RECONVERGENT B0 ;  /* 0x0000000000007941 */ /* 0x000fea0003800200 */
.L_x_624:
[----:B0--34-:R-:W0:Y:S04]  /*5930*/  SHFL.BFLY PT, R27, R26, 0x10, 0x1f ;  /* 0x0e001f001a1b7f89 */ /* 0x019e2800000e0000 */
[----:B------:R-:W3:Y:S04]  /*5940*/  SHFL.BFLY PT, R57, R58, 0x10, 0x1f ;  /* 0x0e001f003a397f89 */ /* 0x000ee800000e0000 */
        /* <DEDUP_REMOVED lines=38> */
.L_x_621:
        /* <DEDUP_REMOVED lines=18> */
.L_x_627:
[----:B------:R-:W-:Y:S05]  /*5cd0*/  BSYNC.RECONVERGENT B0 ;  /* 0x0000000000007941 */ /* 0x000fea0003800200 */
.L_x_626:
[----:B------:R-:W-:Y:S06]  /*5ce0*/  BAR.SYNC.DEFER_BLOCKING 0x0 ;  /* 0x0000000000007b1d */ /* 0x000fec0000010000 */
[----:B------:R-:W-:Y:S04]  /*5cf0*/  BSSY.RECONVERGENT B0, `(.L_x_628) ;  /* 0x00000c0000007945 */ /* 0x000fe80003800200 */
[----:B------:R-:W-:Y:S05]  /*5d00*/  @P0 BRA `(.L_x_629) ;  /* 0x0000000800f80947 */ /* 0x000fea0003800000 */
[----:B0-----:R-:W0:Y:S01]  /*5d10*/  I2F.U32.RP R26, R5 ;  /* 0x00000005001a7306 */ /* 0x001e220000209000 */
[----:B------:R-:W-:-:S07]  /*5d20*/  ISETP.NE.U32.AND P3, PT, R5, RZ, PT ;  /* 0x000000ff0500720c */ /* 0x000fce0003f65070 */
[----:B0-----:R-:W0:Y:S02]  /*5d30*/  MUFU.RCP R26, R26 ;  /* 0x0000001a001a7308 */ /* 0x001e240000001000 */
[----:B0-----:R-:W-:-:S06]  /*5d40*/  IADD3 R24, PT, PT, R26, 0xffffffe, RZ ;  /* 0x0ffffffe1a187810 */ /* 0x001fcc0007ffe0ff */
[----:B------:R0:W1:Y:S02]  /*5d50*/  F2I.FTZ.U32.TRUNC.NTZ R25, R24 ;  /* 0x0000001800197305 */ /* 0x000064000021f000 */
[----:B0-----:R-:W-:Y:S02]  /*5d60*/  MOV R24, RZ ;  /* 0x000000ff00187202 */ /* 0x001fe40000000f00 */
[----:B-1----:R-:W-:-:S05]  /*5d70*/  IADD3 R58, PT, PT, RZ, -R25, RZ ;  /* 0x80000019ff3a7210 */ /* 0x002fca0007ffe0ff */
[----:B------:R-:W-:-:S04]  /*5d80*/  IMAD R27, R58, R5, RZ ;  /* 0x000000053a1b7224 */ /* 0x000fc800078e02ff */
[----:B------:R-:W-:-:S06]  /*5d90*/  IMAD.HI.U32 R27, R25, R27, R24 ;  /* 0x0000001b191b7227 */ /* 0x000fcc00078e0018 */
[----:B------:R-:W-:-:S04]  /*5da0*/  IMAD.HI.U32 R57, R27, R38, RZ ;  /* 0x000000261b397227 */ /* 0x000fc800078e00ff */
[----:B------:R-:W-:-:S04]  /*5db0*/  IMAD.MOV R25, RZ, RZ, -R57 ;  /* 0x000000ffff197224 */ /* 0x000fc800078e0a39 */
[----:B------:R-:W-:Y:S01]  /*5dc0*/  IMAD R58, R5, R25, R38 ;  /* 0x00000019053a7224 */ /* 0x000fe200078e0226 */
[----:B------:R-:W-:-:S04]  /*5dd0*/  MOV R25, UR16 ;  /* 0x0000001000197c02 */ /* 0x000fc80008000f00 */
[----:B------:R-:W-:Y:S01]  /*5de0*/  ISETP.GE.U32.AND P1, PT, R58, R5, PT ;  /* 0x000000053a00720c */ /* 0x000fe20003f26070 */
[----:B------:R-:W-:-:S12]  /*5df0*/  IMAD R60, R25, UR6, R54 ;  /* 0x00000006193c7c24 */ /* 0x000fd8000f8e0236 */
[-C--:B------:R-:W-:Y:S02]  /*5e00*/  @P1 IADD3 R58, PT, PT, R58, -R5.reuse, RZ ;  /* 0x800000053a3a1210 */ /* 0x080fe40007ffe0ff */
[----:B------:R-:W-:Y:S02]  /*5e10*/  @P1 IADD3 R57, PT, PT, R57, 0x1, RZ ;  /* 0x0000000139391810 */ /* 0x000fe40007ffe0ff */
[----:B------:R-:W-:Y:S02]  /*5e20*/  ISETP.GT.U32.AND P1, PT, R5, R56, PT ;  /* 0x000000380500720c */ /* 0x000fe40003f24070 */
[----:B------:R-:W-:-:S13]  /*5e30*/  ISETP.GE.U32.AND P2, PT, R58, R5, PT ;  /* 0x000000053a00720c */ /* 0x000fda0003f46070 */
[----:B------:R-:W-:Y:S02]  /*5e40*/  @P2 IADD3 R57, PT, PT, R57, 0x1, RZ ;  /* 0x0000000139392810 */ /* 0x000fe40007ffe0ff */
        /* <DEDUP_REMOVED lines=14> */
.L_x_630:
        /* <DEDUP_REMOVED lines=13> */
[----:B------:R-:W-:Y:S01]  /*6000*/  F2FP.F16.F32.PACK_AB R56, RZ, R25 ;  /* 0x00000019ff38723e */ /* 0x000fe200000000ff */
[----:B------:R-:W-:Y:S01]  /*6010*/  IMAD.WIDE R24, R32, 0x4, R58 ;  /* 0x0000000420187825 */ /* 0x000fe200078e023a */
[----:B------:R-:W-:-:S03]  /*6020*/  ISETP.NE.AND P2, PT, R57, 0x2, PT ;  /* 0x000000023900780c */ /* 0x000fc60003f45270 */
[----:B0-----:R-:W-:-:S05]  /*6030*/  HMUL2 R61, R13, R56.H0_H0 ;  /* 0x200000380d3d7232 */ /* 0x001fca0000000000 */
        /* <DEDUP_REMOVED lines=11> */
.L_x_631:
[----:B------:R-:W-:-:S13]  /*60f0*/  ISETP.GE.U32.AND P2, PT, R40, UR5, PT ;  /* 0x0000000528007c0c */ /* 0x000fda000bf46070 */
[----:B------:R-:W-:Y:S05]  /*6100*/  @P2 BRA `(.L_x_629) ;  /* 0x0000000400f82947 */ /* 0x000fea0003800000 */
[----:B------:R-:W-:Y:S05]  /*6110*/  @P1 BRA `(.L_x_632) ;  /* 0x0000000000301947 */ /* 0x000fea0003800000 */
[----:B------:R-:W-:Y:S01]  /*6120*/  ISETP.GE.U32.AND P2, PT, R57, 0x2, PT ;  /* 0x000000023900780c */ /* 0x000fe20003f46070 */
[----:B------:R-:W-:-:S12]  /*6130*/  IMAD R34, R60, UR5, R40 ;  /* 0x000000053c227c24 */ /* 0x000fd8000f8e0228 */
[----:B------:R-:W-:Y:S05]  /*6140*/  @!P2 BRA `(.L_x_632) ;  /* 0x000000000024a947 */ /* 0x000fea0003800000 */
[----:B------:R-:W-:Y:S02]  /*6150*/  ISETP.NE.AND P2, PT, R57, 0x2, PT ;  /* 0x000000023900780c */ /* 0x000fe40003f45270 */
[----:B-12---:R-:W-:-:S05]  /*6160*/  IADD3 R24, PT, PT, R60, R5, RZ ;  /* 0x000000053c187210 */ /* 0x006fca0007ffe0ff */
[----:B------:R-:W-:-:S06]  /*6170*/  IMAD R32, R24, UR5, R40 ;  /* 0x0000000518207c24 */ /* 0x000fcc000f8e0228 */
[----:B------:R-:W-:Y:S05]  /*6180*/  @!P2 BRA `(.L_x_632) ;  /* 0x000000000014a947 */ /* 0x000fea0003800000 */
[----:B------:R-:W-:Y:S02]  /*6190*/  ISETP.NE.AND P2, PT, R57, 0x3, PT ;  /* 0x000000033900780c */ /* 0x000fe40003f45270 */
[----:B------:R-:W-:-:S11]  /*61a0*/  IADD3 R28, PT, PT, R24, R5, RZ ;  /* 0x00000005181c7210 */ /* 0x000fd60007ffe0ff */
[C---:B------:R-:W-:Y:S01]  /*61b0*/  @P2 IADD3 R25, PT, PT, R28.reuse, R5, RZ ;  /* 0x000000051c192210 */ /* 0x040fe20007ffe0ff */
[----:B------:R-:W-:-:S04]  /*61c0*/  IMAD R28, R28, UR5, R40 ;  /* 0x000000051c1c7c24 */ /* 0x000fc8000f8e0228 */
[----:B------:R-:W-:-:S07]  /*61d0*/  @P2 IMAD R22, R25, UR5, R40 ;  /* 0x0000000519162c24 */ /* 0x000fce000f8e0228 */
.L_x_632:
        /* <DEDUP_REMOVED lines=12> */
[----:B---3--:R-:W-:Y:S01]  /*62a0*/  F2FP.F16.F32.PACK_AB R59, RZ, R25 ;  /* 0x00000019ff3b723e */ /* 0x008fe200000000ff */
[----:B------:R-:W-:Y:S01]  /*62b0*/  IMAD.WIDE R24, R32, 0x4, R62 ;  /* 0x0000000420187825 */ /* 0x000fe200078e023e */
[----:B------:R-:W-:-:S03]  /*62c0*/  ISETP.NE.AND P2, PT, R57, 0x2, PT ;  /* 0x000000023900780c */ /* 0x000fc60003f45270 */
[----:B------:R-:W-:-:S05]  /*62d0*/  HMUL2 R59, R21, R59.H0_H0 ;  /* 0x2000003b153b7232 */ /* 0x000fca0000000000 */
[----:B------:R4:W-:Y:S05]  /*62e0*/  STG.E desc[UR10][R24.64], R59 ;  /* 0x0000003b18007986 */ /* 0x0009ea000c10190a */
        /* <DEDUP_REMOVED lines=10> */
.L_x_633:
[----:B0123--:R-:W-:-:S04]  /*6390*/  IADD3 R61, PT, PT, R40, UR14, RZ ;  /* 0x0000000e283d7c10 */ /* 0x00ffc8000fffe0ff */
[----:B------:R-:W-:-:S13]  /*63a0*/  ISETP.GE.U32.AND P2, PT, R61, UR5, PT ;  /* 0x000000053d007c0c */ /* 0x000fda000bf46070 */
[----:B------:R-:W-:Y:S05]  /*63b0*/  @P2 BRA `(.L_x_629) ;  /* 0x00000004004c2947 */ /* 0x000fea0003800000 */
[----:B------:R-:W-:Y:S05]  /*63c0*/  @P1 BRA `(.L_x_634) ;  /* 0x0000000000301947 */ /* 0x000fea0003800000 */
[----:B------:R-:W-:Y:S01]  /*63d0*/  ISETP.GE.U32.AND P2, PT, R57, 0x2, PT ;  /* 0x000000023900780c */ /* 0x000fe20003f46070 */
[----:B------:R-:W-:-:S12]  /*63e0*/  IMAD R34, R60, UR5, R61 ;  /* 0x000000053c227c24 */ /* 0x000fd8000f8e023d */
[----:B------:R-:W-:Y:S05]  /*63f0*/  @!P2 BRA `(.L_x_634) ;  /* 0x000000000024a947 */ /* 0x000fea0003800000 */
[----:B------:R-:W-:Y:S02]  /*6400*/  ISETP.NE.AND P2, PT, R57, 0x2, PT ;  /* 0x000000023900780c */ /* 0x000fe40003f45270 */
[----:B----4-:R-:W-:-:S05]  /*6410*/  IADD3 R24, PT, PT, R60, R5, RZ ;  /* 0x000000053c187210 */ /* 0x010fca0007ffe0ff */
[----:B------:R-:W-:-:S06]  /*6420*/  IMAD R32, R24, UR5, R61 ;  /* 0x0000000518207c24 */ /* 0x000fcc000f8e023d */
[----:B------:R-:W-:Y:S05]  /*6430*/  @!P2 BRA `(.L_x_634) ;  /* 0x000000000014a947 */ /* 0x000fea0003800000 */
[----:B------:R-:W-:Y:S02]  /*6440*/  ISETP.NE.AND P2, PT, R57, 0x3, PT ;  /* 0x000000033900780c */ /* 0x000fe40003f45270 */
[----:B------:R-:W-:-:S11]  /*6450*/  IADD3 R28, PT, PT, R24, R5, RZ ;  /* 0x00000005181c7210 */ /* 0x000fd60007ffe0ff */
[C---:B------:R-:W-:Y:S01]  /*6460*/  @P2 IADD3 R24, PT, PT, R28.reuse, R5, RZ ;  /* 0x000000051c182210 */ /* 0x040fe20007ffe0ff */
[----:B------:R-:W-:-:S04]  /*6470*/  IMAD R28, R28, UR5, R61 ;  /* 0x000000051c1c7c24 */ /* 0x000fc8000f8e023d */
[----:B------:R-:W-:-:S07]  /*6480*/  @P2 IMAD R22, R24, UR5, R61 ;  /* 0x0000000518162c24 */ /* 0x000fce000f8e023d */
.L_x_634:
[----:B------:R-:W-:Y:S05]  /*6490*/  @P1 BRA `(.L_x_635) ;  /* 0x0000000000681947 */ /* 0x000fea0003800000 */
[----:B------:R-:W0:Y:S01]  /*64a0*/  S2UR UR7, SR_CgaCtaId ;  /* 0x00000000000779c3 */ /* 0x000e220000008800 */
[----:B------:R-:W-:Y:S01]  /*64b0*/  UMOV UR4, 0x400 ;  /* 0x0000040000047882 */ /* 0x000fe20000000000 */
[----:B------:R-:W-:-:S06]  /*64c0*/  ISETP.GE.U32.AND P2, PT, R57, 0x2, PT ;  /* 0x000000023900780c */ /* 0x000fcc0003f46070 */
[----:B------:R-:W4:Y:S01]  /*64d0*/  LDC.64 R62, c[0x0][0x380] ;  /* 0x0000e000ff3e7b82 */ /* 0x000f220000000a00 */
[----:B0-----:R-:W-:Y:S01]  /*64e0*/  ULEA UR4, UR7, UR4, 0x18 ;  /* 0x0000000407047291 */ /* 0x001fe2000f8ec0ff */
[----:B----4-:R-:W-:-:S08]  /*64f0*/  IMAD.WIDE R58, R34, 0x4, R62 ;  /* 0x00000004223a7825 */ /* 0x010fd000078e023e */
        /* <DEDUP_REMOVED lines=20> */
.L_x_635:
[----:B------:R-:W-:-:S04]  /*6640*/  IADD3 R61, PT, PT, R61, UR14, RZ ;  /* 0x0000000e3d3d7c10 */ /* 0x000fc8000fffe0ff */
[----:B------:R-:W-:-:S13]  /*6650*/  ISETP.GE.U32.AND P2, PT, R61, UR5, PT ;  /* 0x000000053d007c0c */ /* 0x000fda000bf46070 */
[----:B------:R-:W-:Y:S05]  /*6660*/  @P2 BRA `(.L_x_629) ;  /* 0x0000000000a02947 */ /* 0x000fea0003800000 */
[----:B------:R-:W-:Y:S05]  /*6670*/  @P1 BRA `(.L_x_636) ;  /* 0x0000000000301947 */ /* 0x000fea0003800000 */
        /* <DEDUP_REMOVED lines=8> */
[----:B------:R-:W-:-:S11]  /*6700*/  IADD3 R28, PT, PT, R60, R5, RZ ;  /* 0x000000053c1c7210 */ /* 0x000fd60007ffe0ff */
[C---:B-12-4-:R-:W-:Y:S01]  /*6710*/  @P2 IADD3 R24, PT, PT, R28.reuse, R5, RZ ;  /* 0x000000051c182210 */ /* 0x056fe20007ffe0ff */
[----:B------:R-:W-:-:S04]  /*6720*/  IMAD R28, R28, UR5, R61 ;  /* 0x000000051c1c7c24 */ /* 0x000fc8000f8e023d */
[----:B------:R-:W-:-:S07]  /*6730*/  @P2 IMAD R22, R24, UR5, R61 ;  /* 0x0000000518162c24 */ /* 0x000fce000f8e023d */
.L_x_636:
[----:B------:R-:W-:Y:S05]  /*6740*/  @P1 BRA `(.L_x_629) ;  /* 0x0000000000681947 */ /* 0x000fea0003800000 */
[----:B------:R-:W3:Y:S01]  /*6750*/  S2UR UR7, SR_CgaCtaId ;  /* 0x00000000000779c3 */ /* 0x000ee20000008800 */
[----:B------:R-:W-:Y:S01]  /*6760*/  UMOV UR4, 0x400 ;  /* 0x0000040000047882 */ /* 0x000fe20000000000 */
[----:B------:R-:W-:-:S06]  /*6770*/  ISETP.GE.U32.AND P1, PT, R57, 0x2, PT ;  /* 0x000000023900780c */ /* 0x000fcc0003f26070 */
[----:B------:R-:W0:Y:S01]  /*6780*/  LDC.64 R60, c[0x0][0x380] ;  /* 0x0000e000ff3c7b82 */ /* 0x000e220000000a00 */
[----:B---3--:R-:W-:Y:S01]  /*6790*/  ULEA UR4, UR7, UR4, 0x18 ;  /* 0x0000000407047291 */ /* 0x008fe2000f8ec0ff */
[----:B012-4-:R-:W-:-:S08]  /*67a0*/  IMAD.WIDE R58, R34, 0x4, R60 ;  /* 0x00000004223a7825 */ /* 0x017fd000078e023c */
[----:B------:R-:W0:Y:S02]  /*67b0*/  LDS.128 R24, [UR4] ;  /* 0x00000004ff187984 */ /* 0x000e240008000c00 */
        /* <DEDUP_REMOVED lines=11> */
[----:B0-----:R-:W-:Y:S01]  /*6870*/  IMAD.WIDE R24, R28, 0x4, R60 ;  /* 0x000000041c187825 */ /* 0x001fe200078e023c */
[----:B------:R-:W-:-:S11]  /*6880*/  F2FP.F16.F32.PACK_AB R26, RZ, R26 ;  /* 0x0000001aff1a723e */ /* 0x000fd600000000ff */
[----:B------:R-:W-:Y:S01]  /*6890*/  @P1 F2FP.F16.F32.PACK_AB R57, RZ, R27 ;  /* 0x0000001bff39123e */ /* 0x000fe200000000ff */
[----:B------:R-:W-:Y:S02]  /*68a0*/  HMUL2 R27, R43, R26.H0_H0 ;  /* 0x2000001a2b1b7232 */ /* 0x000fe40000000000 */
[----:B------:R-:W-:-:S04]  /*68b0*/  @P1 IMAD.WIDE R60, R22, 0x4, R60 ;  /* 0x00000004163c1825 */ /* 0x000fc800078e023c */
[----:B------:R-:W-:Y:S01]  /*68c0*/  @P1 HMUL2 R57, R45, R57.H0_H0 ;  /* 0x200000392d391232 */ /* 0x000fe20000000000 */
[----:B------:R0:W-:Y:S04]  /*68d0*/  STG.E desc[UR10][R24.64], R27 ;  /* 0x0000001b18007986 */ /* 0x0001e8000c10190a */
[----:B------:R0:W-:Y:S02]  /*68e0*/  @P1 STG.E desc[UR10][R60.64], R57 ;  /* 0x000000393c001986 */ /* 0x0001e4000c10190a */
.L_x_629:
[----:B------:R-:W-:Y:S05]  /*68f0*/  BSYNC.RECONVERGENT B0 ;  /* 0x0000000000007941 */ /* 0x000fea0003800200 */
.L_x_628:
[C---:B------:R-:W-:Y:S01]  /*6900*/  LEA R54, R5.reuse, R54, 0x2 ;  /* 0x0000003605367211 */ /* 0x040fe200078e10ff */
[----:B------:R-:W-:-:S03]  /*6910*/  IMAD R38, R5, -0x4, R38 ;  /* 0xfffffffc05267824 */ /* 0x000fc600078e0226 */
[----:B------:R-:W-:-:S13]  /*6920*/  ISETP.GE.AND P1, PT, R54, UR16, PT ;  /* 0x0000001036007c0c */ /* 0x000fda000bf26270 */
[----:B------:R-:W-:Y:S05]  /*6930*/  @!P1 BRA `(.L_x_637) ;  /* 0xffffff9800949947 */ /* 0x000fea000383ffff */
[----:B------:R-:W-:Y:S05]  /*6940*/  EXIT ;  /* 0x000000000000794d */ /* 0x000fea0003800000 */
.L_x_638:
        /* <DEDUP_REMOVED lines=11> */
.L_x_739:


//--------------------- .text._ZN17fastertransformer15QKVIA3TransposeI6__halfEEvPT_S3_S3_PKS2_S5_S5_PKiS5_S5_iiii --------------------------
	.section	.text._ZN17fastertransformer15QKVIA3TransposeI6__halfEEvPT_S3_S3_PKS2_S5_S5_PKiS5_S5_iiii,"ax",@progbits
	.align	128
        .global         _ZN17fastertransformer15QKVIA3TransposeI6__halfEEvPT_S3_S3_PKS2_S5_S5_PKiS5_S5_iiii
        .type           _ZN17fastertransformer15QKVIA3TransposeI6__halfEEvPT_S3_S3_PKS2_S5_S5_PKiS5_S5_iiii,@function
        .size           _ZN17fastertransformer15QKVIA3TransposeI6__halfEEvPT_S3_S3_PKS2_S5_S5_PKiS5_S5_iiii,(.L_x_740 - _ZN17fastertransformer15QKVIA3TransposeI6__halfEEvPT_S3_S3_PKS2_S5_S5_PKiS5_S5_iiii)
        .other          _ZN17fastertransformer15QKVIA3TransposeI6__halfEEvPT_S3_S3_PKS2_S5_S5_PKiS5_S5_iiii,@"STO_CUDA_ENTRY STV_DEFAULT"
_ZN17fastertransformer15QKVIA3TransposeI6__halfEEvPT_S3_S3_PKS2_S5_S5_PKiS5_S5_iiii:
.text._ZN17fastertransformer15QKVIA3TransposeI6__halfEEvPT_S3_S3_PKS2_S5_S5_PKiS5_S5_iiii:
[----:B------:R-:W-:Y:S08]  /*0000*/  LDC R1, c[0x0][0x37c] ;  /* 0x0000df00ff017b82 */ /* 0x000ff00000000800 */
[----:B------:R-:W0:Y:S01]  /*0010*/  LDC.64 R10, c[0x0][0x3b0] ;  /* 0x0000ec00ff0a7b82 */ /* 0x000e220000000a00 */
[----:B------:R-:W1:Y:S01]  /*0020*/  S2R R0, SR_CTAID.X ;  /* 0x0000000000007919 */ /* 0x000e620000002500 */
[----:B------:R-:W2:Y:S01]  /*0030*/  LDCU.64 UR4, c[0x0][0x358] ;  /* 0x00006b00ff0477ac */ /* 0x000ea20008000a00 */
[----:B------:R-:W-:Y:S01]  /*0040*/  HFMA2 R5, -RZ, RZ, 0, 0 ;  /* 0x00000000ff057431 */ /* 0x000fe200000001ff */
[----:B------:R-:W3:Y:S04]  /*0050*/  S2R R31, SR_TID.X ;  /* 0x00000000001f7919 */ /* 0x000ee80000002100 */
[----:B------:R-:W4:Y:S08]  /*0060*/  LDC.64 R22, c[0x0][0x3d0] ;  /* 0x0000f400ff167b82 */ /* 0x000f300000000a00 */
[----:B------:R-:W1:Y:S01]  /*0070*/  LDC.64 R6, c[0x0][0x3b8] ;  /* 0x0000ee00ff067b82 */ /* 0x000e620000000a00 */
[----:B0-----:R-:W-:-:S07]  /*0080*/  ISETP.NE.U32.AND P0, PT, R10, RZ, PT ;  /* 0x000000ff0a00720c */ /* 0x001fce0003f05070 */
[----:B------:R-:W0:Y:S01]  /*0090*/  LDC.64 R8, c[0x0][0x3c0] ;  /* 0x0000f000ff087b82 */ /* 0x000e220000000a00 */
[----:B------:R-:W-:-:S13]  /*00a0*/  ISETP.NE.AND.EX P0, PT, R11, RZ, PT, P0 ;  /* 0x000000ff0b00720c */ /* 0x000fda0003f05300 */
[----:B------:R-:W1:Y:S01]  /*00b0*/  @P0 LDC.64 R2, c[0x0][0x3b0] ;  /* 0x0000ec00ff020b82 */ /* 0x000e620000000a00 */
[----:B----4-:R-:W-:Y:S02]  /*00c0*/  IMAD R22, R23, R22, RZ ;  /* 0x0000001617167224 */ /* 0x010fe400078e02ff */
[----:B-1----:R-:W-:-:S05]  /*00d0*/  @P0 IMAD.WIDE.U32 R2, R0, 0x4, R2 ;  /* 0x0000000400020825 */ /* 0x002fca00078e0002 */
[----:B--2---:R1:W5:Y:S01]  /*00e0*/  @P0 LDG.E R5, desc[UR4][R2.64] ;  /* 0x0000000402050981 */ /* 0x004362000c1e1900 */
[----:B---3--:R-:W-:-:S13]  /*00f0*/  ISETP.GE.AND P0, PT, R31, R22, PT ;  /* 0x000000161f00720c */ /* 0x008fda0003f06270 */
[----:B01----:R-:W-:Y:S05]  /*0100*/  @P0 EXIT ;  /* 0x000000000000094d */ /* 0x003fea0003800000 */
[----:B------:R-:W0:Y:S01]  /*0110*/  S2UR UR6, SR_CTAID.Y ;  /* 0x00000000000679c3 */ /* 0x000e220000002600 */
[----:B------:R-:W-:Y:S01]  /*0120*/  ISETP.NE.U32.AND P0, PT, R10, RZ, PT ;  /* 0x000000ff0a00720c */ /* 0x000fe20003f05070 */
[----:B------:R-:W1:Y:S01]  /*0130*/  LDCU UR7, c[0x0][0x360] ;  /* 0x00006c00ff0777ac */ /* 0x000e620008000800 */
[----:B------:R-:W-:Y:S01]  /*0140*/  ISETP.NE.U32.AND P1, PT, R6, RZ, PT ;  /* 0x000000ff0600720c */ /* 0x000fe20003f25070 */
[----:B-----5:R-:W-:Y:S01]  /*0150*/  IMAD R24, R22, R5, RZ ;  /* 0x0000000516187224 */ /* 0x020fe200078e02ff */
[----:B------:R-:W-:Y:S02]  /*0160*/  ISETP.NE.AND.EX P0, PT, R11, RZ, PT, P0 ;  /* 0x000000ff0b00720c */ /* 0x000fe40003f05300 */
[----:B------:R-:W-:Y:S01]  /*0170*/  ISETP.NE.U32.AND P2, PT, R8, RZ, PT ;  /* 0x000000ff0800720c */ /* 0x000fe20003f45070 */
[----:B------:R-:W0:Y:S01]  /*0180*/  LDC R25, c[0x0][0x3cc] ;  /* 0x0000f300ff197b82 */ /* 0x000e220000000800 */
[----:B------:R-:W-:Y:S02]  /*0190*/  ISETP.NE.AND.EX P1, PT, R7, RZ, P0, P1 ;  /* 0x000000ff0700720c */ /* 0x000fe40000725310 */
[----:B------:R-:W-:Y:S01]  /*01a0*/  ISETP.NE.AND.EX P0, PT, R9, RZ, P0, P2 ;  /* 0x000000ff0900720c */ /* 0x000fe20000705320 */
[----:B0-----:R-:W-:-:S04]  /*01b0*/  IMAD R25, R0, R25, UR6 ;  /* 0x0000000600197e24 */ /* 0x001fc8000f8e0219 */
[----:B------:R-:W-:-:S06]  /*01c0*/  IMAD R25, R22, R25, RZ ;  /* 0x0000001916197224 */ /* 0x000fcc00078e02ff */
[----:B-1----:R-:W-:Y:S05]  /*01d0*/  @!P1 BRA `(.L_x_639) ;  /* 0x0000000800089947 */ /* 0x002fea0003800000 */
[----:B------:R-:W-:Y:S05]  /*01e0*/  @P0 BRA `(.L_x_640) ;  /* 0x0000000000f80947 */ /* 0x000fea0003800000 */
[-C--:B------:R-:W-:Y:S01]  /*01f0*/  IABS R20, R23.reuse ;  /* 0x0000001700147213 */ /* 0x080fe20000000000 */
[----:B------:R-:W0:Y:S01]  /*0200*/  LDC R21, c[0x0][0x3cc] ;  /* 0x0000f300ff157b82 */ /* 0x000e220000000800 */
[----:B------:R-:W-:Y:S01]  /*0210*/  ISETP.NE.AND P0, PT, R23, RZ, PT ;  /* 0x000000ff1700720c */ /* 0x000fe20003f05270 */
[----:B------:R-:W1:Y:S01]  /*0220*/  LDCU UR8, c[0x0][0x3d0] ;  /* 0x00007a00ff0877ac */ /* 0x000e620008000800 */
[----:B------:R-:W2:Y:S01]  /*0230*/  I2F.RP R14, R20 ;  /* 0x00000014000e7306 */ /* 0x000ea20000209400 */
[----:B------:R-:W-:-:S04]  /*0240*/  LOP3.LUT R23, RZ, R23, RZ, 0x33, !PT ;  /* 0x00000017ff177212 */ /* 0x000fc800078e33ff */
[----:B------:R-:W3:Y:S08]  /*0250*/  LDC R26, c[0x0][0x3d4] ;  /* 0x0000f500ff1a7b82 */ /* 0x000ef00000000800 */
[----:B------:R-:W4:Y:S01]  /*0260*/  LDC.64 R2, c[0x0][0x380] ;  /* 0x0000e000ff027b82 */ /* 0x000f220000000a00 */
[----:B--2---:R-:W2:Y:S07]  /*0270*/  MUFU.RCP R14, R14 ;  /* 0x0000000e000e7308 */ /* 0x004eae0000001000 */
[----:B------:R-:W0:Y:S08]  /*0280*/  LDC.64 R4, c[0x0][0x388] ;  /* 0x0000e200ff047b82 */ /* 0x000e300000000a00 */
[----:B------:R-:W0:Y:S01]  /*0290*/  LDC.64 R6, c[0x0][0x3a0] ;  /* 0x0000e800ff067b82 */ /* 0x000e220000000a00 */
[----:B--2---:R-:W-:-:S04]  /*02a0*/  VIADD R16, R14, 0xffffffe ;  /* 0x0ffffffe0e107836 */ /* 0x004fc80000000000 */
[----:B------:R2:W5:Y:S03]  /*02b0*/  F2I.FTZ.U32.TRUNC.NTZ R17, R16 ;  /* 0x0000001000117305 */ /* 0x000566000021f000 */
[----:B------:R-:W0:Y:S08]  /*02c0*/  LDC.64 R8, c[0x0][0x3a8] ;  /* 0x0000ea00ff087b82 */ /* 0x000e300000000a00 */
[----:B------:R-:W0:Y:S01]  /*02d0*/  LDC.64 R10, c[0x0][0x390] ;  /* 0x0000e400ff0a7b82 */ /* 0x000e220000000a00 */
[----:B--2---:R-:W-:Y:S01]  /*02e0*/  IMAD.MOV.U32 R16, RZ, RZ, RZ ;  /* 0x000000ffff107224 */ /* 0x004fe200078e00ff */
[----:B-----5:R-:W-:-:S06]  /*02f0*/  IADD3 R27, PT, PT, RZ, -R17, RZ ;  /* 0x80000011ff1b7210 */ /* 0x020fcc0007ffe0ff */
[----:B------:R-:W2:Y:S01]  /*0300*/  LDC.64 R12, c[0x0][0x398] ;  /* 0x0000e600ff0c7b82 */ /* 0x000ea20000000a00 */
[----:B------:R-:W-:-:S04]  /*0310*/  IMAD R27, R27, R20, RZ ;  /* 0x000000141b1b7224 */ /* 0x000fc800078e02ff */
[----:B------:R-:W-:-:S03]  /*0320*/  IMAD.HI.U32 R27, R17, R27, R16 ;  /* 0x0000001b111b7227 */ /* 0x000fc600078e0010 */
[----:B-1-34-:R-:W0:Y:S04]  /*0330*/  LDC.64 R14, c[0x0][0x3b8] ;  /* 0x0000ee00ff0e7b82 */ /* 0x01ae280000000a00 */
.L_x_641:
[----:B-1----:R-:W-:Y:S01]  /*0340*/  IADD3 R17, PT, PT, R24, R31, RZ ;  /* 0x0000001f18117210 */ /* 0x002fe20007ffe0ff */
[----:B------:R-:W-:-:S04]  /*0350*/  IMAD.IADD R33, R25, 0x1, R31 ;  /* 0x0000000119217824 */ /* 0x000fc800078e021f */
[----:B0-----:R-:W-:-:S04]  /*0360*/  IMAD.WIDE R16, R17, 0x2, R14 ;  /* 0x0000000211107825 */ /* 0x001fc800078e020e */
[C---:B------:R-:W-:Y:S02]  /*0370*/  IMAD.WIDE R18, R33.reuse, 0x2, R6 ;  /* 0x0000000221127825 */ /* 0x040fe400078e0206 */
[----:B------:R0:W3:Y:S04]  /*0380*/  LDG.E.U16.CONSTANT R16, desc[UR4][R16.64] ;  /* 0x0000000410107981 */ /* 0x0000e8000c1e9500 */
[----:B------:R-:W3:Y:S01]  /*0390*/  LDG.E.U16.CONSTANT R19, desc[UR4][R18.64] ;  /* 0x0000000412137981 */ /* 0x000ee2000c1e9500 */
[----:B--2---:R-:W-:-:S04]  /*03a0*/  IMAD.WIDE R28, R33, 0x2, R12 ;  /* 0x00000002211c7825 */ /* 0x004fc800078e020c */
[----:B------:R-:W-:Y:S01]  /*03b0*/  IMAD.WIDE R32, R33, 0x2, R8 ;  /* 0x0000000221207825 */ /* 0x000fe200078e0208 */
[----:B------:R1:W2:Y:S05]  /*03c0*/  LDG.E.U16.CONSTANT R35, desc[UR4][R28.64] ;  /* 0x000000041c237981 */ /* 0x0002aa000c1e9500 */
[----:B------:R-:W4:Y:S01]  /*03d0*/  LDG.E.U16.CONSTANT R33, desc[UR4][R32.64] ;  /* 0x0000000420217981 */ /* 0x000f22000c1e9500 */
[----:B------:R-:W-:Y:S02]  /*03e0*/  IABS R34, R31 ;  /* 0x0000001f00227213 */ /* 0x000fe40000000000 */
[----:B------:R-:W-:-:S03]  /*03f0*/  IABS R36, R26 ;  /* 0x0000001a00247213 */ /* 0x000fc60000000000 */
[----:B------:R-:W-:-:S05]  /*0400*/  IMAD.HI.U32 R30, R27, R34, RZ ;  /* 0x000000221b1e7227 */ /* 0x000fca00078e00ff */
[----:B0-----:R-:W-:-:S05]  /*0410*/  IADD3 R17, PT, PT, -R30, RZ, RZ ;  /* 0x000000ff1e117210 */ /* 0x001fca0007ffe1ff */
[----:B------:R-:W-:-:S05]  /*0420*/  IMAD R17, R36, R17, R34 ;  /* 0x0000001124117224 */ /* 0x000fca00078e0222 */
[----:B------:R-:W-:-:S13]  /*0430*/  ISETP.GT.U32.AND P2, PT, R20, R17, PT ;  /* 0x000000111400720c */ /* 0x000fda0003f44070 */
[----:B------:R-:W-:Y:S01]  /*0440*/  @!P2 IMAD.IADD R17, R17, 0x1, -R36 ;  /* 0x000000011111a824 */ /* 0x000fe200078e0a24 */
[----:B------:R-:W-:-:S04]  /*0450*/  @!P2 IADD3 R30, PT, PT, R30, 0x1, RZ ;  /* 0x000000011e1ea810 */ /* 0x000fc80007ffe0ff */
[----:B------:R-:W-:Y:S02]  /*0460*/  ISETP.GE.U32.AND P1, PT, R17, R20, PT ;  /* 0x000000141100720c */ /* 0x000fe40003f26070 */
[----:B------:R-:W-:-:S04]  /*0470*/  LOP3.LUT R17, R31, R26, RZ, 0x3c, !PT ;  /* 0x0000001a1f117212 */ /* 0x000fc800078e3cff */
[----:B------:R-:W-:-:S07]  /*0480*/  ISETP.GE.AND P3, PT, R17, RZ, PT ;  /* 0x000000ff1100720c */ /* 0x000fce0003f66270 */
[----:B------:R-:W-:-:S06]  /*0490*/  @P1 VIADD R30, R30, 0x1 ;  /* 0x000000011e1e1836 */ /* 0x000fcc0000000000 */
[----:B------:R-:W-:-:S04]  /*04a0*/  @!P3 IADD3 R30, PT, PT, -R30, RZ, RZ ;  /* 0x000000ff1e1eb210 */ /* 0x000fc80007ffe1ff */
[----:B------:R-:W-:-:S05]  /*04b0*/  SEL R17, R23, R30, !P0 ;  /* 0x0000001e17117207 */ /* 0x000fca0004000000 */
[--C-:B-1----:R-:W-:Y:S02]  /*04c0*/  IMAD.MOV R28, RZ, RZ, -R17.reuse ;  /* 0x000000ffff1c7224 */ /* 0x102fe400078e0a11 */
[----:B------:R-:W-:Y:S02]  /*04d0*/  IMAD R18, R0, UR8, R17 ;  /* 0x0000000800127c24 */ /* 0x000fe4000f8e0211 */
[----:B------:R-:W-:Y:S01]  /*04e0*/  IMAD R17, R26, R28, R31 ;  /* 0x0000001c1a117224 */ /* 0x000fe200078e021f */
[----:B------:R-:W-:Y:S01]  /*04f0*/  IADD3 R31, PT, PT, R31, UR7, RZ ;  /* 0x000000071f1f7c10 */ /* 0x000fe2000fffe0ff */
[----:B------:R-:W-:-:S03]  /*0500*/  IMAD R18, R18, R21, UR6 ;  /* 0x0000000612127e24 */ /* 0x000fc6000f8e0215 */
[----:B------:R-:W-:Y:S01]  /*0510*/  ISETP.GE.AND P1, PT, R31, R22, PT ;  /* 0x000000161f00720c */ /* 0x000fe20003f26270 */
[----:B------:R-:W-:-:S04]  /*0520*/  IMAD R37, R18, R26, R17 ;  /* 0x0000001a12257224 */ /* 0x000fc800078e0211 */
[----:B------:R-:W-:-:S04]  /*0530*/  IMAD.WIDE R28, R37, 0x2, R2 ;  /* 0x00000002251c7825 */ /* 0x000fc800078e0202 */
[----:B---3--:R-:W-:Y:S02]  /*0540*/  HMUL2 R16, R19.H0_H0, R16.H0_H0 ;  /* 0x2000001013107232 */ /* 0x008fe40000000800 */
[----:B------:R-:W-:-:S03]  /*0550*/  IMAD.WIDE R18, R37, 0x2, R10 ;  /* 0x0000000225127825 */ /* 0x000fc600078e020a */
[----:B------:R-:W-:Y:S01]  /*0560*/  PRMT R30, R16, 0x7610, R30 ;  /* 0x00007610101e7816 */ /* 0x000fe2000000001e */
[----:B------:R-:W-:Y:S01]  /*0570*/  IMAD.WIDE R16, R37, 0x2, R4 ;  /* 0x0000000225107825 */ /* 0x000fe200078e0204 */
[----:B--2---:R1:W-:Y:S04]  /*0580*/  STG.E.U16 desc[UR4][R28.64], R35 ;  /* 0x000000231c007986 */ /* 0x0043e8000c101504 */
[----:B------:R1:W-:Y:S04]  /*0590*/  STG.E.U16 desc[UR4][R16.64], R30 ;  /* 0x0000001e10007986 */ /* 0x0003e8000c101504 */
[----:B----4-:R1:W-:Y:S01]  /*05a0*/  STG.E.U16 desc[UR4][R18.64], R33 ;  /* 0x0000002112007986 */ /* 0x0103e2000c101504 */
[----:B------:R-:W-:Y:S05]  /*05b0*/  @!P1 BRA `(.L_x_641) ;  /* 0xfffffffc00609947 */ /* 0x000fea000383ffff */
[----:B------:R-:W-:Y:S05]  /*05c0*/  EXIT ;  /* 0x000000000000794d */ /* 0x000fea0003800000 */
.L_x_640:
        /* <DEDUP_REMOVED lines=19> */
[----:B-1-34-:R-:W-:-:S07]  /*0700*/  IMAD.HI.U32 R29, R3, R29, R2 ;  /* 0x0000001d031d7227 */ /* 0x01afce00078e0002 */
.L_x_642:
[----:B-1----:R-:W1:Y:S01]  /*0710*/  LDC.64 R20, c[0x0][0x3b8] ;  /* 0x0000ee00ff147b82 */ /* 0x002e620000000a00 */
[-C--:B------:R-:W-:Y:S02]  /*0720*/  IADD3 R33, PT, PT, R25, R31.reuse, RZ ;  /* 0x0000001f19217210 */ /* 0x080fe40007ffe0ff */
[----:B------:R-:W-:-:S03]  /*0730*/  IADD3 R35, PT, PT, R24, R31, RZ ;  /* 0x0000001f18237210 */ /* 0x000fc60007ffe0ff */
[C---:B0-----:R-:W-:Y:S02]  /*0740*/  IMAD.WIDE R2, R33.reuse, 0x2, R8 ;  /* 0x0000000221027825 */ /* 0x041fe400078e0208 */
[----:B------:R-:W0:Y:S02]  /*0750*/  LDC.64 R18, c[0x0][0x3c0] ;  /* 0x0000f000ff127b82 */ /* 0x000e240000000a00 */
[----:B------:R-:W-:Y:S02]  /*0760*/  IMAD.WIDE R16, R33, 0x2, R10 ;  /* 0x0000000221107825 */ /* 0x000fe400078e020a */
[----:B------:R3:W4:Y:S04]  /*0770*/  LDG.E.U16.CONSTANT R2, desc[UR4][R2.64] ;  /* 0x0000000402027981 */ /* 0x000728000c1e9500 */
[----:B------:R5:W4:Y:S01]  /*0780*/  LDG.E.U16.CONSTANT R16, desc[UR4][R16.64] ;  /* 0x0000000410107981 */ /* 0x000b22000c1e9500 */
[----:B-1----:R-:W-:-:S06]  /*0790*/  IMAD.WIDE R20, R35, 0x2, R20 ;  /* 0x0000000223147825 */ /* 0x002fcc00078e0214 */
[----:B------:R-:W4:Y:S01]  /*07a0*/  LDG.E.U16.CONSTANT R21, desc[UR4][R20.64] ;  /* 0x0000000414157981 */ /* 0x000f22000c1e9500 */
[----:B0-----:R-:W-:-:S06]  /*07b0*/  IMAD.WIDE R18, R35, 0x2, R18 ;  /* 0x0000000223127825 */ /* 0x001fcc00078e0212 */
[----:B------:R0:W4:Y:S01]  /*07c0*/  LDG.E.U16.CONSTANT R19, desc[UR4][R18.64] ;  /* 0x0000000412137981 */ /* 0x000122000c1e9500 */
[----:B--2---:R-:W-:-:S06]  /*07d0*/  IMAD.WIDE R32, R33, 0x2, R14 ;  /* 0x0000000221207825 */ /* 0x004fcc00078e020e */
[----:B------:R-:W2:Y:S01]  /*07e0*/  LDG.E.U16.CONSTANT R33, desc[UR4][R32.64] ;  /* 0x0000000420217981 */ /* 0x000ea2000c1e9500 */
[----:B------:R-:W-:Y:S02]  /*07f0*/  IABS R34, R31 ;  /* 0x0000001f00227213 */ /* 0x000fe40000000000 */
[----:B------:R-:W-:-:S03]  /*0800*/  IABS R36, R28 ;  /* 0x0000001c00247213 */ /* 0x000fc60000000000 */
[----:B------:R-:W-:-:S04]  /*0810*/  IMAD.HI.U32 R30, R29, R34, RZ ;  /* 0x000000221d1e7227 */ /* 0x000fc800078e00ff */
[----:B---3--:R-:W-:-:S04]  /*0820*/  IMAD.MOV R3, RZ, RZ, -R30 ;  /* 0x000000ffff037224 */ /* 0x008fc800078e0a1e */
[----:B------:R-:W-:-:S05]  /*0830*/  IMAD R3, R36, R3, R34 ;  /* 0x0000000324037224 */ /* 0x000fca00078e0222 */
[----:B------:R-:W-:-:S13]  /*0840*/  ISETP.GT.U32.AND P2, PT, R26, R3, PT ;  /* 0x000000031a00720c */ /* 0x000fda0003f44070 */
[----:B------:R-:W-:-:S04]  /*0850*/  @!P2 IADD3 R3, PT, PT, R3, -R36, RZ ;  /* 0x800000240303a210 */ /* 0x000fc80007ffe0ff */
[----:B------:R-:W-:Y:S02]  /*0860*/  ISETP.GE.U32.AND P1, PT, R3, R26, PT ;  /* 0x0000001a0300720c */ /* 0x000fe40003f26070 */
[----:B------:R-:W-:-:S04]  /*0870*/  LOP3.LUT R3, R31, R28, RZ, 0x3c, !PT ;  /* 0x0000001c1f037212 */ /* 0x000fc800078e3cff */
[----:B------:R-:W-:Y:S02]  /*0880*/  ISETP.GE.AND P3, PT, R3, RZ, PT ;  /* 0x000000ff0300720c */ /* 0x000fe40003f66270 */
[----:B------:R-:W-:-:S05]  /*0890*/  @!P2 IADD3 R30, PT, PT, R30, 0x1, RZ ;  /* 0x000000011e1ea810 */ /* 0x000fca0007ffe0ff */
[----:B------:R-:W-:-:S06]  /*08a0*/  @P1 VIADD R30, R30, 0x1 ;  /* 0x000000011e1e1836 */ /* 0x000fcc0000000000 */
[----:B------:R-:W-:-:S04]  /*08b0*/  @!P3 IADD3 R30, PT, PT, -R30, RZ, RZ ;  /* 0x000000ff1e1eb210 */ /* 0x000fc80007ffe1ff */
[----:B------:R-:W-:-:S04]  /*08c0*/  SEL R3, R23, R30, !P0 ;  /* 0x0000001e17037207 */ /* 0x000fc80004000000 */
[----:B-----5:R-:W-:Y:S01]  /*08d0*/  IADD3 R17, PT, PT, -R3, RZ, RZ ;  /* 0x000000ff03117210 */ /* 0x020fe20007ffe1ff */
[----:B0-----:R-:W-:-:S04]  /*08e0*/  IMAD R18, R0, UR8, R3 ;  /* 0x0000000800127c24 */ /* 0x001fc8000f8e0203 */
[----:B------:R-:W-:Y:S02]  /*08f0*/  IMAD R3, R28, R17, R31 ;  /* 0x000000111c037224 */ /* 0x000fe400078e021f */
[----:B------:R-:W-:-:S04]  /*0900*/  IMAD R18, R18, R27, UR6 ;  /* 0x0000000612127e24 */ /* 0x000fc8000f8e021b */
[----:B------:R-:W-:Y:S02]  /*0910*/  IMAD R17, R18, R28, R3 ;  /* 0x0000001c12117224 */ /* 0x000fe400078e0203 */
[----:B------:R-:W-:-:S05]  /*0920*/  VIADD R31, R31, UR7 ;  /* 0x000000071f1f7c36 */ /* 0x000fca0008000000 */
[----:B------:R-:W-:Y:S01]  /*0930*/  ISETP.GE.AND P1, PT, R31, R22, PT ;  /* 0x000000161f00720c */ /* 0x000fe20003f26270 */
[----:B----4-:R-:W-:Y:S02]  /*0940*/  HMUL2 R2, R2.H0_H0, R21.H0_H0 ;  /* 0x2000001502027232 */ /* 0x010fe40000000800 */
[----:B------:R-:W-:-:S03]  /*0950*/  HMUL2 R16, R16.H0_H0, R19.H0_H0 ;  /* 0x2000001310107232 */ /* 0x000fc60000000800 */
[----:B------:R-:W-:Y:S01]  /*0960*/  PRMT R20, R2, 0x7610, R20 ;  /* 0x0000761002147816 */ /* 0x000fe20000000014 */
[----:B------:R-:W-:Y:S01]  /*0970*/  IMAD.WIDE R18, R17, 0x2, R4 ;  /* 0x0000000211127825 */ /* 0x000fe200078e0204 */
[----:B------:R-:W-:-:S03]  /*0980*/  PRMT R21, R16, 0x7610, R21 ;  /* 0x0000761010157816 */ /* 0x000fc60000000015 */
[C---:B------:R-:W-:Y:S01]  /*0990*/  IMAD.WIDE R2, R17.reuse, 0x2, R6 ;  /* 0x0000000211027825 */ /* 0x040fe200078e0206 */
[----:B--2---:R1:W-:Y:S03]  /*09a0*/  STG.E.U16 desc[UR4][R18.64], R33 ;  /* 0x0000002112007986 */ /* 0x0043e6000c101504 */
[----:B------:R-:W-:Y:S01]  /*09b0*/  IMAD.WIDE R16, R17, 0x2, R12 ;  /* 0x0000000211107825 */ /* 0x000fe200078e020c */
[----:B------:R1:W-:Y:S04]  /*09c0*/  STG.E.U16 desc[UR4][R2.64], R20 ;  /* 0x0000001402007986 */ /* 0x0003e8000c101504 */
[----:B------:R1:W-:Y:S01]  /*09d0*/  STG.E.U16 desc[UR4][R16.64], R21 ;  /* 0x0000001510007986 */ /* 0x0003e2000c101504 */
[----:B------:R-:W-:Y:S05]  /*09e0*/  @!P1 BRA `(.L_x_642) ;  /* 0xfffffffc00489947 */ /* 0x000fea000383ffff */
[----:B------:R-:W-:Y:S05]  /*09f0*/  EXIT ;  /* 0x000000000000794d */ /* 0x000fea0003800000 */
.L_x_639:
        /* <DEDUP_REMOVED lines=12> */
[----:B--2---:R-:W-:-:S04]  /*0ac0*/  IADD3 R26, PT, PT, R14, 0xffffffe, RZ ;  /* 0x0ffffffe0e1a7810 */ /* 0x004fc80007ffe0ff */
        /* <DEDUP_REMOVED lines=8> */
.L_x_644:
[----:B-1----:R-:W-:-:S05]  /*0b50*/  IADD3 R15, PT, PT, R25, R31, RZ ;  /* 0x0000001f190f7210 */ /* 0x002fca0007ffe0ff */
[----:B--2---:R-:W-:-:S04]  /*0b60*/  IMAD.WIDE R18, R15, 0x2, R12 ;  /* 0x000000020f127825 */ /* 0x004fc800078e020c */
[C---:B0-----:R-:W-:Y:S01]  /*0b70*/  IMAD.WIDE R16, R15.reuse, 0x2, R6 ;  /* 0x000000020f107825 */ /* 0x041fe200078e0206 */
[----:B------:R-:W2:Y:S03]  /*0b80*/  LDG.E.U16.CONSTANT R27, desc[UR4][R18.64] ;  /* 0x00000004121b7981 */ /* 0x000ea6000c1e9500 */
[----:B------:R-:W-:Y:S01]  /*0b90*/  IMAD.WIDE R14, R15, 0x2, R8 ;  /* 0x000000020f0e7825 */ /* 0x000fe200078e0208 */
[----:B------:R-:W3:Y:S04]  /*0ba0*/  LDG.E.U16.CONSTANT R29, desc[UR4][R16.64] ;  /* 0x00000004101d7981 */ /* 0x000ee8000c1e9500 */
        /* <DEDUP_REMOVED lines=18> */
[----:B------:R-:W-:-:S04]  /*0cd0*/  IMAD R14, R14, R21, UR6 ;  /* 0x000000060e0e7e24 */ /* 0x000fc8000f8e0215 */
        /* <DEDUP_REMOVED lines=11> */
.L_x_643:
        /* <DEDUP_REMOVED lines=15> */
[----:B--2---:R-:W-:-:S02]  /*0e80*/  MOV R16, RZ ;  /* 0x000000ff00107202 */ /* 0x004fc40000000f00 */
[----:B-----5:R-:W-:-:S05]  /*0e90*/  IADD3 R27, PT, PT, RZ, -R17, RZ ;  /* 0x80000011ff1b7210 */ /* 0x020fca0007ffe0ff */
[----:B------:R-:W2:Y:S01]  /*0ea0*/  LDC.64 R12, c[0x0][0x398] ;  /* 0x0000e600ff0c7b82 */ /* 0x000ea20000000a00 */
[----:B------:R-:W-:-:S04]  /*0eb0*/  IMAD R27, R27, R20, RZ ;  /* 0x000000141b1b7224 */ /* 0x000fc800078e02ff */
[----:B------:R-:W-:-:S03]  /*0ec0*/  IMAD.HI.U32 R27, R17, R27, R16 ;  /* 0x0000001b111b7227 */ /* 0x000fc600078e0010 */
[----:B-1-34-:R-:W0:Y:S04]  /*0ed0*/  LDC.64 R14, c[0x0][0x3c0] ;  /* 0x0000f000ff0e7b82 */ /* 0x01ae280000000a00 */
.L_x_645:
[----:B-1----:R-:W-:Y:S01]  /*0ee0*/  IADD3 R19, PT, PT, R24, R31, RZ ;  /* 0x0000001f18137210 */ /* 0x002fe20007ffe0ff */
[----:B------:R-:W-:-:S04]  /*0ef0*/  IMAD.IADD R33, R25, 0x1, R31 ;  /* 0x0000000119217824 */ /* 0x000fc800078e021f */
[----:B0-----:R-:W-:-:S04]  /*0f00*/  IMAD.WIDE R16, R33, 0x2, R8 ;  /* 0x0000000221107825 */ /* 0x001fc800078e0208 */
[----:B------:R-:W-:Y:S02]  /*0f10*/  IMAD.WIDE R18, R19, 0x2, R14 ;  /* 0x0000000213127825 */ /* 0x000fe400078e020e */
        /* <DEDUP_REMOVED lines=17> */
[----:B------:R-:W-:-:S06]  /*1030*/  @P1 IADD3 R30, PT, PT, R30, 0x1, RZ ;  /* 0x000000011e1e1810 */ /* 0x000fcc0007ffe0ff */
[----:B------:R-:W-:-:S05]  /*1040*/  @!P3 IMAD.MOV R30, RZ, RZ, -R30 ;  /* 0x000000ffff1eb224 */ /* 0x000fca00078e0a1e */
[----:B------:R-:W-:-:S04]  /*1050*/  SEL R17, R23, R30, !P0 ;  /* 0x0000001e17117207 */ /* 0x000fc80004000000 */
[----:B-1----:R-:W-:Y:S01]  /*1060*/  IADD3 R28, PT, PT, -R17, RZ, RZ ;  /* 0x000000ff111c7210 */ /* 0x002fe20007ffe1ff */
[----:B------:R-:W-:-:S04]  /*1070*/  IMAD R18, R0, UR8, R17 ;  /* 0x0000000800127c24 */ /* 0x000fc8000f8e0211 */
        /* <DEDUP_REMOVED lines=11> */
[----:B----4-:R1:W-:Y:S04]  /*1130*/  STG.E.U16 desc[UR4][R16.64], R33 ;  /* 0x0000002110007986 */ /* 0x0103e8000c101504 */
[----:B------:R1:W-:Y:S01]  /*1140*/  STG.E.U16 desc[UR4][R18.64], R30 ;  /* 0x0000001e12007986 */ /* 0x0003e2000c101504 */
[----:B------:R-:W-:Y:S05]  /*1150*/  @!P1 BRA `(.L_x_645) ;  /* 0xfffffffc00609947 */ /* 0x000fea000383ffff */
[----:B------:R-:W-:Y:S05]  /*1160*/  EXIT ;  /* 0x000000000000794d */ /* 0x000fea0003800000 */
.L_x_646:
        /* <DEDUP_REMOVED lines=9> */
.L_x_740:


//--------------------- .text._ZN17fastertransformer22addQKVBiasIA3TransposeI6__halfEEvPT_S3_S3_PKS2_S5_S5_S5_S5_S5_PKiS5_S5_iiii --------------------------
	.section	.text._ZN17fastertransformer22addQKVBiasIA3TransposeI6__halfEEvPT_S3_S3_PKS2_S5_S5_S5_S5_S5_PKiS5_S5_iiii,"ax",@progbits
	.align	128
        .global         _ZN17fastertransformer22addQKVBiasIA3TransposeI6__halfEEvPT_S3_S3_PKS2_S5_S5_S5_S5_S5_PKiS5_S5_iiii
        .type           _ZN17fastertransformer22addQKVBiasIA3TransposeI6__halfEEvPT_S3_S3_PKS2_S5_S5_S5_S5_S5_PKiS5_S5_iiii,@function
        .size           _ZN17fastertransformer22addQKVBiasIA3TransposeI6__halfEEvPT_S3_S3_PKS2_S5_S5_S5_S5_S5_PKiS5_S5_iiii,(.L_x_741 - _ZN17fastertransformer22addQKVBiasIA3TransposeI6__halfEEvPT_S3_S3_PKS2_S5_S5_S5_S5_S5_PKiS5_S5_iiii)
        .other          _ZN17fastertransformer22addQKVBiasIA3TransposeI6__halfEEvPT_S3_S3_PKS2_S5_S5_S5_S5_S5_PKiS5_S5_iiii,@"STO_CUDA_ENTRY STV_DEFAULT"
_ZN17fastertransformer22addQKVBiasIA3TransposeI6__halfEEvPT_S3_S3_PKS2_S5_S5_S5_S5_S5_PKiS5_S5_iiii:
.text._ZN17fastertransformer22addQKVBiasIA3TransposeI6__halfEEvPT_S3_S3_PKS2_S5_S5_S5_S5_S5_PKiS5_S5_iiii:
        /* <DEDUP_REMOVED lines=46> */
[----:B--2---:R-:W-:-:S02]  /*02e0*/  MOV R18, RZ ;  /* 0x000000ff00127202 */ /* 0x004fc40000000f00 */
[----:B-----5:R-:W-:-:S05]  /*02f0*/  IADD3 R20, PT, PT, RZ, -R19, RZ ;  /* 0x80000013ff147210 */ /* 0x020fca0007ffe0ff */
[----:B------:R-:W-:-:S04]  /*0300*/  IMAD R23, R20, R5, RZ ;  /* 0x0000000514177224 */ /* 0x000fc800078e02ff */
[----:B-1-34-:R-:W-:-:S07]  /*0310*/  IMAD.HI.U32 R23, R19, R23, R18 ;  /* 0x0000001713177227 */ /* 0x01afce00078e0012 */
.L_x_649:
[----:B-1----:R-:W1:Y:S01]  /*0320*/  LDC.64 R18, c[0x0][0x398] ;  /* 0x0000e600ff127b82 */ /* 0x002e620000000a00 */
[-C--:B------:R-:W-:Y:S02]  /*0330*/  IABS R26, R27.reuse ;  /* 0x0000001b001a7213 */ /* 0x080fe40000000000 */
[----:B------:R-:W-:Y:S02]  /*0340*/  IABS R25, R22 ;  /* 0x0000001600197213 */ /* 0x000fe40000000000 */
[----:B------:R-:W-:Y:S01]  /*0350*/  IADD3 R29, PT, PT, R3, R27, RZ ;  /* 0x0000001b031d7210 */ /* 0x000fe20007ffe0ff */
[----:B------:R-:W-:-:S05]  /*0360*/  IMAD.HI.U32 R24, R23, R26, RZ ;  /* 0x0000001a17187227 */ /* 0x000fca00078e00ff */
[----:B------:R-:W-:-:S05]  /*0370*/  IADD3 R20, PT, PT, -R24, RZ, RZ ;  /* 0x000000ff18147210 */ /* 0x000fca0007ffe1ff */
[----:B------:R-:W-:-:S05]  /*0380*/  IMAD R26, R25, R20, R26 ;  /* 0x00000014191a7224 */ /* 0x000fca00078e021a */
[----:B------:R-:W-:Y:S01]  /*0390*/  ISETP.GT.U32.AND P2, PT, R5, R26, PT ;  /* 0x0000001a0500720c */ /* 0x000fe20003f44070 */
[----:B-1----:R-:W-:-:S04]  /*03a0*/  IMAD.WIDE R20, R29, 0x2, R18 ;  /* 0x000000021d147825 */ /* 0x002fc800078e0212 */
[C---:B0-----:R-:W-:Y:S02]  /*03b0*/  IMAD.WIDE R18, R27.reuse, 0x2, R10 ;  /* 0x000000021b127825 */ /* 0x041fe400078e020a */
[----:B------:R0:W2:Y:S04]  /*03c0*/  LDG.E.U16.CONSTANT R20, desc[UR4][R20.64] ;  /* 0x0000000414147981 */ /* 0x0000a8000c1e9500 */
[----:B------:R-:W2:Y:S02]  /*03d0*/  LDG.E.U16.CONSTANT R19, desc[UR4][R18.64] ;  /* 0x0000000412137981 */ /* 0x000ea4000c1e9500 */
[----:B------:R-:W-:Y:S02]  /*03e0*/  @!P2 IADD3 R26, PT, PT, R26, -R25, RZ ;  /* 0x800000191a1aa210 */ /* 0x000fe40007ffe0ff */
[----:B------:R-:W-:-:S02]  /*03f0*/  LOP3.LUT R25, R27, R22, RZ, 0x3c, !PT ;  /* 0x000000161b197212 */ /* 0x000fc400078e3cff */
[----:B------:R-:W-:Y:S02]  /*0400*/  ISETP.GE.U32.AND P1, PT, R26, R5, PT ;  /* 0x000000051a00720c */ /* 0x000fe40003f26070 */
[----:B------:R-:W-:Y:S02]  /*0410*/  ISETP.GE.AND P3, PT, R25, RZ, PT ;  /* 0x000000ff1900720c */ /* 0x000fe40003f66270 */
[----:B------:R-:W-:-:S09]  /*0420*/  @!P2 IADD3 R24, PT, PT, R24, 0x1, RZ ;  /* 0x000000011818a810 */ /* 0x000fd20007ffe0ff */
[----:B------:R-:W-:-:S05]  /*0430*/  @P1 VIADD R24, R24, 0x1 ;  /* 0x0000000118181836 */ /* 0x000fca0000000000 */
[----:B------:R-:W-:-:S04]  /*0440*/  @!P3 IADD3 R24, PT, PT, -R24, RZ, RZ ;  /* 0x000000ff1818b210 */ /* 0x000fc80007ffe1ff */
[----:B0-----:R-:W-:-:S04]  /*0450*/  SEL R21, R7, R24, !P0 ;  /* 0x0000001807157207 */ /* 0x001fc80004000000 */
[----:B------:R-:W-:Y:S01]  /*0460*/  IADD3 R25, PT, PT, -R21, RZ, RZ ;  /* 0x000000ff15197210 */ /* 0x000fe20007ffe1ff */
[----:B------:R-:W-:-:S04]  /*0470*/  IMAD R21, R0, UR8, R21 ;  /* 0x0000000800157c24 */ /* 0x000fc8000f8e0215 */
[----:B------:R-:W-:Y:S02]  /*0480*/  IMAD R25, R22, R25, R27 ;  /* 0x0000001916197224 */ /* 0x000fe400078e021b */
[----:B------:R-:W-:-:S04]  /*0490*/  IMAD R21, R21, R6, UR6 ;  /* 0x0000000615157e24 */ /* 0x000fc8000f8e0206 */
[----:B------:R-:W-:Y:S02]  /*04a0*/  IMAD R25, R21, R22, R25 ;  /* 0x0000001615197224 */ /* 0x000fe400078e0219 */
[----:B--2---:R-:W-:Y:S02]  /*04b0*/  HADD2 R19, R20.H0_H0, R19.H0_H0 ;  /* 0x2000001314137230 */ /* 0x004fe40000000800 */
[----:B------:R-:W-:-:S05]  /*04c0*/  IMAD.WIDE R20, R25, 0x2, R14 ;  /* 0x0000000219147825 */ /* 0x000fca00078e020e */
[----:B------:R0:W-:Y:S02]  /*04d0*/  STG.E.U16 desc[UR4][R20.64], R19 ;  /* 0x0000001314007986 */ /* 0x0001e4000c101504 */
[----:B0-----:R-:W0:Y:S01]  /*04e0*/  LDC.64 R18, c[0x0][0x3b0] ;  /* 0x0000ec00ff127b82 */ /* 0x001e220000000a00 */
[----:B------:R-:W-:-:S05]  /*04f0*/  IMAD.WIDE R20, R29, 0x2, R12 ;  /* 0x000000021d147825 */ /* 0x000fca00078e020c */
[----:B------:R-:W2:Y:S01]  /*0500*/  LDG.E.U16.CONSTANT R24, desc[UR4][R20.64] ;  /* 0x0000000414187981 */ /* 0x000ea2000c1e9500 */
[----:B0-----:R-:W-:-:S05]  /*0510*/  IMAD.WIDE R18, R27, 0x2, R18 ;  /* 0x000000021b127825 */ /* 0x001fca00078e0212 */
[----:B------:R0:W2:Y:S02]  /*0520*/  LDG.E.U16.CONSTANT R26, desc[UR4][R18.64] ;  /* 0x00000004121a7981 */ /* 0x0000a4000c1e9500 */
[----:B0-----:R-:W0:Y:S01]  /*0530*/  LDC.64 R18, c[0x0][0x3d0] ;  /* 0x0000f400ff127b82 */ /* 0x001e220000000a00 */
[----:B--2---:R-:W-:Y:S01]  /*0540*/  HADD2 R24, R24.H0_H0, R26.H0_H0 ;  /* 0x2000001a18187230 */ /* 0x004fe20000000800 */
[----:B------:R-:W-:-:S05]  /*0550*/  IADD3 R26, PT, PT, R4, R27, RZ ;  /* 0x0000001b041a7210 */ /* 0x000fca0007ffe0ff */
[----:B0-----:R-:W-:-:S05]  /*0560*/  IMAD.WIDE R18, R26, 0x2, R18 ;  /* 0x000000021a127825 */ /* 0x001fca00078e0212 */
[----:B------:R-:W2:Y:S01]  /*0570*/  LDG.E.U16 R26, desc[UR4][R18.64] ;  /* 0x00000004121a7981 */ /* 0x000ea2000c1e1500 */
[----:B------:R-:W-:-:S04]  /*0580*/  IMAD.WIDE R20, R25, 0x2, R16 ;  /* 0x0000000219147825 */ /* 0x000fc800078e0210 */
[----:B--2---:R-:W-:-:S05]  /*0590*/  HMUL2 R24, R24.H0_H0, R26.H0_H0 ;  /* 0x2000001a18187232 */ /* 0x004fca0000000800 */
[----:B------:R-:W-:-:S05]  /*05a0*/  PRMT R19, R24, 0x7610, R19 ;  /* 0x0000761018137816 */ /* 0x000fca0000000013 */
[----:B------:R0:W-:Y:S02]  /*05b0*/  STG.E.U16 desc[UR4][R20.64], R19 ;  /* 0x0000001314007986 */ /* 0x0001e4000c101504 */
[----:B0-----:R-:W0:Y:S02]  /*05c0*/  LDC.64 R18, c[0x0][0x3b8] ;  /* 0x0000ee00ff127b82 */ /* 0x001e240000000a00 */
[----:B0-----:R-:W-:-:S06]  /*05d0*/  IMAD.WIDE R20, R29, 0x2, R18 ;  /* 0x000000021d147825 */ /* 0x001fcc00078e0212 */
[----:B------:R-:W0:Y:S01]  /*05e0*/  LDC.64 R28, c[0x0][0x390] ;  /* 0x0000e400ff1c7b82 */ /* 0x000e220000000a00 */
[C---:B------:R-:W-:Y:S01]  /*05f0*/  IMAD.WIDE R18, R27.reuse, 0x2, R8 ;  /* 0x000000021b127825 */ /* 0x040fe200078e0208 */
[----:B------:R-:W2:Y:S04]  /*0600*/  LDG.E.U16.CONSTANT R24, desc[UR4][R20.64] ;  /* 0x0000000414187981 */ /* 0x000ea8000c1e9500 */
[----:B------:R-:W2:Y:S01]  /*0610*/  LDG.E.U16.CONSTANT R26, desc[UR4][R18.64] ;  /* 0x00000004121a7981 */ /* 0x000ea2000c1e9500 */
[----:B------:R-:W-:-:S04]  /*0620*/  IADD3 R27, PT, PT, R27, UR7, RZ ;  /* 0x000000071b1b7c10 */ /* 0x000fc8000fffe0ff */
[----:B------:R-:W-:Y:S01]  /*0630*/  ISETP.GE.AND P1, PT, R27, R2, PT ;  /* 0x000000021b00720c */ /* 0x000fe20003f26270 */
[----:B0-----:R-:W-:-:S04]  /*0640*/  IMAD.WIDE R28, R25, 0x2, R28 ;  /* 0x00000002191c7825 */ /* 0x001fc800078e021c */
[----:B--2---:R-:W-:-:S05]  /*0650*/  HADD2 R24, R24.H0_H0, R26.H0_H0 ;  /* 0x2000001a18187230 */ /* 0x004fca0000000800 */
[----:B------:R1:W-:Y:S03]  /*0660*/  STG.E.U16 desc[UR4][R28.64], R24 ;  /* 0x000000181c007986 */ /* 0x0003e6000c101504 */
[----:B------:R-:W-:Y:S05]  /*0670*/  @!P1 BRA `(.L_x_649) ;  /* 0xfffffffc00289947 */ /* 0x000fea000383ffff */
[----:B------:R-:W-:Y:S05]  /*0680*/  EXIT ;  /* 0x000000000000794d */ /* 0x000fea0003800000 */
.L_x_648:
        /* <DEDUP_REMOVED lines=12> */
[----:B------:R2:W5:Y:S02]  /*0750*/  F2I.FTZ.U32.TRUNC.NTZ R17, R16 ;  /* 0x0000001000117305 */ /* 0x000564000021f000 */
[----:B--2---:R-:W-:Y:S01]  /*0760*/  HFMA2 R16, -RZ, RZ, 0, 0 ;  /* 0x00000000ff107431 */ /* 0x004fe200000001ff */
[----:B-----5:R-:W-:-:S05]  /*0770*/  IADD3 R18, PT, PT, RZ, -R17, RZ ;  /* 0x80000011ff127210 */ /* 0x020fca0007ffe0ff */
[----:B------:R-:W-:-:S04]  /*0780*/  IMAD R9, R18, R5, RZ ;  /* 0x0000000512097224 */ /* 0x000fc800078e02ff */
[----:B-1-34-:R-:W-:-:S07]  /*0790*/  IMAD.HI.U32 R9, R17, R9, R16 ;  /* 0x0000000911097227 */ /* 0x01afce00078e0010 */
.L_x_650:
[----:B---3--:R-:W1:Y:S01]  /*07a0*/  LDC.64 R18, c[0x0][0x398] ;  /* 0x0000e600ff127b82 */ /* 0x008e620000000a00 */
[----:B------:R-:W-:-:S07]  /*07b0*/  IMAD.IADD R25, R3, 0x1, R27 ;  /* 0x0000000103197824 */ /* 0x000fce00078e021b */
[----:B------:R-:W2:Y:S01]  /*07c0*/  LDC.64 R16, c[0x0][0x3a0] ;  /* 0x0000e800ff107b82 */ /* 0x000ea20000000a00 */
[----:B-1----:R-:W-:-:S06]  /*07d0*/  IMAD.WIDE R18, R25, 0x2, R18 ;  /* 0x0000000219127825 */ /* 0x002fcc00078e0212 */
[----:B------:R-:W3:Y:S01]  /*07e0*/  LDG.E.U16.CONSTANT R18, desc[UR4][R18.64] ;  /* 0x0000000412127981 */ /* 0x000ee2000c1e9500 */
[----:B--2---:R-:W-:-:S06]  /*07f0*/  IMAD.WIDE R16, R27, 0x2, R16 ;  /* 0x000000021b107825 */ /* 0x004fcc00078e0210 */
[----:B------:R1:W3:Y:S01]  /*0800*/  LDG.E.U16.CONSTANT R17, desc[UR4][R16.64] ;  /* 0x0000000410117981 */ /* 0x0002e2000c1e9500 */
[----:B------:R-:W-:-:S05]  /*0810*/  IABS R22, R27 ;  /* 0x0000001b00167213 */ /* 0x000fca0000000000 */
        /* <DEDUP_REMOVED lines=10> */
[----:B------:R-:W-:-:S04]  /*08c0*/  @P1 IADD3 R20, PT, PT, R20, 0x1, RZ ;  /* 0x0000000114141810 */ /* 0x000fc80007ffe0ff */
[----:B------:R-:W-:-:S04]  /*08d0*/  @!P3 IADD3 R20, PT, PT, -R20, RZ, RZ ;  /* 0x000000ff1414b210 */ /* 0x000fc80007ffe1ff */
[----:B------:R-:W-:Y:S02]  /*08e0*/  SEL R19, R7, R20, !P0 ;  /* 0x0000001407137207 */ /* 0x000fe40004000000 */
[----:B------:R-:W1:Y:S02]  /*08f0*/  LDC.64 R20, c[0x0][0x3a8] ;  /* 0x0000ea00ff147b82 */ /* 0x000e640000000a00 */
[----:B------:R-:W-:Y:S01]  /*0900*/  IADD3 R23, PT, PT, -R19, RZ, RZ ;  /* 0x000000ff13177210 */ /* 0x000fe20007ffe1ff */
[----:B------:R-:W-:-:S04]  /*0910*/  IMAD R19, R0, UR8, R19 ;  /* 0x0000000800137c24 */ /* 0x000fc8000f8e0213 */
[----:B------:R-:W-:Y:S02]  /*0920*/  IMAD R23, R8, R23, R27 ;  /* 0x0000001708177224 */ /* 0x000fe400078e021b */
[----:B0-----:R-:W-:-:S04]  /*0930*/  IMAD R19, R19, R6, UR6 ;  /* 0x0000000613137e24 */ /* 0x001fc8000f8e0206 */
[----:B------:R-:W-:-:S04]  /*0940*/  IMAD R23, R19, R8, R23 ;  /* 0x0000000813177224 */ /* 0x000fc800078e0217 */
[----:B------:R-:W-:-:S04]  /*0950*/  IMAD.WIDE R28, R23, 0x2, R12 ;  /* 0x00000002171c7825 */ /* 0x000fc800078e020c */
[----:B-1----:R-:W-:-:S06]  /*0960*/  IMAD.WIDE R20, R25, 0x2, R20 ;  /* 0x0000000219147825 */ /* 0x002fcc00078e0214 */
[----:B------:R-:W2:Y:S01]  /*0970*/  LDG.E.U16.CONSTANT R20, desc[UR4][R20.64] ;  /* 0x0000000414147981 */ /* 0x000ea2000c1e9500 */
[----:B---3--:R-:W-:-:S05]  /*0980*/  HADD2 R17, R18.H0_H0, R17.H0_H0 ;  /* 0x2000001112117230 */ /* 0x008fca0000000800 */
[----:B------:R-:W-:Y:S02]  /*0990*/  PRMT R19, R17, 0x7610, R19 ;  /* 0x0000761011137816 */ /* 0x000fe40000000013 */
[----:B------:R-:W0:Y:S03]  /*09a0*/  LDC.64 R16, c[0x0][0x3b0] ;  /* 0x0000ec00ff107b82 */ /* 0x000e260000000a00 */
[----:B------:R1:W-:Y:S05]  /*09b0*/  STG.E.U16 desc[UR4][R28.64], R19 ;  /* 0x000000131c007986 */ /* 0x0003ea000c101504 */
[----:B-1----:R-:W1:Y:S01]  /*09c0*/  LDC.64 R18, c[0x0][0x3d0] ;  /* 0x0000f400ff127b82 */ /* 0x002e620000000a00 */
[----:B------:R-:W-:Y:S01]  /*09d0*/  IADD3 R29, PT, PT, R4, R27, RZ ;  /* 0x0000001b041d7210 */ /* 0x000fe20007ffe0ff */
[----:B0-----:R-:W-:-:S05]  /*09e0*/  IMAD.WIDE R16, R27, 0x2, R16 ;  /* 0x000000021b107825 */ /* 0x001fca00078e0210 */
[----:B------:R0:W2:Y:S01]  /*09f0*/  LDG.E.U16.CONSTANT R22, desc[UR4][R16.64] ;  /* 0x0000000410167981 */ /* 0x0000a2000c1e9500 */
[C---:B-1----:R-:W-:Y:S01]  /*0a00*/  IMAD.WIDE R18, R29.reuse, 0x2, R18 ;  /* 0x000000021d127825 */ /* 0x042fe200078e0212 */
[----:B0-----:R-:W0:Y:S04]  /*0a10*/  LDC.64 R16, c[0x0][0x3b8] ;  /* 0x0000ee00ff107b82 */ /* 0x001e280000000a00 */
[----:B------:R1:W3:Y:S04]  /*0a20*/  LDG.E.U16 R24, desc[UR4][R18.64] ;  /* 0x0000000412187981 */ /* 0x0002e8000c1e1500 */
[----:B-1----:R-:W1:Y:S02]  /*0a30*/  LDC.64 R18, c[0x0][0x3d8] ;  /* 0x0000f600ff127b82 */ /* 0x002e640000000a00 */
[----:B-1----:R-:W-:-:S06]  /*0a40*/  IMAD.WIDE R28, R29, 0x2, R18 ;  /* 0x000000021d1c7825 */ /* 0x002fcc00078e0212 */
[----:B------:R-:W1:Y:S01]  /*0a50*/  LDC.64 R18, c[0x0][0x390] ;  /* 0x0000e400ff127b82 */ /* 0x000e620000000a00 */
[----:B--2---:R-:W-:Y:S02]  /*0a60*/  HADD2 R22, R20.H0_H0, R22.H0_H0 ;  /* 0x2000001614167230 */ /* 0x004fe40000000800 */
[----:B------:R-:W-:-:S05]  /*0a70*/  IMAD.WIDE R20, R27, 0x2, R10 ;  /* 0x000000021b147825 */ /* 0x000fca00078e020a */
[----:B------:R-:W2:Y:S01]  /*0a80*/  LDG.E.U16.CONSTANT R26, desc[UR4][R20.64] ;  /* 0x00000004141a7981 */ /* 0x000ea2000c1e9500 */
[----:B---3--:R-:W-:Y:S02]  /*0a90*/  HMUL2 R22, R22.H0_H0, R24.H0_H0 ;  /* 0x2000001816167232 */ /* 0x008fe40000000800 */
[----:B0-----:R-:W-:-:S04]  /*0aa0*/  IMAD.WIDE R24, R25, 0x2, R16 ;  /* 0x0000000219187825 */ /* 0x001fc800078e0210 */
[C---:B------:R-:W-:Y:S02]  /*0ab0*/  IMAD.WIDE R16, R23.reuse, 0x2, R14 ;  /* 0x0000000217107825 */ /* 0x040fe400078e020e */
[----:B------:R-:W2:Y:S04]  /*0ac0*/  LDG.E.U16.CONSTANT R25, desc[UR4][R24.64] ;  /* 0x0000000418197981 */ /* 0x000ea8000c1e9500 */
[----:B------:R3:W-:Y:S04]  /*0ad0*/  STG.E.U16 desc[UR4][R16.64], R22 ;  /* 0x0000001610007986 */ /* 0x0007e8000c101504 */
[----:B------:R-:W4:Y:S01]  /*0ae0*/  LDG.E.U16 R28, desc[UR4][R28.64] ;  /* 0x000000041c1c7981 */ /* 0x000f22000c1e1500 */
[----:B-1----:R-:W-:-:S04]  /*0af0*/  IMAD.WIDE R18, R23, 0x2, R18 ;  /* 0x0000000217127825 */ /* 0x002fc800078e0212 */
[----:B------:R-:W-:-:S05]  /*0b00*/  VIADD R27, R27, UR7 ;  /* 0x000000071b1b7c36 */ /* 0x000fca0008000000 */
[----:B------:R-:W-:Y:S01]  /*0b10*/  ISETP.GE.AND P1, PT, R27, R2, PT ;  /* 0x000000021b00720c */ /* 0x000fe20003f26270 */
[----:B--2---:R-:W-:-:S04]  /*0b20*/  HADD2 R25, R25.H0_H0, R26.H0_H0 ;  /* 0x2000001a19197230 */ /* 0x004fc80000000800 */
[----:B----4-:R-:W-:-:S05]  /*0b30*/  HMUL2 R25, R25.H0_H0, R28.H0_H0 ;  /* 0x2000001c19197232 */ /* 0x010fca0000000800 */
[----:B------:R3:W-:Y:S03]  /*0b40*/  STG.E.U16 desc[UR4][R18.64], R25 ;  /* 0x0000001912007986 */ /* 0x0007e6000c101504 */
[----:B------:R-:W-:Y:S05]  /*0b50*/  @!P1 BRA `(.L_x_650) ;  /* 0xfffffffc00109947 */ /* 0x000fea000383ffff */
[----:B------:R-:W-:Y:S05]  /*0b60*/  EXIT ;  /* 0x000000000000794d */ /* 0x000fea0003800000 */
.L_x_647:
        /* <DEDUP_REMOVED lines=22> */
.L_x_652:
[----:B------:R-:W-:Y:S02]  /*0cd0*/  IABS R23, R27 ;  /* 0x0000001b00177213 */ /* 0x000fe40000000000 */
[----:B-1----:R-:W-:-:S03]  /*0ce0*/  IABS R28, R6 ;  /* 0x00000006001c7213 */ /* 0x002fc60000000000 */
[----:B------:R-:W-:-:S05]  /*0cf0*/  IMAD.HI.U32 R24, R26, R23, RZ ;  /* 0x000000171a187227 */ /* 0x000fca00078e00ff */
[----:B------:R-:W-:-:S05]  /*0d00*/  IADD3 R22, PT, PT, -R24, RZ, RZ ;  /* 0x000000ff18167210 */ /* 0x000fca0007ffe1ff */
[----:B------:R-:W-:-:S05]  /*0d10*/  IMAD R23, R28, R22, R23 ;  /* 0x000000161c177224 */ /* 0x000fca00078e0217 */
[----:B------:R-:W-:-:S13]  /*0d20*/  ISETP.GT.U32.AND P2, PT, R4, R23, PT ;  /* 0x000000170400720c */ /* 0x000fda0003f44070 */
[----:B------:R-:W-:Y:S02]  /*0d30*/  @!P2 IADD3 R23, PT, PT, R23, -R28, RZ ;  /* 0x8000001c1717a210 */ /* 0x000fe40007ffe0ff */
[----:B------:R-:W-:Y:S02]  /*0d40*/  IADD3 R28, PT, PT, R3, R27, RZ ;  /* 0x0000001b031c7210 */ /* 0x000fe40007ffe0ff */
[----:B------:R-:W-:Y:S02]  /*0d50*/  ISETP.GE.U32.AND P1, PT, R23, R4, PT ;  /* 0x000000041700720c */ /* 0x000fe40003f26070 */
[----:B------:R-:W1:Y:S02]  /*0d60*/  LDC.64 R22, c[0x0][0x398] ;  /* 0x0000e600ff167b82 */ /* 0x000e640000000a00 */
[----:B-1----:R-:W-:-:S05]  /*0d70*/  IMAD.WIDE R22, R28, 0x2, R22 ;  /* 0x000000021c167825 */ /* 0x002fca00078e0216 */
[----:B------:R0:W3:Y:S02]  /*0d80*/  LDG.E.U16.CONSTANT R25, desc[UR4][R22.64] ;  /* 0x0000000416197981 */ /* 0x0000e4000c1e9500 */
[----:B0-----:R-:W-:-:S05]  /*0d90*/  IMAD.WIDE R22, R27, 0x2, R10 ;  /* 0x000000021b167825 */ /* 0x001fca00078e020a */
[----:B------:R-:W3:Y:S01]  /*0da0*/  LDG.E.U16.CONSTANT R29, desc[UR4][R22.64] ;  /* 0x00000004161d7981 */ /* 0x000ee2000c1e9500 */
[----:B------:R-:W-:-:S05]  /*0db0*/  @!P2 IADD3 R24, PT, PT, R24, 0x1, RZ ;  /* 0x000000011818a810 */ /* 0x000fca0007ffe0ff */
[----:B------:R-:W-:Y:S02]  /*0dc0*/  @P1 VIADD R24, R24, 0x1 ;  /* 0x0000000118181836 */ /* 0x000fe40000000000 */
[----:B---3--:R-:W-:Y:S01]  /*0dd0*/  HADD2 R23, R25.H0_H0, R29.H0_H0 ;  /* 0x2000001d19177230 */ /* 0x008fe20000000800 */
[----:B------:R-:W-:-:S04]  /*0de0*/  LOP3.LUT R25, R27, R6, RZ, 0x3c, !PT ;  /* 0x000000061b197212 */ /* 0x000fc800078e3cff */
[----:B------:R-:W-:-:S13]  /*0df0*/  ISETP.GE.AND P3, PT, R25, RZ, PT ;  /* 0x000000ff1900720c */ /* 0x000fda0003f66270 */
[----:B------:R-:W-:-:S04]  /*0e00*/  @!P3 IADD3 R24, PT, PT, -R24, RZ, RZ ;  /* 0x000000ff1818b210 */ /* 0x000fc80007ffe1ff */
[----:B------:R-:W-:-:S04]  /*0e10*/  SEL R25, R7, R24, !P0 ;  /* 0x0000001807197207 */ /* 0x000fc80004000000 */
[----:B------:R-:W-:Y:S01]  /*0e20*/  IADD3 R29, PT, PT, -R25, RZ, RZ ;  /* 0x000000ff191d7210 */ /* 0x000fe20007ffe1ff */
[----:B------:R-:W-:-:S04]  /*0e30*/  IMAD R24, R0, UR8, R25 ;  /* 0x0000000800187c24 */ /* 0x000fc8000f8e0219 */
[----:B------:R-:W-:Y:S02]  /*0e40*/  IMAD R29, R6, R29, R27 ;  /* 0x0000001d061d7224 */ /* 0x000fe400078e021b */
[----:B------:R-:W-:-:S04]  /*0e50*/  IMAD R24, R24, R5, UR6 ;  /* 0x0000000618187e24 */ /* 0x000fc8000f8e0205 */
[----:B------:R-:W-:-:S04]  /*0e60*/  IMAD R29, R24, R6, R29 ;  /* 0x00000006181d7224 */ /* 0x000fc800078e021d */
[----:B------:R-:W-:-:S05]  /*0e70*/  IMAD.WIDE R24, R29, 0x2, R14 ;  /* 0x000000021d187825 */ /* 0x000fca00078e020e */
[----:B------:R0:W-:Y:S02]  /*0e80*/  STG.E.U16 desc[UR4][R24.64], R23 ;  /* 0x0000001718007986 */ /* 0x0001e4000c101504 */
[----:B0-----:R-:W-:-:S05]  /*0e90*/  IMAD.WIDE R22, R28, 0x2, R12 ;  /* 0x000000021c167825 */ /* 0x001fca00078e020c */
[----:B------:R2:W3:Y:S02]  /*0ea0*/  LDG.E.U16.CONSTANT R24, desc[UR4][R22.64] ;  /* 0x0000000416187981 */ /* 0x0004e4000c1e9500 */
[----:B--2---:R-:W-:-:S06]  /*0eb0*/  IMAD.WIDE R22, R27, 0x2, R18 ;  /* 0x000000021b167825 */ /* 0x004fcc00078e0212 */
[----:B------:R-:W3:Y:S02]  /*0ec0*/  LDG.E.U16.CONSTANT R23, desc[UR4][R22.64] ;  /* 0x0000000416177981 */ /* 0x000ee4000c1e9500 */
[----:B---3--:R-:W-:Y:S02]  /*0ed0*/  HADD2 R23, R24.H0_H0, R23.H0_H0 ;  /* 0x2000001718177230 */ /* 0x008fe40000000800 */
[----:B------:R-:W-:-:S05]  /*0ee0*/  IMAD.WIDE R24, R29, 0x2, R16 ;  /* 0x000000021d187825 */ /* 0x000fca00078e0210 */
[----:B------:R0:W-:Y:S02]  /*0ef0*/  STG.E.U16 desc[UR4][R24.64], R23 ;  /* 0x0000001718007986 */ /* 0x0001e4000c101504 */
[----:B0-----:R-:W-:-:S04]  /*0f00*/  IMAD.WIDE R24, R27, 0x2, R8 ;  /* 0x000000021b187825 */ /* 0x001fc800078e0208 */
[----:B------:R-:W-:Y:S02]  /*0f10*/  IMAD.WIDE R22, R28, 0x2, R20 ;  /* 0x000000021c167825 */ /* 0x000fe400078e0214 */
[----:B------:R-:W2:Y:S04]  /*0f20*/  LDG.E.U16.CONSTANT R25, desc[UR4][R24.64] ;  /* 0x0000000418197981 */ /* 0x000ea8000c1e9500 */
[----:B------:R0:W2:Y:S02]  /*0f30*/  LDG.E.U16.CONSTANT R28, desc[UR4][R22.64] ;  /* 0x00000004161c7981 */ /* 0x0000a4000c1e9500 */
[----:B0-----:R-:W0:Y:S01]  /*0f40*/  LDC.64 R22, c[0x0][0x390] ;  /* 0x0000e400ff167b82 */ /* 0x001e220000000a00 */
[----:B------:R-:W-:-:S04]  /*0f50*/  IADD3 R27, PT, PT, R27, UR7, RZ ;  /* 0x000000071b1b7c10 */ /* 0x000fc8000fffe0ff */
[----:B------:R-:W-:Y:S01]  /*0f60*/  ISETP.GE.AND P1, PT, R27, R2, PT ;  /* 0x000000021b00720c */ /* 0x000fe20003f26270 */
[----:B--2---:R-:W-:Y:S02]  /*0f70*/  HADD2 R25, R28.H0_H0, R25.H0_H0 ;  /* 0x200000191c197230 */ /* 0x004fe40000000800 */
[----:B0-----:R-:W-:-:S05]  /*0f80*/  IMAD.WIDE R28, R29, 0x2, R22 ;  /* 0x000000021d1c7825 */ /* 0x001fca00078e0216 */
[----:B------:R1:W-:Y:S05]  /*0f90*/  STG.E.U16 desc[UR4][R28.64], R25 ;  /* 0x000000191c007986 */ /* 0x0003ea000c101504 */
[----:B------:R-:W-:Y:S05]  /*0fa0*/  @!P1 BRA `(.L_x_652) ;  /* 0xfffffffc00489947 */ /* 0x000fea000383ffff */
[----:B------:R-:W-:Y:S05]  /*0fb0*/  EXIT ;  /* 0x000000000000794d */ /* 0x000fea0003800000 */
.L_x_651:
        /* <DEDUP_REMOVED lines=15> */
[----:B--2---:R-:W-:Y:S01]  /*10b0*/  HFMA2 R18, -RZ, RZ, 0, 0 ;  /* 0x00000000ff127431 */ /* 0x004fe200000001ff */
[----:B-----5:R-:W-:-:S05]  /*10c0*/  IADD3 R20, PT, PT, RZ, -R19, RZ ;  /* 0x80000013ff147210 */ /* 0x020fca0007ffe0ff */
[----:B------:R-:W-:-:S04]  /*10d0*/  IMAD R23, R20, R5, RZ ;  /* 0x0000000514177224 */ /* 0x000fc800078e02ff */
[----:B-1-34-:R-:W-:-:S07]  /*10e0*/  IMAD.HI.U32 R23, R19, R23, R18 ;  /* 0x0000001713177227 */ /* 0x01afce00078e0012 */
.L_x_653:
[----:B-1----:R-:W1:Y:S01]  /*10f0*/  LDC.64 R18, c[0x0][0x398] ;  /* 0x0000e600ff127b82 */ /* 0x002e620000000a00 */
[----:B------:R-:W-:Y:S01]  /*1100*/  IABS R28, R27 ;  /* 0x0000001b001c7213 */ /* 0x000fe20000000000 */
[----:B------:R-:W-:Y:S01]  /*1110*/  IMAD.IADD R26, R3, 0x1, R27 ;  /* 0x00000001031a7824 */ /* 0x000fe200078e021b */
[----:B------:R-:W-:-:S03]  /*1120*/  IABS R25, R22 ;  /* 0x0000001600197213 */ /* 0x000fc60000000000 */
        /* <DEDUP_REMOVED lines=13> */
[----:B------:R-:W-:-:S04]  /*1200*/  @P1 IADD3 R24, PT, PT, R24, 0x1, RZ ;  /* 0x0000000118181810 */ /* 0x000fc80007ffe0ff */
[----:B------:R-:W-:-:S04]  /*1210*/  @!P3 IADD3 R24, PT, PT, -R24, RZ, RZ ;  /* 0x000000ff1818b210 */ /* 0x000fc80007ffe1ff */
[----:B0-----:R-:W-:Y:S02]  /*1220*/  SEL R21, R7, R24, !P0 ;  /* 0x0000001807157207 */ /* 0x001fe40004000000 */
[----:B------:R-:W0:Y:S02]  /*1230*/  LDC.64 R24, c[0x0][0x3b0] ;  /* 0x0000ec00ff187b82 */ /* 0x000e240000000a00 */
[----:B------:R-:W-:Y:S01]  /*1240*/  IADD3 R29, PT, PT, -R21, RZ, RZ ;  /* 0x000000ff151d7210 */ /* 0x000fe20007ffe1ff */
[----:B------:R-:W-:-:S04]  /*1250*/  IMAD R21, R0, UR8, R21 ;  /* 0x0000000800157c24 */ /* 0x000fc8000f8e0215 */
[----:B------:R-:W-:Y:S02]  /*1260*/  IMAD R29, R22, R29, R27 ;  /* 0x0000001d161d7224 */ /* 0x000fe400078e021b */
[----:B------:R-:W-:-:S04]  /*1270*/  IMAD R21, R21, R6, UR6 ;  /* 0x0000000615157e24 */ /* 0x000fc8000f8e0206 */
[----:B------:R-:W-:Y:S02]  /*1280*/  IMAD R29, R21, R22, R29 ;  /* 0x00000016151d7224 */ /* 0x000fe400078e021d */
[----:B0-----:R-:W-:-:S06]  /*1290*/  IMAD.WIDE R24, R27, 0x2, R24 ;  /* 0x000000021b187825 */ /* 0x001fcc00078e0218 */
[----:B------:R-:W3:Y:S01]  /*12a0*/  LDG.E.U16.CONSTANT R25, desc[UR4][R24.64] ;  /* 0x0000000418197981 */ /* 0x000ee2000c1e9500 */
[----:B--2---:R-:W-:Y:S02]  /*12b0*/  HADD2 R19, R20.H0_H0, R19.H0_H0 ;  /* 0x2000001314137230 */ /* 0x004fe40000000800 */
[----:B------:R-:W-:-:S05]  /*12c0*/  IMAD.WIDE R20, R29, 0x2, R14 ;  /* 0x000000021d147825 */ /* 0x000fca00078e020e */
[----:B------:R0:W-:Y:S02]  /*12d0*/  STG.E.U16 desc[UR4][R20.64], R19 ;  /* 0x0000001314007986 */ /* 0x0001e4000c101504 */
[----:B0-----:R-:W-:Y:S01]  /*12e0*/  IMAD.WIDE R18, R26, 0x2, R12 ;  /* 0x000000021a127825 */ /* 0x001fe200078e020c */
[----:B------:R-:W0:Y:S05]  /*12f0*/  LDC.64 R20, c[0x0][0x3d8] ;  /* 0x0000f600ff147b82 */ /* 0x000e2a0000000a00 */
[----:B------:R-:W3:Y:S01]  /*1300*/  LDG.E.U16.CONSTANT R18, desc[UR4][R18.64] ;  /* 0x0000000412127981 */ /* 0x000ee2000c1e9500 */
[----:B------:R-:W-:Y:S01]  /*1310*/  IADD3 R28, PT, PT, R4, R27, RZ ;  /* 0x0000001b041c7210 */ /* 0x000fe20007ffe0ff */
[----:B---3--:R-:W-:-:S02]  /*1320*/  HADD2 R25, R18.H0_H0, R25.H0_H0 ;  /* 0x2000001912197230 */ /* 0x008fc40000000800 */
[----:B------:R-:W-:-:S05]  /*1330*/  IMAD.WIDE R18, R29, 0x2, R16 ;  /* 0x000000021d127825 */ /* 0x000fca00078e0210 */
[----:B------:R1:W-:Y:S02]  /*1340*/  STG.E.U16 desc[UR4][R18.64], R25 ;  /* 0x0000001912007986 */ /* 0x0003e4000c101504 */
[----:B-1----:R-:W1:Y:S01]  /*1350*/  LDC.64 R24, c[0x0][0x3b8] ;  /* 0x0000ee00ff187b82 */ /* 0x002e620000000a00 */
[----:B0-----:R-:W-:-:S04]  /*1360*/  IMAD.WIDE R18, R28, 0x2, R20 ;  /* 0x000000021c127825 */ /* 0x001fc800078e0214 */
[----:B------:R-:W-:Y:S02]  /*1370*/  IMAD.WIDE R20, R27, 0x2, R8 ;  /* 0x000000021b147825 */ /* 0x000fe400078e0208 */
[----:B------:R-:W2:Y:S04]  /*1380*/  LDG.E.U16 R19, desc[UR4][R18.64] ;  /* 0x0000000412137981 */ /* 0x000ea8000c1e1500 */
[----:B------:R-:W3:Y:S01]  /*1390*/  LDG.E.U16.CONSTANT R20, desc[UR4][R20.64] ;  /* 0x0000000414147981 */ /* 0x000ee2000c1e9500 */
[----:B-1----:R-:W-:-:S05]  /*13a0*/  IMAD.WIDE R24, R26, 0x2, R24 ;  /* 0x000000021a187825 */ /* 0x002fca00078e0218 */
[----:B------:R0:W3:Y:S02]  /*13b0*/  LDG.E.U16.CONSTANT R26, desc[UR4][R24.64] ;  /* 0x00000004181a7981 */ /* 0x0000e4000c1e9500 */
[----:B0-----:R-:W0:Y:S01]  /*13c0*/  LDC.64 R24, c[0x0][0x390] ;  /* 0x0000e400ff187b82 */ /* 0x001e220000000a00 */
[----:B------:R-:W-:-:S04]  /*13d0*/  IADD3 R27, PT, PT, R27, UR7, RZ ;  /* 0x000000071b1b7c10 */ /* 0x000fc8000fffe0ff */
[----:B------:R-:W-:Y:S01]  /*13e0*/  ISETP.GE.AND P1, PT, R27, R2, PT ;  /* 0x000000021b00720c */ /* 0x000fe20003f26270 */
[----:B0-----:R-:W-:-:S04]  /*13f0*/  IMAD.WIDE R28, R29, 0x2, R24 ;  /* 0x000000021d1c7825 */ /* 0x001fc800078e0218 */
[----:B---3--:R-:W-:-:S04]  /*1400*/  HADD2 R26, R26.H0_H0, R20.H0_H0 ;  /* 0x200000141a1a7230 */ /* 0x008fc80000000800 */
[----:B--2---:R-:W-:-:S05]  /*1410*/  HMUL2 R19, R26.H0_H0, R19.H0_H0 ;  /* 0x200000131a137232 */ /* 0x004fca0000000800 */
[----:B------:R1:W-:Y:S01]  /*1420*/  STG.E.U16 desc[UR4][R28.64], R19 ;  /* 0x000000131c007986 */ /* 0x0003e2000c101504 */
[----:B------:R-:W-:Y:S05]  /*1430*/  @!P1 BRA `(.L_x_653) ;  /* 0xfffffffc002c9947 */ /* 0x000fea000383ffff */
[----:B------:R-:W-:Y:S05]  /*1440*/  EXIT ;  /* 0x000000000000794d */ /* 0x000fea0003800000 */
.L_x_654:
        /* <DEDUP_REMOVED lines=11> */
.L_x_741:


//--------------------- .text._ZN17fastertransformer15QKVIA3TransposeI7__half2EEvPT_S3_S3_PKS2_S5_S5_PKiS5_S5_iiii --------------------------
	.section	.text._ZN17fastertransformer15QKVIA3TransposeI7__half2EEvPT_S3_S3_PKS2_S5_S5_PKiS5_S5_iiii,"ax",@progbits
	.align	128
        .global         _ZN17fastertransformer15QKVIA3TransposeI7__half2EEvPT_S3_S3_PKS2_S5_S5_PKiS5_S5_iiii
        .type           _ZN17fastertransformer15QKVIA3TransposeI7__half2EEvPT_S3_S3_PKS2_S5_S5_PKiS5_S5_iiii,@function
        .size           _ZN17fastertransformer15QKVIA3TransposeI7__half2EEvPT_S3_S3_PKS2_S5_S5_PKiS5_S5_iiii,(.L_x_742 - _ZN17fastertransformer15QKVIA3TransposeI7__half2EEvPT_S3_S3_PKS2_S5_S5_PKiS5_S5_iiii)
        .other          _ZN17fastertransformer15QKVIA3TransposeI7__half2EEvPT_S3_S3_PKS2_S5_S5_PKiS5_S5_iiii,@"STO_CUDA_ENTRY STV_DEFAULT"
_ZN17fastertransformer15QKVIA3TransposeI7__half2EEvPT_S3_S3_PKS2_S5_S5_PKiS5_S5_iiii:
.text._ZN17fastertransformer15QKVIA3TransposeI7__half2EEvPT_S3_S3_PKS2_S5_S5_PKiS5_S5_iiii:
        /* <DEDUP_REMOVED lines=46> */
[----:B--2---:R-:W-:Y:S01]  /*02e0*/  MOV R16, RZ ;  /* 0x000000ff00107202 */ /* 0x004fe20000000f00 */
[----:B-----5:R-:W-:-:S06]  /*02f0*/  IMAD.MOV R29, RZ, RZ, -R17 ;  /* 0x000000ffff1d7224 */ /* 0x020fcc00078e0a11 */
[----:B------:R-:W2:Y:S01]  /*0300*/  LDC.64 R4, c[0x0][0x398] ;  /* 0x0000e600ff047b82 */ /* 0x000ea20000000a00 */
[----:B------:R-:W-:-:S04]  /*0310*/  IMAD R29, R29, R26, RZ ;  /* 0x0000001a1d1d7224 */ /* 0x000fc800078e02ff */
[----:B------:R-:W-:-:S03]  /*0320*/  IMAD.HI.U32 R29, R17, R29, R16 ;  /* 0x0000001d111d7227 */ /* 0x000fc600078e0010 */
[----:B-1-34-:R-:W0:Y:S04]  /*0330*/  LDC.64 R2, c[0x0][0x3b8] ;  /* 0x0000ee00ff027b82 */ /* 0x01ae280000000a00 */
.L_x_657:
[----:B-1----:R-:W-:Y:S01]  /*0340*/  IADD3 R33, PT, PT, R25, R31, RZ ;  /* 0x0000001f19217210 */ /* 0x002fe20007ffe0ff */
[----:B------:R-:W-:-:S04]  /*0350*/  IMAD.IADD R17, R24, 0x1, R31 ;  /* 0x0000000118117824 */ /* 0x000fc800078e021f */
[----:B0-----:R-:W-:-:S04]  /*0360*/  IMAD.WIDE R16, R17, 0x4, R2 ;  /* 0x0000000411107825 */ /* 0x001fc800078e0202 */
[C---:B------:R-:W-:Y:S02]  /*0370*/  IMAD.WIDE R18, R33.reuse, 0x4, R10 ;  /* 0x0000000421127825 */ /* 0x040fe400078e020a */
[----:B------:R0:W3:Y:S02]  /*0380*/  LDG.E.CONSTANT R16, desc[UR4][R16.64] ;  /* 0x0000000410107981 */ /* 0x0000e4000c1e9900 */
[C---:B--2---:R-:W-:Y:S02]  /*0390*/  IMAD.WIDE R20, R33.reuse, 0x4, R4 ;  /* 0x0000000421147825 */ /* 0x044fe400078e0204 */
[----:B------:R-:W3:Y:S02]  /*03a0*/  LDG.E.CONSTANT R19, desc[UR4][R18.64] ;  /* 0x0000000412137981 */ /* 0x000ee4000c1e9900 */
[----:B------:R-:W-:Y:S02]  /*03b0*/  IMAD.WIDE R32, R33, 0x4, R8 ;  /* 0x0000000421207825 */ /* 0x000fe400078e0208 */
[----:B------:R1:W2:Y:S04]  /*03c0*/  LDG.E.CONSTANT R35, desc[UR4][R20.64] ;  /* 0x0000000414237981 */ /* 0x0002a8000c1e9900 */
[----:B------:R-:W4:Y:S01]  /*03d0*/  LDG.E.CONSTANT R33, desc[UR4][R32.64] ;  /* 0x0000000420217981 */ /* 0x000f22000c1e9900 */
[----:B------:R-:W-:-:S02]  /*03e0*/  IABS R34, R31 ;  /* 0x0000001f00227213 */ /* 0x000fc40000000000 */
[----:B------:R-:W-:-:S03]  /*03f0*/  IABS R36, R28 ;  /* 0x0000001c00247213 */ /* 0x000fc60000000000 */
[----:B------:R-:W-:-:S04]  /*0400*/  IMAD.HI.U32 R30, R29, R34, RZ ;  /* 0x000000221d1e7227 */ /* 0x000fc800078e00ff */
[----:B------:R-:W-:-:S04]  /*0410*/  IMAD.MOV R37, RZ, RZ, -R30 ;  /* 0x000000ffff257224 */ /* 0x000fc800078e0a1e */
[----:B0-----:R-:W-:-:S05]  /*0420*/  IMAD R17, R36, R37, R34 ;  /* 0x0000002524117224 */ /* 0x001fca00078e0222 */
        /* <DEDUP_REMOVED lines=9> */
[----:B-1----:R-:W-:Y:S01]  /*04c0*/  IADD3 R20, PT, PT, -R17, RZ, RZ ;  /* 0x000000ff11147210 */ /* 0x002fe20007ffe1ff */
[----:B------:R-:W-:-:S04]  /*04d0*/  IMAD R18, R0, UR8, R17 ;  /* 0x0000000800127c24 */ /* 0x000fc8000f8e0211 */
[----:B------:R-:W-:Y:S02]  /*04e0*/  IMAD R17, R28, R20, R31 ;  /* 0x000000141c117224 */ /* 0x000fe400078e021f */
[----:B------:R-:W-:-:S04]  /*04f0*/  IMAD R18, R18, R27, UR6 ;  /* 0x0000000612127e24 */ /* 0x000fc8000f8e021b */
[----:B------:R-:W-:-:S04]  /*0500*/  IMAD R37, R18, R28, R17 ;  /* 0x0000001c12257224 */ /* 0x000fc800078e0211 */
[----:B------:R-:W-:-:S04]  /*0510*/  IMAD.WIDE R20, R37, 0x4, R14 ;  /* 0x0000000425147825 */ /* 0x000fc800078e020e */
[----:B------:R-:W-:-:S05]  /*0520*/  VIADD R31, R31, UR7 ;  /* 0x000000071f1f7c36 */ /* 0x000fca0008000000 */
[----:B------:R-:W-:Y:S01]  /*0530*/  ISETP.GE.AND P1, PT, R31, R22, PT ;  /* 0x000000161f00720c */ /* 0x000fe20003f26270 */
[----:B---3--:R-:W-:Y:S02]  /*0540*/  HMUL2 R30, R19, R16 ;  /* 0x00000010131e7232 */ /* 0x008fe40000000000 */
[----:B------:R-:W-:-:S04]  /*0550*/  IMAD.WIDE R16, R37, 0x4, R12 ;  /* 0x0000000425107825 */ /* 0x000fc800078e020c */
[----:B------:R-:W-:Y:S01]  /*0560*/  IMAD.WIDE R18, R37, 0x4, R6 ;  /* 0x0000000425127825 */ /* 0x000fe200078e0206 */
[----:B--2---:R1:W-:Y:S04]  /*0570*/  STG.E desc[UR4][R20.64], R35 ;  /* 0x0000002314007986 */ /* 0x0043e8000c101904 */
[----:B------:R1:W-:Y:S04]  /*0580*/  STG.E desc[UR4][R16.64], R30 ;  /* 0x0000001e10007986 */ /* 0x0003e8000c101904 */
[----:B----4-:R1:W-:Y:S01]  /*0590*/  STG.E desc[UR4][R18.64], R33 ;  /* 0x0000002112007986 */ /* 0x0103e2000c101904 */
[----:B------:R-:W-:Y:S05]  /*05a0*/  @!P1 BRA `(.L_x_657) ;  /* 0xfffffffc00649947 */ /* 0x000fea000383ffff */
[----:B------:R-:W-:Y:S05]  /*05b0*/  EXIT ;  /* 0x000000000000794d */ /* 0x000fea0003800000 */
.L_x_656:
        /* <DEDUP_REMOVED lines=20> */
.L_x_658:
[----:B-1----:R-:W1:Y:S01]  /*0700*/  LDC.64 R18, c[0x0][0x3c0] ;  /* 0x0000f000ff127b82 */ /* 0x002e620000000a00 */
[-C--:B------:R-:W-:Y:S02]  /*0710*/  IADD3 R33, PT, PT, R25, R31.reuse, RZ ;  /* 0x0000001f19217210 */ /* 0x080fe40007ffe0ff */
[----:B------:R-:W-:-:S03]  /*0720*/  IADD3 R35, PT, PT, R24, R31, RZ ;  /* 0x0000001f18237210 */ /* 0x000fc60007ffe0ff */
[C---:B0-----:R-:W-:Y:S02]  /*0730*/  IMAD.WIDE R16, R33.reuse, 0x4, R10 ;  /* 0x0000000421107825 */ /* 0x041fe400078e020a */
[----:B------:R-:W0:Y:S02]  /*0740*/  LDC.64 R20, c[0x0][0x3b8] ;  /* 0x0000ee00ff147b82 */ /* 0x000e240000000a00 */
[C---:B------:R-:W-:Y:S02]  /*0750*/  IMAD.WIDE R2, R33.reuse, 0x4, R8 ;  /* 0x0000000421027825 */ /* 0x040fe400078e0208 */
[----:B------:R-:W3:Y:S02]  /*0760*/  LDG.E.CONSTANT R16, desc[UR4][R16.64] ;  /* 0x0000000410107981 */ /* 0x000ee4000c1e9900 */
[----:B--2---:R-:W-:Y:S02]  /*0770*/  IMAD.WIDE R32, R33, 0x4, R14 ;  /* 0x0000000421207825 */ /* 0x004fe400078e020e */
[----:B------:R2:W4:Y:S04]  /*0780*/  LDG.E.CONSTANT R2, desc[UR4][R2.64] ;  /* 0x0000000402027981 */ /* 0x000528000c1e9900 */
[----:B------:R-:W5:Y:S01]  /*0790*/  LDG.E.CONSTANT R33, desc[UR4][R32.64] ;  /* 0x0000000420217981 */ /* 0x000f62000c1e9900 */
[----:B-1----:R-:W-:-:S06]  /*07a0*/  IMAD.WIDE R18, R35, 0x4, R18 ;  /* 0x0000000423127825 */ /* 0x002fcc00078e0212 */
[----:B------:R1:W3:Y:S01]  /*07b0*/  LDG.E.CONSTANT R19, desc[UR4][R18.64] ;  /* 0x0000000412137981 */ /* 0x0002e2000c1e9900 */
[----:B0-----:R-:W-:-:S06]  /*07c0*/  IMAD.WIDE R20, R35, 0x4, R20 ;  /* 0x0000000423147825 */ /* 0x001fcc00078e0214 */
[----:B------:R-:W4:Y:S01]  /*07d0*/  LDG.E.CONSTANT R21, desc[UR4][R20.64] ;  /* 0x0000000414157981 */ /* 0x000f22000c1e9900 */
[----:B------:R-:W-:Y:S02]  /*07e0*/  IABS R34, R31 ;  /* 0x0000001f00227213 */ /* 0x000fe40000000000 */
[----:B------:R-:W-:-:S03]  /*07f0*/  IABS R36, R28 ;  /* 0x0000001c00247213 */ /* 0x000fc60000000000 */
[----:B------:R-:W-:-:S04]  /*0800*/  IMAD.HI.U32 R30, R29, R34, RZ ;  /* 0x000000221d1e7227 */ /* 0x000fc800078e00ff */
[----:B--2---:R-:W-:-:S04]  /*0810*/  IMAD.MOV R3, RZ, RZ, -R30 ;  /* 0x000000ffff037224 */ /* 0x004fc800078e0a1e */
        /* <DEDUP_REMOVED lines=10> */
[----:B------:R-:W-:Y:S01]  /*08c0*/  IADD3 R17, PT, PT, -R3, RZ, RZ ;  /* 0x000000ff03117210 */ /* 0x000fe20007ffe1ff */
[----:B-1----:R-:W-:-:S04]  /*08d0*/  IMAD R18, R0, UR8, R3 ;  /* 0x0000000800127c24 */ /* 0x002fc8000f8e0203 */
[----:B------:R-:W-:Y:S02]  /*08e0*/  IMAD R3, R28, R17, R31 ;  /* 0x000000111c037224 */ /* 0x000fe400078e021f */
[----:B------:R-:W-:-:S04]  /*08f0*/  IMAD R18, R18, R27, UR6 ;  /* 0x0000000612127e24 */ /* 0x000fc8000f8e021b */
[----:B------:R-:W-:Y:S02]  /*0900*/  IMAD R17, R18, R28, R3 ;  /* 0x0000001c12117224 */ /* 0x000fe400078e0203 */
[----:B------:R-:W-:-:S05]  /*0910*/  VIADD R31, R31, UR7 ;  /* 0x000000071f1f7c36 */ /* 0x000fca0008000000 */
[----:B------:R-:W-:Y:S01]  /*0920*/  ISETP.GE.AND P1, PT, R31, R22, PT ;  /* 0x000000161f00720c */ /* 0x000fe20003f26270 */
[----:B---3--:R-:W-:Y:S02]  /*0930*/  HMUL2 R35, R16, R19 ;  /* 0x0000001310237232 */ /* 0x008fe40000000000 */
[----:B------:R-:W-:-:S04]  /*0940*/  IMAD.WIDE R18, R17, 0x4, R4 ;  /* 0x0000000411127825 */ /* 0x000fc800078e0204 */
[----:B----4-:R-:W-:Y:S02]  /*0950*/  HFMA2 R21, R2, R21, -RZ ;  /* 0x0000001502157231 */ /* 0x010fe400001000ff */
[C---:B------:R-:W-:Y:S01]  /*0960*/  IMAD.WIDE R2, R17.reuse, 0x4, R6 ;  /* 0x0000000411027825 */ /* 0x040fe200078e0206 */
[----:B-----5:R1:W-:Y:S03]  /*0970*/  STG.E desc[UR4][R18.64], R33 ;  /* 0x0000002112007986 */ /* 0x0203e6000c101904 */
[----:B------:R-:W-:Y:S01]  /*0980*/  IMAD.WIDE R16, R17, 0x4, R12 ;  /* 0x0000000411107825 */ /* 0x000fe200078e020c */
[----:B------:R1:W-:Y:S04]  /*0990*/  STG.E desc[UR4][R2.64], R21 ;  /* 0x0000001502007986 */ /* 0x0003e8000c101904 */
[----:B------:R1:W-:Y:S01]  /*09a0*/  STG.E desc[UR4][R16.64], R35 ;  /* 0x0000002310007986 */ /* 0x0003e2000c101904 */
[----:B------:R-:W-:Y:S05]  /*09b0*/  @!P1 BRA `(.L_x_658) ;  /* 0xfffffffc00509947 */ /* 0x000fea000383ffff */
[----:B------:R-:W-:Y:S05]  /*09c0*/  EXIT ;  /* 0x000000000000794d */ /* 0x000fea0003800000 */
.L_x_655:
        /* <DEDUP_REMOVED lines=21> */
.L_x_660:
[----:B-1----:R-:W-:-:S05]  /*0b20*/  IADD3 R15, PT, PT, R25, R31, RZ ;  /* 0x0000001f190f7210 */ /* 0x002fca0007ffe0ff */
[----:B--2---:R-:W-:-:S04]  /*0b30*/  IMAD.WIDE R18, R15, 0x4, R12 ;  /* 0x000000040f127825 */ /* 0x004fc800078e020c */
[C---:B0-----:R-:W-:Y:S01]  /*0b40*/  IMAD.WIDE R16, R15.reuse, 0x4, R6 ;  /* 0x000000040f107825 */ /* 0x041fe200078e0206 */
[----:B------:R-:W2:Y:S03]  /*0b50*/  LDG.E.CONSTANT R27, desc[UR4][R18.64] ;  /* 0x00000004121b7981 */ /* 0x000ea6000c1e9900 */
[----:B------:R-:W-:Y:S01]  /*0b60*/  IMAD.WIDE R14, R15, 0x4, R8 ;  /* 0x000000040f0e7825 */ /* 0x000fe200078e0208 */
[----:B------:R-:W3:Y:S04]  /*0b70*/  LDG.E.CONSTANT R29, desc[UR4][R16.64] ;  /* 0x00000004101d7981 */ /* 0x000ee8000c1e9900 */
        /* <DEDUP_REMOVED lines=30> */
.L_x_659:
        /* <DEDUP_REMOVED lines=21> */
.L_x_661:
[----:B-1----:R-:W-:Y:S01]  /*0eb0*/  IADD3 R19, PT, PT, R24, R31, RZ ;  /* 0x0000001f18137210 */ /* 0x002fe20007ffe0ff */
[----:B------:R-:W-:-:S04]  /*0ec0*/  IMAD.IADD R33, R25, 0x1, R31 ;  /* 0x0000000119217824 */ /* 0x000fc800078e021f */
[----:B0-----:R-:W-:-:S04]  /*0ed0*/  IMAD.WIDE R16, R33, 0x4, R8 ;  /* 0x0000000421107825 */ /* 0x001fc800078e0208 */
[----:B------:R-:W-:Y:S02]  /*0ee0*/  IMAD.WIDE R18, R19, 0x4, R2 ;  /* 0x0000000413127825 */ /* 0x000fe400078e0202 */
[----:B------:R0:W3:Y:S02]  /*0ef0*/  LDG.E.CONSTANT R16, desc[UR4][R16.64] ;  /* 0x0000000410107981 */ /* 0x0000e4000c1e9900 */
[C---:B--2---:R-:W-:Y:S02]  /*0f00*/  IMAD.WIDE R20, R33.reuse, 0x4, R4 ;  /* 0x0000000421147825 */ /* 0x044fe400078e0204 */
[----:B------:R-:W3:Y:S02]  /*0f10*/  LDG.E.CONSTANT R19, desc[UR4][R18.64] ;  /* 0x0000000412137981 */ /* 0x000ee4000c1e9900 */
[----:B------:R-:W-:Y:S02]  /*0f20*/  IMAD.WIDE R32, R33, 0x4, R10 ;  /* 0x0000000421207825 */ /* 0x000fe400078e020a */
[----:B------:R1:W2:Y:S04]  /*0f30*/  LDG.E.CONSTANT R35, desc[UR4][R20.64] ;  /* 0x0000000414237981 */ /* 0x0002a8000c1e9900 */
[----:B------:R-:W4:Y:S01]  /*0f40*/  LDG.E.CONSTANT R33, desc[UR4][R32.64] ;  /* 0x0000000420217981 */ /* 0x000f22000c1e9900 */
[----:B------:R-:W-:-:S05]  /*0f50*/  IABS R34, R31 ;  /* 0x0000001f00227213 */ /* 0x000fca0000000000 */
[----:B------:R-:W-:Y:S01]  /*0f60*/  IMAD.HI.U32 R30, R29, R34, RZ ;  /* 0x000000221d1e7227 */ /* 0x000fe200078e00ff */
[----:B------:R-:W-:-:S04]  /*0f70*/  IABS R36, R28 ;  /* 0x0000001c00247213 */ /* 0x000fc80000000000 */
[----:B------:R-:W-:-:S05]  /*0f80*/  IADD3 R37, PT, PT, -R30, RZ, RZ ;  /* 0x000000ff1e257210 */ /* 0x000fca0007ffe1ff */
[----:B0-----:R-:W-:-:S05]  /*0f90*/  IMAD R17, R36, R37, R34 ;  /* 0x0000002524117224 */ /* 0x001fca00078e0222 */
[----:B------:R-:W-:-:S13]  /*0fa0*/  ISETP.GT.U32.AND P2, PT, R26, R17, PT ;  /* 0x000000111a00720c */ /* 0x000fda0003f44070 */
[----:B------:R-:W-:-:S05]  /*0fb0*/  @!P2 IMAD.IADD R17, R17, 0x1, -R36 ;  /* 0x000000011111a824 */ /* 0x000fca00078e0a24 */
[----:B------:R-:W-:Y:S02]  /*0fc0*/  ISETP.GE.U32.AND P1, PT, R17, R26, PT ;  /* 0x0000001a1100720c */ /* 0x000fe40003f26070 */
[----:B------:R-:W-:-:S04]  /*0fd0*/  LOP3.LUT R17, R31, R28, RZ, 0x3c, !PT ;  /* 0x0000001c1f117212 */ /* 0x000fc800078e3cff */
[----:B------:R-:W-:Y:S02]  /*0fe0*/  ISETP.GE.AND P3, PT, R17, RZ, PT ;  /* 0x000000ff1100720c */ /* 0x000fe40003f66270 */
[----:B------:R-:W-:-:S05]  /*0ff0*/  @!P2 IADD3 R30, PT, PT, R30, 0x1, RZ ;  /* 0x000000011e1ea810 */ /* 0x000fca0007ffe0ff */
[----:B------:R-:W-:-:S06]  /*1000*/  @P1 IADD3 R30, PT, PT, R30, 0x1, RZ ;  /* 0x000000011e1e1810 */ /* 0x000fcc0007ffe0ff */
[----:B------:R-:W-:-:S05]  /*1010*/  @!P3 IMAD.MOV R30, RZ, RZ, -R30 ;  /* 0x000000ffff1eb224 */ /* 0x000fca00078e0a1e */
[----:B------:R-:W-:-:S04]  /*1020*/  SEL R17, R23, R30, !P0 ;  /* 0x0000001e17117207 */ /* 0x000fc80004000000 */
[----:B-1----:R-:W-:Y:S01]  /*1030*/  IADD3 R20, PT, PT, -R17, RZ, RZ ;  /* 0x000000ff11147210 */ /* 0x002fe20007ffe1ff */
[----:B------:R-:W-:-:S04]  /*1040*/  IMAD R18, R0, UR8, R17 ;  /* 0x0000000800127c24 */ /* 0x000fc8000f8e0211 */
[----:B------:R-:W-:Y:S02]  /*1050*/  IMAD R17, R28, R20, R31 ;  /* 0x000000141c117224 */ /* 0x000fe400078e021f */
[----:B------:R-:W-:-:S04]  /*1060*/  IMAD R18, R18, R27, UR6 ;  /* 0x0000000612127e24 */ /* 0x000fc8000f8e021b */
[----:B------:R-:W-:-:S04]  /*1070*/  IMAD R37, R18, R28, R17 ;  /* 0x0000001c12257224 */ /* 0x000fc800078e0211 */
[----:B------:R-:W-:Y:S01]  /*1080*/  IMAD.WIDE R20, R37, 0x4, R14 ;  /* 0x0000000425147825 */ /* 0x000fe200078e020e */
[----:B------:R-:W-:-:S04]  /*1090*/  IADD3 R31, PT, PT, R31, UR7, RZ ;  /* 0x000000071f1f7c10 */ /* 0x000fc8000fffe0ff */
[----:B------:R-:W-:Y:S01]  /*10a0*/  ISETP.GE.AND P1, PT, R31, R22, PT ;  /* 0x000000161f00720c */ /* 0x000fe20003f26270 */
[----:B---3--:R-:W-:Y:S02]  /*10b0*/  HFMA2 R30, R16, R19, -RZ ;  /* 0x00000013101e7231 */ /* 0x008fe400001000ff */
[----:B------:R-:W-:-:S04]  /*10c0*/  IMAD.WIDE R16, R37, 0x4, R12 ;  /* 0x0000000425107825 */ /* 0x000fc800078e020c */
[----:B------:R-:W-:Y:S01]  /*10d0*/  IMAD.WIDE R18, R37, 0x4, R6 ;  /* 0x0000000425127825 */ /* 0x000fe200078e0206 */
[----:B--2---:R1:W-:Y:S04]  /*10e0*/  STG.E desc[UR4][R20.64], R35 ;  /* 0x0000002314007986 */ /* 0x0043e8000c101904 */
[----:B----4-:R1:W-:Y:S04]  /*10f0*/  STG.E desc[UR4][R16.64], R33 ;  /* 0x0000002110007986 */ /* 0x0103e8000c101904 */
[----:B------:R1:W-:Y:S01]  /*1100*/  STG.E desc[UR4][R18.64], R30 ;  /* 0x0000001e12007986 */ /* 0x0003e2000c101904 */
[----:B------:R-:W-:Y:S05]  /*1110*/  @!P1 BRA `(.L_x_661) ;  /* 0xfffffffc00649947 */ /* 0x000fea000383ffff */
[----:B------:R-:W-:Y:S05]  /*1120*/  EXIT ;  /* 0x000000000000794d */ /* 0x000fea0003800000 */
.L_x_662:
        /* <DEDUP_REMOVED lines=13> */
.L_x_742:


//--------------------- .text._ZN17fastertransformer22addQKVBiasIA3TransposeI7__half2EEvPT_S3_S3_PKS2_S5_S5_S5_S5_S5_PKiS5_S5_iiii --------------------------
	.section	.text._ZN17fastertransformer22addQKVBiasIA3TransposeI7__half2EEvPT_S3_S3_PKS2_S5_S5_S5_S5_S5_PKiS5_S5_iiii,"ax",@progbits
	.align	128
        .global         _ZN17fastertransformer22addQKVBiasIA3TransposeI7__half2EEvPT_S3_S3_PKS2_S5_S5_S5_S5_S5_PKiS5_S5_iiii
        .type           _ZN17fastertransformer22addQKVBiasIA3TransposeI7__half2EEvPT_S3_S3_PKS2_S5_S5_S5_S5_S5_PKiS5_S5_iiii,@function
        .size           _ZN17fastertransformer22addQKVBiasIA3TransposeI7__half2EEvPT_S3_S3_PKS2_S5_S5_S5_S5_S5_PKiS5_S5_iiii,(.L_x_743 - _ZN17fastertransformer22addQKVBiasIA3TransposeI7__half2EEvPT_S3_S3_PKS2_S5_S5_S5_S5_S5_PKiS5_S5_iiii)
        .other          _ZN17fastertransformer22addQKVBiasIA3TransposeI7__half2EEvPT_S3_S3_PKS2_S5_S5_S5_S5_S5_PKiS5_S5_iiii,@"STO_CUDA_ENTRY STV_DEFAULT"
_ZN17fastertransformer22addQKVBiasIA3TransposeI7__half2EEvPT_S3_S3_PKS2_S5_S5_S5_S5_S5_PKiS5_S5_iiii:
.text._ZN17fastertransformer22addQKVBiasIA3TransposeI7__half2EEvPT_S3_S3_PKS2_S5_S5_S5_S5_S5_PKiS5_S5_iiii:
        /* <DEDUP_REMOVED lines=44> */
[----:B--2---:R-:W-:Y:S02]  /*02c0*/  MOV R16, RZ ;  /* 0x000000ff00107202 */ /* 0x004fe40000000f00 */
[----:B-----5:R-:W-:-:S05]  /*02d0*/  IADD3 R18, PT, PT, RZ, -R17, RZ ;  /* 0x80000011ff127210 */ /* 0x020fca0007ffe0ff */
[----:B------:R-:W-:-:S04]  /*02e0*/  IMAD R9, R18, R5, RZ ;  /* 0x0000000512097224 */ /* 0x000fc800078e02ff */
[----:B-1-34-:R-:W-:-:S07]  /*02f0*/  IMAD.HI.U32 R9, R17, R9, R16 ;  /* 0x0000000911097227 */ /* 0x01afce00078e0010 */
.L_x_665:
[----:B-1----:R-:W1:Y:S01]  /*0300*/  LDC.64 R16, c[0x0][0x398] ;  /* 0x0000e600ff107b82 */ /* 0x002e620000000a00 */
[----:B------:R-:W-:Y:S01]  /*0310*/  IADD3 R21, PT, PT, R3, R27, RZ ;  /* 0x0000001b03157210 */ /* 0x000fe20007ffe0ff */
[----:B0-----:R-:W-:-:S06]  /*0320*/  IMAD.WIDE R18, R27, 0x4, R12 ;  /* 0x000000041b127825 */ /* 0x001fcc00078e020c */
[----:B------:R-:W2:Y:S01]  /*0330*/  LDG.E.CONSTANT R18, desc[UR4][R18.64] ;  /* 0x0000000412127981 */ /* 0x000ea2000c1e9900 */
[----:B-1----:R-:W-:-:S05]  /*0340*/  IMAD.WIDE R16, R21, 0x4, R16 ;  /* 0x0000000415107825 */ /* 0x002fca00078e0210 */
[----:B------:R0:W2:Y:S01]  /*0350*/  LDG.E.CONSTANT R29, desc[UR4][R16.64] ;  /* 0x00000004101d7981 */ /* 0x0000a2000c1e9900 */
[----:B------:R-:W-:-:S05]  /*0360*/  IABS R22, R27 ;  /* 0x0000001b00167213 */ /* 0x000fca0000000000 */
[----:B------:R-:W-:Y:S01]  /*0370*/  IMAD.HI.U32 R20, R9, R22, RZ ;  /* 0x0000001609147227 */ /* 0x000fe200078e00ff */
[----:B------:R-:W-:-:S04]  /*0380*/  IABS R25, R8 ;  /* 0x0000000800197213 */ /* 0x000fc80000000000 */
[----:B------:R-:W-:-:S05]  /*0390*/  IADD3 R23, PT, PT, -R20, RZ, RZ ;  /* 0x000000ff14177210 */ /* 0x000fca0007ffe1ff */
[----:B------:R-:W-:-:S05]  /*03a0*/  IMAD R22, R25, R23, R22 ;  /* 0x0000001719167224 */ /* 0x000fca00078e0216 */
[----:B------:R-:W-:Y:S02]  /*03b0*/  ISETP.GT.U32.AND P2, PT, R5, R22, PT ;  /* 0x000000160500720c */ /* 0x000fe40003f44070 */
[----:B0-----:R-:W-:-:S11]  /*03c0*/  LOP3.LUT R16, R27, R8, RZ, 0x3c, !PT ;  /* 0x000000081b107212 */ /* 0x001fd600078e3cff */
[----:B------:R-:W-:-:S04]  /*03d0*/  @!P2 IADD3 R22, PT, PT, R22, -R25, RZ ;  /* 0x800000191616a210 */ /* 0x000fc80007ffe0ff */
[----:B------:R-:W-:Y:S02]  /*03e0*/  ISETP.GE.U32.AND P1, PT, R22, R5, PT ;  /* 0x000000051600720c */ /* 0x000fe40003f26070 */
[----:B------:R-:W-:Y:S01]  /*03f0*/  ISETP.GE.AND P3, PT, R16, RZ, PT ;  /* 0x000000ff1000720c */ /* 0x000fe20003f66270 */
[----:B------:R-:W0:Y:S01]  /*0400*/  LDC.64 R22, c[0x0][0x3b0] ;  /* 0x0000ec00ff167b82 */ /* 0x000e220000000a00 */
[----:B------:R-:W-:-:S07]  /*0410*/  @!P2 IADD3 R20, PT, PT, R20, 0x1, RZ ;  /* 0x000000011414a810 */ /* 0x000fce0007ffe0ff */
[----:B------:R-:W1:Y:S02]  /*0420*/  LDC.64 R16, c[0x0][0x380] ;  /* 0x0000e000ff107b82 */ /* 0x000e640000000a00 */
[----:B------:R-:W-:-:S04]  /*0430*/  @P1 IADD3 R20, PT, PT, R20, 0x1, RZ ;  /* 0x0000000114141810 */ /* 0x000fc80007ffe0ff */
[----:B------:R-:W-:-:S04]  /*0440*/  @!P3 IADD3 R20, PT, PT, -R20, RZ, RZ ;  /* 0x000000ff1414b210 */ /* 0x000fc80007ffe1ff */
[----:B------:R-:W-:-:S04]  /*0450*/  SEL R19, R7, R20, !P0 ;  /* 0x0000001407137207 */ /* 0x000fc80004000000 */
[----:B------:R-:W-:Y:S01]  /*0460*/  IADD3 R25, PT, PT, -R19, RZ, RZ ;  /* 0x000000ff13197210 */ /* 0x000fe20007ffe1ff */
[----:B------:R-:W-:-:S04]  /*0470*/  IMAD R19, R0, UR8, R19 ;  /* 0x0000000800137c24 */ /* 0x000fc8000f8e0213 */
[----:B------:R-:W-:Y:S02]  /*0480*/  IMAD R25, R8, R25, R27 ;  /* 0x0000001908197224 */ /* 0x000fe400078e021b */
[----:B------:R-:W-:-:S04]  /*0490*/  IMAD R19, R19, R6, UR6 ;  /* 0x0000000613137e24 */ /* 0x000fc8000f8e0206 */
[----:B------:R-:W-:-:S04]  /*04a0*/  IMAD R25, R19, R8, R25 ;  /* 0x0000000813197224 */ /* 0x000fc800078e0219 */
[----:B-1----:R-:W-:-:S04]  /*04b0*/  IMAD.WIDE R16, R25, 0x4, R16 ;  /* 0x0000000419107825 */ /* 0x002fc800078e0210 */
[----:B------:R-:W-:Y:S02]  /*04c0*/  IMAD.IADD R20, R4, 0x1, R27 ;  /* 0x0000000104147824 */ /* 0x000fe400078e021b */
[----:B0-----:R-:W-:-:S05]  /*04d0*/  IMAD.WIDE R22, R27, 0x4, R22 ;  /* 0x000000041b167825 */ /* 0x001fca00078e0216 */
[----:B------:R0:W3:Y:S02]  /*04e0*/  LDG.E.CONSTANT R24, desc[UR4][R22.64] ;  /* 0x0000000416187981 */ /* 0x0000e4000c1e9900 */
[----:B0-----:R-:W0:Y:S01]  /*04f0*/  LDC.64 R22, c[0x0][0x390] ;  /* 0x0000e400ff167b82 */ /* 0x001e220000000a00 */
[----:B--2---:R-:W-:-:S07]  /*0500*/  HADD2 R26, R29, R18 ;  /* 0x000000121d1a7230 */ /* 0x004fce0000000000 */
[----:B------:R-:W1:Y:S01]  /*0510*/  LDC.64 R18, c[0x0][0x3b8] ;  /* 0x0000ee00ff127b82 */ /* 0x000e620000000a00 */
[----:B------:R2:W-:Y:S07]  /*0520*/  STG.E desc[UR4][R16.64], R26 ;  /* 0x0000001a10007986 */ /* 0x0005ee000c101904 */
[----:B--2---:R-:W2:Y:S01]  /*0530*/  LDC.64 R16, c[0x0][0x3d0] ;  /* 0x0000f400ff107b82 */ /* 0x004ea20000000a00 */
[----:B------:R-:W-:-:S06]  /*0540*/  IMAD.WIDE R28, R21, 0x4, R14 ;  /* 0x00000004151c7825 */ /* 0x000fcc00078e020e */
[----:B------:R-:W3:Y:S01]  /*0550*/  LDG.E.CONSTANT R29, desc[UR4][R28.64] ;  /* 0x000000041c1d7981 */ /* 0x000ee2000c1e9900 */
[----:B-1----:R-:W-:-:S06]  /*0560*/  IMAD.WIDE R18, R21, 0x4, R18 ;  /* 0x0000000415127825 */ /* 0x002fcc00078e0212 */
[----:B------:R-:W4:Y:S01]  /*0570*/  LDG.E.CONSTANT R19, desc[UR4][R18.64] ;  /* 0x0000000412137981 */ /* 0x000f22000c1e9900 */
[----:B--2---:R-:W-:-:S04]  /*0580*/  IMAD.WIDE R16, R20, 0x4, R16 ;  /* 0x0000000414107825 */ /* 0x004fc800078e0210 */
[----:B------:R-:W-:Y:S01]  /*0590*/  IMAD.WIDE R20, R27, 0x4, R10 ;  /* 0x000000041b147825 */ /* 0x000fe200078e020a */
[----:B------:R1:W2:Y:S05]  /*05a0*/  LDG.E R26, desc[UR4][R16.64] ;  /* 0x00000004101a7981 */ /* 0x0002aa000c1e1900 */
[----:B------:R-:W4:Y:S01]  /*05b0*/  LDG.E.CONSTANT R20, desc[UR4][R20.64] ;  /* 0x0000000414147981 */ /* 0x000f22000c1e9900 */
[----:B-1----:R-:W1:Y:S01]  /*05c0*/  LDC.64 R16, c[0x0][0x388] ;  /* 0x0000e200ff107b82 */ /* 0x002e620000000a00 */
[----:B0-----:R-:W-:Y:S01]  /*05d0*/  IMAD.WIDE R22, R25, 0x4, R22 ;  /* 0x0000000419167825 */ /* 0x001fe200078e0216 */
[----:B------:R-:W-:-:S04]  /*05e0*/  IADD3 R27, PT, PT, R27, UR7, RZ ;  /* 0x000000071b1b7c10 */ /* 0x000fc8000fffe0ff */
[----:B------:R-:W-:Y:S01]  /*05f0*/  ISETP.GE.AND P1, PT, R27, R2, PT ;  /* 0x000000021b00720c */ /* 0x000fe20003f26270 */
[----:B---3--:R-:W-:Y:S02]  /*0600*/  HFMA2 R24, R29, 1, 1, R24 ;  /* 0x3c003c001d187831 */ /* 0x008fe40000000018 */
[----:B-1----:R-:W-:-:S04]  /*0610*/  IMAD.WIDE R28, R25, 0x4, R16 ;  /* 0x00000004191c7825 */ /* 0x002fc800078e0210 */
[----:B--2---:R-:W-:Y:S02]  /*0620*/  HMUL2 R24, R24, R26 ;  /* 0x0000001a18187232 */ /* 0x004fe40000000000 */
[----:B----4-:R-:W-:-:S03]  /*0630*/  HADD2 R26, R19, R20 ;  /* 0x00000014131a7230 */ /* 0x010fc60000000000 */
[----:B------:R1:W-:Y:S04]  /*0640*/  STG.E desc[UR4][R28.64], R24 ;  /* 0x000000181c007986 */ /* 0x0003e8000c101904 */
[----:B------:R1:W-:Y:S01]  /*0650*/  STG.E desc[UR4][R22.64], R26 ;  /* 0x0000001a16007986 */ /* 0x0003e2000c101904 */
[----:B------:R-:W-:Y:S05]  /*0660*/  @!P1 BRA `(.L_x_665) ;  /* 0xfffffffc00249947 */ /* 0x000fea000383ffff */
[----:B------:R-:W-:Y:S05]  /*0670*/  EXIT ;  /* 0x000000000000794d */ /* 0x000fea0003800000 */
.L_x_664:
        /* <DEDUP_REMOVED lines=8> */
[----:B--2---:R-:W2:Y:S02]  /*0700*/  MUFU.RCP R9, R9 ;  /* 0x0000000900097308 */ /* 0x004ea40000001000 */
[----:B--2---:R-:W-:-:S06]  /*0710*/  IADD3 R12, PT, PT, R9, 0xffffffe, RZ ;  /* 0x0ffffffe090c7810 */ /* 0x004fcc0007ffe0ff */
[----:B------:R2:W5:Y:S02]  /*0720*/  F2I.FTZ.U32.TRUNC.NTZ R13, R12 ;  /* 0x0000000c000d7305 */ /* 0x000564000021f000 */
[----:B--2---:R-:W-:Y:S02]  /*0730*/  MOV R12, RZ ;  /* 0x000000ff000c7202 */ /* 0x004fe40000000f00 */
[----:B-----5:R-:W-:-:S05]  /*0740*/  IADD3 R14, PT, PT, RZ, -R13, RZ ;  /* 0x8000000dff0e7210 */ /* 0x020fca0007ffe0ff */
[----:B------:R-:W-:-:S04]  /*0750*/  IMAD R15, R14, R5, RZ ;  /* 0x000000050e0f7224 */ /* 0x000fc800078e02ff */
[----:B01-34-:R-:W-:-:S07]  /*0760*/  IMAD.HI.U32 R9, R13, R15, R12 ;  /* 0x0000000f0d097227 */ /* 0x01bfce00078e000c */
.L_x_666:
[----:B---3--:R-:W0:Y:S01]  /*0770*/  LDC.64 R14, c[0x0][0x398] ;  /* 0x0000e600ff0e7b82 */ /* 0x008e220000000a00 */
[----:B------:R-:W-:-:S07]  /*0780*/  IADD3 R25, PT, PT, R3, R27, RZ ;  /* 0x0000001b03197210 */ /* 0x000fce0007ffe0ff */
[----:B------:R-:W1:Y:S01]  /*0790*/  LDC.64 R12, c[0x0][0x3a0] ;  /* 0x0000e800ff0c7b82 */ /* 0x000e620000000a00 */
[----:B------:R-:W-:Y:S02]  /*07a0*/  IABS R16, R27 ;  /* 0x0000001b00107213 */ /* 0x000fe40000000000 */
[----:B------:R-:W-:-:S05]  /*07b0*/  IABS R21, R8 ;  /* 0x0000000800157213 */ /* 0x000fca0000000000 */
[----:B------:R-:W2:Y:S01]  /*07c0*/  LDC.64 R28, c[0x0][0x3a8] ;  /* 0x0000ea00ff1c7b82 */ /* 0x000ea20000000a00 */
[----:B0-----:R-:W-:-:S05]  /*07d0*/  IMAD.WIDE R14, R25, 0x4, R14 ;  /* 0x00000004190e7825 */ /* 0x001fca00078e020e */
[----:B------:R0:W3:Y:S01]  /*07e0*/  LDG.E.CONSTANT R22, desc[UR4][R14.64] ;  /* 0x000000040e167981 */ /* 0x0000e2000c1e9900 */
[----:B-1----:R-:W-:-:S05]  /*07f0*/  IMAD.WIDE R12, R27, 0x4, R12 ;  /* 0x000000041b0c7825 */ /* 0x002fca00078e020c */
[----:B------:R1:W3:Y:S01]  /*0800*/  LDG.E.CONSTANT R19, desc[UR4][R12.64] ;  /* 0x000000040c137981 */ /* 0x0002e2000c1e9900 */
[----:B------:R-:W-:Y:S01]  /*0810*/  IMAD.HI.U32 R18, R9, R16, RZ ;  /* 0x0000001009127227 */ /* 0x000fe200078e00ff */
[----:B0-----:R-:W0:Y:S04]  /*0820*/  LDC.64 R14, c[0x0][0x380] ;  /* 0x0000e000ff0e7b82 */ /* 0x001e280000000a00 */
[----:B------:R-:W-:-:S05]  /*0830*/  IADD3 R17, PT, PT, -R18, RZ, RZ ;  /* 0x000000ff12117210 */ /* 0x000fca0007ffe1ff */
[----:B------:R-:W-:-:S05]  /*0840*/  IMAD R16, R21, R17, R16 ;  /* 0x0000001115107224 */ /* 0x000fca00078e0210 */
[----:B------:R-:W-:Y:S02]  /*0850*/  ISETP.GT.U32.AND P2, PT, R5, R16, PT ;  /* 0x000000100500720c */ /* 0x000fe40003f44070 */
[----:B-1----:R-:W-:-:S11]  /*0860*/  LOP3.LUT R12, R27, R8, RZ, 0x3c, !PT ;  /* 0x000000081b0c7212 */ /* 0x002fd600078e3cff */
[----:B------:R-:W-:-:S04]  /*0870*/  @!P2 IADD3 R16, PT, PT, R16, -R21, RZ ;  /* 0x800000151010a210 */ /* 0x000fc80007ffe0ff */
[----:B------:R-:W-:Y:S02]  /*0880*/  ISETP.GE.U32.AND P1, PT, R16, R5, PT ;  /* 0x000000051000720c */ /* 0x000fe40003f26070 */
[----:B------:R-:W-:Y:S01]  /*0890*/  ISETP.GE.AND P3, PT, R12, RZ, PT ;  /* 0x000000ff0c00720c */ /* 0x000fe20003f66270 */
[----:B------:R-:W1:Y:S01]  /*08a0*/  LDC.64 R16, c[0x0][0x3b0] ;  /* 0x0000ec00ff107b82 */ /* 0x000e620000000a00 */
[----:B------:R-:W-:-:S07]  /*08b0*/  @!P2 IADD3 R18, PT, PT, R18, 0x1, RZ ;  /* 0x000000011212a810 */ /* 0x000fce0007ffe0ff */
[----:B------:R-:W4:Y:S02]  /*08c0*/  LDC.64 R12, c[0x0][0x3d0] ;  /* 0x0000f400ff0c7b82 */ /* 0x000f240000000a00 */
[----:B------:R-:W-:-:S05]  /*08d0*/  @P1 VIADD R18, R18, 0x1 ;  /* 0x0000000112121836 */ /* 0x000fca0000000000 */
[----:B------:R-:W-:-:S04]  /*08e0*/  @!P3 IADD3 R18, PT, PT, -R18, RZ, RZ ;  /* 0x000000ff1212b210 */ /* 0x000fc80007ffe1ff */
[----:B------:R-:W-:-:S04]  /*08f0*/  SEL R21, R7, R18, !P0 ;  /* 0x0000001207157207 */ /* 0x000fc80004000000 */
[----:B------:R-:W-:Y:S01]  /*0900*/  IADD3 R23, PT, PT, -R21, RZ, RZ ;  /* 0x000000ff15177210 */ /* 0x000fe20007ffe1ff */
[----:B------:R-:W-:-:S04]  /*0910*/  IMAD R21, R0, UR8, R21 ;  /* 0x0000000800157c24 */ /* 0x000fc8000f8e0215 */
[----:B------:R-:W-:Y:S02]  /*0920*/  IMAD R23, R8, R23, R27 ;  /* 0x0000001708177224 */ /* 0x000fe400078e021b */
[----:B------:R-:W-:Y:S02]  /*0930*/  IMAD R21, R21, R6, UR6 ;  /* 0x0000000615157e24 */ /* 0x000fe4000f8e0206 */
[----:B--2---:R-:W-:-:S04]  /*0940*/  IMAD.WIDE R28, R25, 0x4, R28 ;  /* 0x00000004191c7825 */ /* 0x004fc800078e021c */
[----:B------:R-:W-:Y:S02]  /*0950*/  IMAD R23, R21, R8, R23 ;  /* 0x0000000815177224 */ /* 0x000fe400078e0217 */
[----:B-1----:R-:W-:Y:S01]  /*0960*/  IMAD.WIDE R16, R27, 0x4, R16 ;  /* 0x000000041b107825 */ /* 0x002fe200078e0210 */
[----:B------:R-:W2:Y:S03]  /*0970*/  LDG.E.CONSTANT R29, desc[UR4][R28.64] ;  /* 0x000000041c1d7981 */ /* 0x000ea6000c1e9900 */
[----:B0-----:R-:W-:Y:S01]  /*0980*/  IMAD.WIDE R20, R23, 0x4, R14 ;  /* 0x0000000417147825 */ /* 0x001fe200078e020e */
[----:B------:R0:W2:Y:S01]  /*0990*/  LDG.E.CONSTANT R18, desc[UR4][R16.64] ;  /* 0x0000000410127981 */ /* 0x0000a2000c1e9900 */
[----:B------:R-:W1:Y:S08]  /*09a0*/  LDC.64 R14, c[0x0][0x388] ;  /* 0x0000e200ff0e7b82 */ /* 0x000e700000000a00 */
[----:B0-----:R-:W0:Y:S01]  /*09b0*/  LDC.64 R16, c[0x0][0x3d8] ;  /* 0x0000f600ff107b82 */ /* 0x001e220000000a00 */
[----:B---3--:R-:W-:Y:S01]  /*09c0*/  HFMA2 R22, R22, 1, 1, R19 ;  /* 0x3c003c0016167831 */ /* 0x008fe20000000013 */
[----:B------:R-:W-:-:S05]  /*09d0*/  IADD3 R19, PT, PT, R4, R27, RZ ;  /* 0x0000001b04137210 */ /* 0x000fca0007ffe0ff */
[----:B----4-:R-:W-:Y:S01]  /*09e0*/  IMAD.WIDE R12, R19, 0x4, R12 ;  /* 0x00000004130c7825 */ /* 0x010fe200078e020c */
[----:B------:R3:W-:Y:S04]  /*09f0*/  STG.E desc[UR4][R20.64], R22 ;  /* 0x0000001614007986 */ /* 0x0007e8000c101904 */
[----:B------:R4:W5:Y:S02]  /*0a00*/  LDG.E R26, desc[UR4][R12.64] ;  /* 0x000000040c1a7981 */ /* 0x000964000c1e1900 */
[----:B----4-:R-:W4:Y:S01]  /*0a10*/  LDC.64 R12, c[0x0][0x3b8] ;  /* 0x0000ee00ff0c7b82 */ /* 0x010f220000000a00 */
[----:B-1----:R-:W-:-:S04]  /*0a20*/  IMAD.WIDE R14, R23, 0x4, R14 ;  /* 0x00000004170e7825 */ /* 0x002fc800078e020e */
[----:B0-----:R-:W-:-:S04]  /*0a30*/  IMAD.WIDE R16, R19, 0x4, R16 ;  /* 0x0000000413107825 */ /* 0x001fc800078e0210 */
[----:B----4-:R-:W-:Y:S02]  /*0a40*/  IMAD.WIDE R24, R25, 0x4, R12 ;  /* 0x0000000419187825 */ /* 0x010fe400078e020c */
[----:B------:R-:W0:Y:S04]  /*0a50*/  LDC.64 R12, c[0x0][0x390] ;  /* 0x0000e400ff0c7b82 */ /* 0x000e280000000a00 */
[----:B------:R-:W4:Y:S01]  /*0a60*/  LDG.E.CONSTANT R25, desc[UR4][R24.64] ;  /* 0x0000000418197981 */ /* 0x000f22000c1e9900 */
[----:B--2---:R-:W-:Y:S02]  /*0a70*/  HADD2 R18, R29, R18 ;  /* 0x000000121d127230 */ /* 0x004fe40000000000 */
[----:B------:R-:W-:-:S06]  /*0a80*/  IMAD.WIDE R28, R27, 0x4, R10 ;  /* 0x000000041b1c7825 */ /* 0x000fcc00078e020a */
[----:B------:R-:W4:Y:S01]  /*0a90*/  LDG.E.CONSTANT R28, desc[UR4][R28.64] ;  /* 0x000000041c1c7981 */ /* 0x000f22000c1e9900 */
[----:B-----5:R-:W-:-:S05]  /*0aa0*/  HMUL2 R18, R18, R26 ;  /* 0x0000001a12127232 */ /* 0x020fca0000000000 */
[----:B------:R3:W-:Y:S04]  /*0ab0*/  STG.E desc[UR4][R14.64], R18 ;  /* 0x000000120e007986 */ /* 0x0007e8000c101904 */
[----:B------:R-:W2:Y:S01]  /*0ac0*/  LDG.E R16, desc[UR4][R16.64] ;  /* 0x0000000410107981 */ /* 0x000ea2000c1e1900 */
[----:B0-----:R-:W-:Y:S01]  /*0ad0*/  IMAD.WIDE R12, R23, 0x4, R12 ;  /* 0x00000004170c7825 */ /* 0x001fe200078e020c */
[----:B------:R-:W-:-:S04]  /*0ae0*/  IADD3 R27, PT, PT, R27, UR7, RZ ;  /* 0x000000071b1b7c10 */ /* 0x000fc8000fffe0ff */
[----:B------:R-:W-:Y:S01]  /*0af0*/  ISETP.GE.AND P1, PT, R27, R2, PT ;  /* 0x000000021b00720c */ /* 0x000fe20003f26270 */
[----:B----4-:R-:W-:-:S04]  /*0b00*/  HFMA2 R25, R25, 1, 1, R28 ;  /* 0x3c003c0019197831 */ /* 0x010fc8000000001c */
[----:B--2---:R-:W-:-:S05]  /*0b10*/  HMUL2 R19, R25, R16 ;  /* 0x0000001019137232 */ /* 0x004fca0000000000 */
[----:B------:R3:W-:Y:S03]  /*0b20*/  STG.E desc[UR4][R12.64], R19 ;  /* 0x000000130c007986 */ /* 0x0007e6000c101904 */
[----:B------:R-:W-:Y:S05]  /*0b30*/  @!P1 BRA `(.L_x_666) ;  /* 0xfffffffc000c9947 */ /* 0x000fea000383ffff */
[----:B------:R-:W-:Y:S05]  /*0b40*/  EXIT ;  /* 0x000000000000794d */ /* 0x000fea0003800000 */
.L_x_663:
        /* <DEDUP_REMOVED lines=22> */
.L_x_668:
[----:B------:R-:W-:Y:S02]  /*0cb0*/  IABS R23, R27 ;  /* 0x0000001b00177213 */ /* 0x000fe40000000000 */
[----:B-1----:R-:W-:-:S03]  /*0cc0*/  IABS R28, R6 ;  /* 0x00000006001c7213 */ /* 0x002fc60000000000 */
[----:B------:R-:W-:-:S05]  /*0cd0*/  IMAD.HI.U32 R24, R26, R23, RZ ;  /* 0x000000171a187227 */ /* 0x000fca00078e00ff */
[----:B------:R-:W-:-:S05]  /*0ce0*/  IADD3 R22, PT, PT, -R24, RZ, RZ ;  /* 0x000000ff18167210 */ /* 0x000fca0007ffe1ff */
[----:B------:R-:W-:-:S05]  /*0cf0*/  IMAD R23, R28, R22, R23 ;  /* 0x000000161c177224 */ /* 0x000fca00078e0217 */
[----:B------:R-:W-:-:S13]  /*0d00*/  ISETP.GT.U32.AND P2, PT, R4, R23, PT ;  /* 0x000000170400720c */ /* 0x000fda0003f44070 */
[----:B------:R-:W-:Y:S01]  /*0d10*/  @!P2 IMAD.IADD R23, R23, 0x1, -R28 ;  /* 0x000000011717a824 */ /* 0x000fe200078e0a1c */
[----:B------:R-:W-:-:S04]  /*0d20*/  IADD3 R28, PT, PT, R3, R27, RZ ;  /* 0x0000001b031c7210 */ /* 0x000fc80007ffe0ff */
[----:B------:R-:W-:Y:S02]  /*0d30*/  ISETP.GE.U32.AND P1, PT, R23, R4, PT ;  /* 0x000000041700720c */ /* 0x000fe40003f26070 */
[----:B------:R-:W1:Y:S02]  /*0d40*/  LDC.64 R22, c[0x0][0x398] ;  /* 0x0000e600ff167b82 */ /* 0x000e640000000a00 */
[----:B-1----:R-:W-:-:S05]  /*0d50*/  IMAD.WIDE R22, R28, 0x4, R22 ;  /* 0x000000041c167825 */ /* 0x002fca00078e0216 */
[----:B------:R0:W3:Y:S02]  /*0d60*/  LDG.E.CONSTANT R25, desc[UR4][R22.64] ;  /* 0x0000000416197981 */ /* 0x0000e4000c1e9900 */
[----:B0-----:R-:W-:-:S05]  /*0d70*/  IMAD.WIDE R22, R27, 0x4, R10 ;  /* 0x000000041b167825 */ /* 0x001fca00078e020a */
[----:B------:R-:W3:Y:S01]  /*0d80*/  LDG.E.CONSTANT R29, desc[UR4][R22.64] ;  /* 0x00000004161d7981 */ /* 0x000ee2000c1e9900 */
[----:B------:R-:W-:-:S04]  /*0d90*/  @!P2 IADD3 R24, PT, PT, R24, 0x1, RZ ;  /* 0x000000011818a810 */ /* 0x000fc80007ffe0ff */
[----:B------:R-:W-:Y:S01]  /*0da0*/  @P1 IADD3 R24, PT, PT, R24, 0x1, RZ ;  /* 0x0000000118181810 */ /* 0x000fe20007ffe0ff */
[----:B---3--:R-:W-:Y:S01]  /*0db0*/  HADD2 R23, R25, R29 ;  /* 0x0000001d19177230 */ /* 0x008fe20000000000 */
        /* <DEDUP_REMOVED lines=10> */
[----:B------:R0:W-:Y:S02]  /*0e60*/  STG.E desc[UR4][R24.64], R23 ;  /* 0x0000001718007986 */ /* 0x0001e4000c101904 */
[----:B0-----:R-:W-:-:S05]  /*0e70*/  IMAD.WIDE R22, R28, 0x4, R12 ;  /* 0x000000041c167825 */ /* 0x001fca00078e020c */
[----:B------:R2:W3:Y:S02]  /*0e80*/  LDG.E.CONSTANT R24, desc[UR4][R22.64] ;  /* 0x0000000416187981 */ /* 0x0004e4000c1e9900 */
[----:B--2---:R-:W-:-:S06]  /*0e90*/  IMAD.WIDE R22, R27, 0x4, R18 ;  /* 0x000000041b167825 */ /* 0x004fcc00078e0212 */
[----:B------:R-:W3:Y:S02]  /*0ea0*/  LDG.E.CONSTANT R22, desc[UR4][R22.64] ;  /* 0x0000000416167981 */ /* 0x000ee4000c1e9900 */
[----:B---3--:R-:W-:Y:S02]  /*0eb0*/  HFMA2 R22, R24, 1, 1, R22 ;  /* 0x3c003c0018167831 */ /* 0x008fe40000000016 */
[----:B------:R-:W-:-:S05]  /*0ec0*/  IMAD.WIDE R24, R29, 0x4, R16 ;  /* 0x000000041d187825 */ /* 0x000fca00078e0210 */
[----:B------:R0:W-:Y:S02]  /*0ed0*/  STG.E desc[UR4][R24.64], R22 ;  /* 0x0000001618007986 */ /* 0x0001e4000c101904 */
[----:B0-----:R-:W-:-:S04]  /*0ee0*/  IMAD.WIDE R24, R27, 0x4, R8 ;  /* 0x000000041b187825 */ /* 0x001fc800078e0208 */
[----:B------:R-:W-:Y:S02]  /*0ef0*/  IMAD.WIDE R22, R28, 0x4, R20 ;  /* 0x000000041c167825 */ /* 0x000fe400078e0214 */
[----:B------:R-:W2:Y:S04]  /*0f00*/  LDG.E.CONSTANT R25, desc[UR4][R24.64] ;  /* 0x0000000418197981 */ /* 0x000ea8000c1e9900 */
[----:B------:R0:W2:Y:S02]  /*0f10*/  LDG.E.CONSTANT R28, desc[UR4][R22.64] ;  /* 0x00000004161c7981 */ /* 0x0000a4000c1e9900 */
[----:B0-----:R-:W0:Y:S01]  /*0f20*/  LDC.64 R22, c[0x0][0x390] ;  /* 0x0000e400ff167b82 */ /* 0x001e220000000a00 */
[----:B------:R-:W-:-:S04]  /*0f30*/  IADD3 R27, PT, PT, R27, UR7, RZ ;  /* 0x000000071b1b7c10 */ /* 0x000fc8000fffe0ff */
[----:B------:R-:W-:Y:S01]  /*0f40*/  ISETP.GE.AND P1, PT, R27, R2, PT ;  /* 0x000000021b00720c */ /* 0x000fe20003f26270 */
[----:B--2---:R-:W-:Y:S02]  /*0f50*/  HADD2 R25, R28, R25 ;  /* 0x000000191c197230 */ /* 0x004fe40000000000 */
[----:B0-----:R-:W-:-:S05]  /*0f60*/  IMAD.WIDE R28, R29, 0x4, R22 ;  /* 0x000000041d1c7825 */ /* 0x001fca00078e0216 */
[----:B------:R1:W-:Y:S05]  /*0f70*/  STG.E desc[UR4][R28.64], R25 ;  /* 0x000000191c007986 */ /* 0x0003ea000c101904 */
[----:B------:R-:W-:Y:S05]  /*0f80*/  @!P1 BRA `(.L_x_668) ;  /* 0xfffffffc00489947 */ /* 0x000fea000383ffff */
[----:B------:R-:W-:Y:S05]  /*0f90*/  EXIT ;  /* 0x000000000000794d */ /* 0x000fea0003800000 */
.L_x_667:
        /* <DEDUP_REMOVED lines=16> */
[----:B-----5:R-:W-:-:S05]  /*10a0*/  IADD3 R20, PT, PT, RZ, -R19, RZ ;  /* 0x80000013ff147210 */ /* 0x020fca0007ffe0ff */
[----:B------:R-:W-:-:S04]  /*10b0*/  IMAD R23, R20, R5, RZ ;  /* 0x0000000514177224 */ /* 0x000fc800078e02ff */
[----:B-1-34-:R-:W-:-:S07]  /*10c0*/  IMAD.HI.U32 R23, R19, R23, R18 ;  /* 0x0000001713177227 */ /* 0x01afce00078e0012 */
.L_x_669:
        /* <DEDUP_REMOVED lines=10> */
[----:B------:R0:W2:Y:S04]  /*1170*/  LDG.E.CONSTANT R20, desc[UR4][R20.64] ;  /* 0x0000000414147981 */ /* 0x0000a8000c1e9900 */
[----:B------:R-:W2:Y:S02]  /*1180*/  LDG.E.CONSTANT R19, desc[UR4][R18.64] ;  /* 0x0000000412137981 */ /* 0x000ea4000c1e9900 */
        /* <DEDUP_REMOVED lines=9> */
[----:B0-----:R-:W-:-:S06]  /*1220*/  IMAD.WIDE R24, R27, 0x4, R24 ;  /* 0x000000041b187825 */ /* 0x001fcc00078e0218 */
[----:B------:R-:W3:Y:S01]  /*1230*/  LDG.E.CONSTANT R25, desc[UR4][R24.64] ;  /* 0x0000000418197981 */ /* 0x000ee2000c1e9900 */
[----:B--2---:R-:W-:Y:S02]  /*1240*/  HFMA2 R28, R20, 1, 1, R19 ;  /* 0x3c003c00141c7831 */ /* 0x004fe40000000013 */
[----:B------:R-:W-:-:S06]  /*1250*/  IMAD.WIDE R18, R26, 0x4, R12 ;  /* 0x000000041a127825 */ /* 0x000fcc00078e020c */
[----:B------:R-:W3:Y:S01]  /*1260*/  LDG.E.CONSTANT R18, desc[UR4][R18.64] ;  /* 0x0000000412127981 */ /* 0x000ee2000c1e9900 */
[----:B------:R-:W-:Y:S01]  /*1270*/  IADD3 R29, PT, PT, -R21, RZ, RZ ;  /* 0x000000ff151d7210 */ /* 0x000fe20007ffe1ff */
[----:B------:R-:W-:-:S04]  /*1280*/  IMAD R21, R0, UR8, R21 ;  /* 0x0000000800157c24 */ /* 0x000fc8000f8e0215 */
[----:B------:R-:W-:Y:S02]  /*1290*/  IMAD R29, R22, R29, R27 ;  /* 0x0000001d161d7224 */ /* 0x000fe400078e021b */
[----:B------:R-:W-:-:S04]  /*12a0*/  IMAD R21, R21, R6, UR6 ;  /* 0x0000000615157e24 */ /* 0x000fc8000f8e0206 */
[----:B------:R-:W-:-:S04]  /*12b0*/  IMAD R29, R21, R22, R29 ;  /* 0x00000016151d7224 */ /* 0x000fc800078e021d */
[----:B------:R-:W-:-:S05]  /*12c0*/  IMAD.WIDE R20, R29, 0x4, R14 ;  /* 0x000000041d147825 */ /* 0x000fca00078e020e */
[----:B------:R0:W-:Y:S02]  /*12d0*/  STG.E desc[UR4][R20.64], R28 ;  /* 0x0000001c14007986 */ /* 0x0001e4000c101904 */
[----:B0-----:R-:W0:Y:S01]  /*12e0*/  LDC.64 R20, c[0x0][0x3d8] ;  /* 0x0000f600ff147b82 */ /* 0x001e220000000a00 */
[----:B---3--:R-:W-:-:S07]  /*12f0*/  HADD2 R28, R18, R25 ;  /* 0x00000019121c7230 */ /* 0x008fce0000000000 */
[----:B------:R-:W1:Y:S01]  /*1300*/  LDC.64 R18, c[0x0][0x3b8] ;  /* 0x0000ee00ff127b82 */ /* 0x000e620000000a00 */
[----:B------:R-:W-:-:S05]  /*1310*/  IMAD.WIDE R24, R29, 0x4, R16 ;  /* 0x000000041d187825 */ /* 0x000fca00078e0210 */
[----:B------:R2:W-:Y:S02]  /*1320*/  STG.E desc[UR4][R24.64], R28 ;  /* 0x0000001c18007986 */ /* 0x0005e4000c101904 */
[----:B--2---:R-:W-:Y:S01]  /*1330*/  IADD3 R25, PT, PT, R4, R27, RZ ;  /* 0x0000001b04197210 */ /* 0x004fe20007ffe0ff */
[----:B-1----:R-:W-:-:S05]  /*1340*/  IMAD.WIDE R18, R26, 0x4, R18 ;  /* 0x000000041a127825 */ /* 0x002fca00078e0212 */
[----:B------:R1:W2:Y:S01]  /*1350*/  LDG.E.CONSTANT R26, desc[UR4][R18.64] ;  /* 0x00000004121a7981 */ /* 0x0002a2000c1e9900 */
[----:B0-----:R-:W-:Y:S02]  /*1360*/  IMAD.WIDE R24, R25, 0x4, R20 ;  /* 0x0000000419187825 */ /* 0x001fe400078e0214 */
[----:B------:R-:W0:Y:S04]  /*1370*/  LDC.64 R20, c[0x0][0x390] ;  /* 0x0000e400ff147b82 */ /* 0x000e280000000a00 */
[----:B------:R-:W3:Y:S01]  /*1380*/  LDG.E R25, desc[UR4][R24.64] ;  /* 0x0000000418197981 */ /* 0x000ee2000c1e1900 */
[----:B-1----:R-:W-:-:S05]  /*1390*/  IMAD.WIDE R18, R27, 0x4, R8 ;  /* 0x000000041b127825 */ /* 0x002fca00078e0208 */
[----:B------:R-:W2:Y:S01]  /*13a0*/  LDG.E.CONSTANT R28, desc[UR4][R18.64] ;  /* 0x00000004121c7981 */ /* 0x000ea2000c1e9900 */
[----:B------:R-:W-:Y:S01]  /*13b0*/  IADD3 R27, PT, PT, R27, UR7, RZ ;  /* 0x000000071b1b7c10 */ /* 0x000fe2000fffe0ff */
[----:B0-----:R-:W-:-:S03]  /*13c0*/  IMAD.WIDE R20, R29, 0x4, R20 ;  /* 0x000000041d147825 */ /* 0x001fc600078e0214 */
[----:B------:R-:W-:Y:S01]  /*13d0*/  ISETP.GE.AND P1, PT, R27, R2, PT ;  /* 0x000000021b00720c */ /* 0x000fe20003f26270 */
[----:B--2---:R-:W-:-:S04]  /*13e0*/  HFMA2 R26, R26, 1, 1, R28 ;  /* 0x3c003c001a1a7831 */ /* 0x004fc8000000001c */
[----:B---3--:R-:W-:-:S05]  /*13f0*/  HMUL2 R29, R26, R25 ;  /* 0x000000191a1d7232 */ /* 0x008fca0000000000 */
[----:B------:R1:W-:Y:S03]  /*1400*/  STG.E desc[UR4][R20.64], R29 ;  /* 0x0000001d14007986 */ /* 0x0003e6000c101904 */
[----:B------:R-:W-:Y:S05]  /*1410*/  @!P1 BRA `(.L_x_669) ;  /* 0xfffffffc002c9947 */ /* 0x000fea000383ffff */
[----:B------:R-:W-:Y:S05]  /*1420*/  EXIT ;  /* 0x000000000000794d */ /* 0x000fea0003800000 */
.L_x_670:
        /* <DEDUP_REMOVED lines=13> */
.L_x_743:


//--------------------- .text._ZN17fastertransformer15QKVIA3TransposeIfEEvPT_S2_S2_PKS1_S4_S4_PKiS4_S4_iiii --------------------------
	.section	.text._ZN17fastertransformer15QKVIA3TransposeIfEEvPT_S2_S2_PKS1_S4_S4_PKiS4_S4_iiii,"ax",@progbits
	.align	128
        .global         _ZN17fastertransformer15QKVIA3TransposeIfEEvPT_S2_S2_PKS1_S4_S4_PKiS4_S4_iiii
        .type           _ZN17fastertransformer15QKVIA3TransposeIfEEvPT_S2_S2_PKS1_S4_S4_PKiS4_S4_iiii,@function
        .size           _ZN17fastertransformer15QKVIA3TransposeIfEEvPT_S2_S2_PKS1_S4_S4_PKiS4_S4_iiii,(.L_x_744 - _ZN17fastertransformer15QKVIA3TransposeIfEEvPT_S2_S2_PKS1_S4_S4_PKiS4_S4_iiii)
        .other          _ZN17fastertransformer15QKVIA3TransposeIfEEvPT_S2_S2_PKS1_S4_S4_PKiS4_S4_iiii,@"STO_CUDA_ENTRY STV_DEFAULT"
_ZN17fastertransformer15QKVIA3TransposeIfEEvPT_S2_S2_PKS1_S4_S4_PKiS4_S4_iiii:
.text._ZN17fastertransformer15QKVIA3TransposeIfEEvPT_S2_S2_PKS1_S4_S4_PKiS4_S4_iiii:
[----:B------:R-:W-:Y:S08]  /*0000*/  LDC R1, c[0x0][0x37c] ;  /* 0x0000df00ff017b82 */ /* 0x000ff00000000800 */
[----:B------:R-:W0:Y:S01]  /*0010*/  LDC.64 R8, c[0x0][0x3b0] ;  /* 0x0000ec00ff087b82 */ /* 0x000e220000000a00 */
[----:B------:R-:W1:Y:S01]  /*0020*/  S2R R0, SR_CTAID.X ;  /* 0x0000000000007919 */ /* 0x000e620000002500 */
[----:B------:R-:W2:Y:S01]  /*0030*/  LDCU.64 UR4, c[0x0][0x358] ;  /* 0x00006b00ff0477ac */ /* 0x000ea20008000a00 */
[----:B------:R-:W-:Y:S01]  /*0040*/  HFMA2 R27, -RZ, RZ, 0, 0 ;  /* 0x00000000ff1b7431 */ /* 0x000fe200000001ff */
[----:B------:R-:W3:Y:S04]  /*0050*/  S2R R25, SR_TID.X ;  /* 0x0000000000197919 */ /* 0x000ee80000002100 */
[----:B------:R-:W4:Y:S01]  /*0060*/  LDC.64 R2, c[0x0][0x3d0] ;  /* 0x0000f400ff027b82 */ /* 0x000f220000000a00 */
[----:B0-----:R-:W-:-:S04]  /*0070*/  ISETP.NE.U32.AND P0, PT, R8, RZ, PT ;  /* 0x000000ff0800720c */ /* 0x001fc80003f05070 */
[----:B------:R-:W-:-:S13]  /*0080*/  ISETP.NE.AND.EX P0, PT, R9, RZ, PT, P0 ;  /* 0x000000ff0900720c */ /* 0x000fda0003f05300 */
[----:B------:R-:W1:Y:S01]  /*0090*/  @P0 LDC.64 R4, c[0x0][0x3b0] ;  /* 0x0000ec00ff040b82 */ /* 0x000e620000000a00 */
[----:B----4-:R-:W-:Y:S02]  /*00a0*/  IMAD R2, R3, R2, RZ ;  /* 0x0000000203027224 */ /* 0x010fe400078e02ff */
[----:B-1----:R-:W-:-:S05]  /*00b0*/  @P0 IMAD.WIDE.U32 R4, R0, 0x4, R4 ;  /* 0x0000000400040825 */ /* 0x002fca00078e0004 */
[----:B--2---:R0:W5:Y:S01]  /*00c0*/  @P0 LDG.E R27, desc[UR4][R4.64] ;  /* 0x00000004041b0981 */ /* 0x004162000c1e1900 */
[----:B---3--:R-:W-:-:S13]  /*00d0*/  ISETP.GE.AND P0, PT, R25, R2, PT ;  /* 0x000000021900720c */ /* 0x008fda0003f06270 */
[----:B0-----:R-:W-:Y:S05]  /*00e0*/  @P0 EXIT ;  /* 0x000000000000094d */ /* 0x001fea0003800000 */
[----:B------:R-:W-:Y:S01]  /*00f0*/  IABS R3, R3 ;  /* 0x0000000300037213 */ /* 0x000fe20000000000 */
[----:B------:R-:W0:Y:S01]  /*0100*/  LDC.64 R6, c[0x0][0x3b8] ;  /* 0x0000ee00ff067b82 */ /* 0x000e220000000a00 */
[----:B------:R-:W-:Y:S01]  /*0110*/  ISETP.NE.U32.AND P1, PT, R8, RZ, PT ;  /* 0x000000ff0800720c */ /* 0x000fe20003f25070 */
[----:B-----5:R-:W-:Y:S01]  /*0120*/  IMAD R24, R2, R27, RZ ;  /* 0x0000001b02187224 */ /* 0x020fe200078e02ff */
[----:B------:R-:W1:Y:S01]  /*0130*/  I2F.RP R5, R3 ;  /* 0x0000000300057306 */ /* 0x000e620000209400 */
[----:B------:R-:W2:Y:S01]  /*0140*/  LDCU UR7, c[0x0][0x360] ;  /* 0x00006c00ff0777ac */ /* 0x000ea20008000800 */
[----:B------:R-:W-:-:S03]  /*0150*/  ISETP.NE.AND.EX P1, PT, R9, RZ, PT, P1 ;  /* 0x000000ff0900720c */ /* 0x000fc60003f25310 */
[----:B------:R-:W3:Y:S01]  /*0160*/  LDC.64 R20, c[0x0][0x3c0] ;  /* 0x0000f000ff147b82 */ /* 0x000ee20000000a00 */
[----:B------:R-:W4:Y:S07]  /*0170*/  LDCU UR8, c[0x0][0x3d0] ;  /* 0x00007a00ff0877ac */ /* 0x000f2e0008000800 */
[----:B------:R-:W2:Y:S01]  /*0180*/  S2UR UR6, SR_CTAID.Y ;  /* 0x00000000000679c3 */ /* 0x000ea20000002600 */
[----:B-1----:R-:W1:Y:S07]  /*0190*/  MUFU.RCP R5, R5 ;  /* 0x0000000500057308 */ /* 0x002e6e0000001000 */
[----:B------:R-:W2:Y:S01]  /*01a0*/  LDC R29, c[0x0][0x3cc] ;  /* 0x0000f300ff1d7b82 */ /* 0x000ea20000000800 */
[----:B0-----:R-:W-:-:S04]  /*01b0*/  ISETP.NE.U32.AND P0, PT, R6, RZ, PT ;  /* 0x000000ff0600720c */ /* 0x001fc80003f05070 */
[----:B------:R-:W-:-:S03]  /*01c0*/  ISETP.NE.AND.EX P0, PT, R7, RZ, P1, P0 ;  /* 0x000000ff0700720c */ /* 0x000fc60000f05300 */
[----:B------:R-:W0:Y:S01]  /*01d0*/  LDC R4, c[0x0][0x3cc] ;  /* 0x0000f300ff047b82 */ /* 0x000e220000000800 */
[----:B---3--:R-:W-:Y:S02]  /*01e0*/  ISETP.NE.U32.AND P2, PT, R20, RZ, PT ;  /* 0x000000ff1400720c */ /* 0x008fe40003f45070 */
[----:B-1----:R-:W-:Y:S02]  /*01f0*/  IADD3 R22, PT, PT, R5, 0xffffffe, RZ ;  /* 0x0ffffffe05167810 */ /* 0x002fe40007ffe0ff */
[----:B------:R-:W-:Y:S02]  /*0200*/  ISETP.NE.AND.EX P1, PT, R21, RZ, P1, P2 ;  /* 0x000000ff1500720c */ /* 0x000fe40000f25320 */
[----:B------:R-:W1:Y:S01]  /*0210*/  F2I.FTZ.U32.TRUNC.NTZ R23, R22 ;  /* 0x0000001600177305 */ /* 0x000e62000021f000 */
[----:B------:R-:W3:Y:S01]  /*0220*/  LDC R5, c[0x0][0x3d4] ;  /* 0x0000f500ff057b82 */ /* 0x000ee20000000800 */
[----:B--2---:R-:W-:-:S07]  /*0230*/  IMAD R7, R0, R29, UR6 ;  /* 0x0000000600077e24 */ /* 0x004fce000f8e021d */
[----:B------:R-:W2:Y:S01]  /*0240*/  LDC.64 R18, c[0x0][0x398] ;  /* 0x0000e600ff127b82 */ /* 0x000ea20000000a00 */
[----:B------:R-:W-:Y:S02]  /*0250*/  IMAD R7, R2, R7, RZ ;  /* 0x0000000702077224 */ /* 0x000fe400078e02ff */
[----:B-1----:R-:W-:-:S05]  /*0260*/  IMAD.MOV R22, RZ, RZ, -R23 ;  /* 0x000000ffff167224 */ /* 0x002fca00078e0a17 */
[----:B------:R-:W1:Y:S01]  /*0270*/  LDC.64 R16, c[0x0][0x380] ;  /* 0x0000e000ff107b82 */ /* 0x000e620000000a00 */
[----:B------:R-:W-:Y:S01]  /*0280*/  MOV R6, R22 ;  /* 0x0000001600067202 */ /* 0x000fe20000000f00 */
[----:B------:R-:W-:-:S06]  /*0290*/  IMAD.MOV.U32 R22, RZ, RZ, RZ ;  /* 0x000000ffff167224 */ /* 0x000fcc00078e00ff */
[----:B------:R-:W0:Y:S01]  /*02a0*/  LDC.64 R14, c[0x0][0x3a0] ;  /* 0x0000e800ff0e7b82 */ /* 0x000e220000000a00 */
[----:B------:R-:W-:-:S04]  /*02b0*/  IMAD R6, R6, R3, RZ ;  /* 0x0000000306067224 */ /* 0x000fc800078e02ff */
[----:B------:R-:W-:-:S03]  /*02c0*/  IMAD.HI.U32 R6, R23, R6, R22 ;  /* 0x0000000617067227 */ /* 0x000fc600078e0016 */
[----:B------:R-:W0:Y:S08]  /*02d0*/  LDC.64 R12, c[0x0][0x388] ;  /* 0x0000e200ff0c7b82 */ /* 0x000e300000000a00 */
[----:B------:R-:W0:Y:S08]  /*02e0*/  LDC.64 R10, c[0x0][0x3a8] ;  /* 0x0000ea00ff0a7b82 */ /* 0x000e300000000a00 */
[----:B---34-:R-:W0:Y:S02]  /*02f0*/  LDC.64 R8, c[0x0][0x390] ;  /* 0x0000e400ff087b82 */ /* 0x018e240000000a00 */
.L_x_671:
[----:B------:R-:W-:Y:S01]  /*0300*/  IABS R21, R25 ;  /* 0x0000001900157213 */ /* 0x000fe20000000000 */
[----:B---3--:R-:W-:Y:S01]  /*0310*/  IMAD.IADD R23, R7, 0x1, R25 ;  /* 0x0000000107177824 */ /* 0x008fe200078e0219 */
[----:B------:R-:W-:-:S03]  /*0320*/  IABS R27, R5 ;  /* 0x00000005001b7213 */ /* 0x000fc60000000000 */
[----:B------:R-:W-:-:S05]  /*0330*/  IMAD.HI.U32 R26, R6, R21, RZ ;  /* 0x00000015061a7227 */ /* 0x000fca00078e00ff */
[----:B------:R-:W-:-:S05]  /*0340*/  IADD3 R28, PT, PT, -R26, RZ, RZ ;  /* 0x000000ff1a1c7210 */ /* 0x000fca0007ffe1ff */
[----:B------:R-:W-:Y:S02]  /*0350*/  IMAD R28, R27, R28, R21 ;  /* 0x0000001c1b1c7224 */ /* 0x000fe400078e0215 */
[----:B--2---:R-:W-:-:S03]  /*0360*/  IMAD.WIDE R20, R23, 0x4, R18 ;  /* 0x0000000417147825 */ /* 0x004fc600078e0212 */
[----:B------:R-:W-:Y:S02]  /*0370*/  ISETP.GT.U32.AND P4, PT, R3, R28, PT ;  /* 0x0000001c0300720c */ /* 0x000fe40003f84070 */
[----:B------:R2:W3:Y:S11]  /*0380*/  LDG.E.CONSTANT R22, desc[UR4][R20.64] ;  /* 0x0000000414167981 */ /* 0x0004f6000c1e9900 */
[----:B------:R-:W-:-:S02]  /*0390*/  @!P4 IADD3 R28, PT, PT, R28, -R27, RZ ;  /* 0x8000001b1c1cc210 */ /* 0x000fc40007ffe0ff */
[----:B------:R-:W-:Y:S02]  /*03a0*/  LOP3.LUT R27, R25, R5, RZ, 0x3c, !PT ;  /* 0x00000005191b7212 */ /* 0x000fe400078e3cff */
[----:B------:R-:W-:Y:S02]  /*03b0*/  ISETP.GE.U32.AND P2, PT, R28, R3, PT ;  /* 0x000000031c00720c */ /* 0x000fe40003f46070 */
[----:B------:R-:W-:Y:S02]  /*03c0*/  ISETP.GE.AND P3, PT, R27, RZ, PT ;  /* 0x000000ff1b00720c */ /* 0x000fe40003f66270 */
[----:B------:R-:W-:Y:S02]  /*03d0*/  @!P4 IADD3 R26, PT, PT, R26, 0x1, RZ ;  /* 0x000000011a1ac810 */ /* 0x000fe40007ffe0ff */
[----:B------:R-:W-:-:S07]  /*03e0*/  ISETP.NE.AND P4, PT, R5, RZ, PT ;  /* 0x000000ff0500720c */ /* 0x000fce0003f85270 */
[----:B------:R-:W-:-:S05]  /*03f0*/  @P2 VIADD R26, R26, 0x1 ;  /* 0x000000011a1a2836 */ /* 0x000fca0000000000 */
[----:B------:R-:W-:Y:S02]  /*0400*/  @!P3 IADD3 R26, PT, PT, -R26, RZ, RZ ;  /* 0x000000ff1a1ab210 */ /* 0x000fe40007ffe1ff */
[----:B------:R-:W-:-:S04]  /*0410*/  @!P4 LOP3.LUT R26, RZ, R5, RZ, 0x33, !PT ;  /* 0x00000005ff1ac212 */ /* 0x000fc800078e33ff */
[----:B------:R-:W-:Y:S01]  /*0420*/  IADD3 R28, PT, PT, -R26, RZ, RZ ;  /* 0x000000ff1a1c7210 */ /* 0x000fe20007ffe1ff */
[----:B--2---:R-:W-:-:S04]  /*0430*/  IMAD R21, R0, UR8, R26 ;  /* 0x0000000800157c24 */ /* 0x004fc8000f8e021a */
[----:B------:R-:W-:Y:S02]  /*0440*/  IMAD R20, R5, R28, R25 ;  /* 0x0000001c05147224 */ /* 0x000fe400078e0219 */
[----:B0-----:R-:W-:-:S04]  /*0450*/  IMAD R21, R21, R4, UR6 ;  /* 0x0000000615157e24 */ /* 0x001fc8000f8e0204 */
[----:B------:R-:W-:Y:S02]  /*0460*/  IMAD R27, R21, R5, R20 ;  /* 0x00000005151b7224 */ /* 0x000fe400078e0214 */
[----:B------:R-:W0:Y:S02]  /*0470*/  @P0 LDC.64 R20, c[0x0][0x3b8] ;  /* 0x0000ee00ff140b82 */ /* 0x000e240000000a00 */
[----:B-1----:R-:W-:-:S04]  /*0480*/  IMAD.WIDE R28, R27, 0x4, R16 ;  /* 0x000000041b1c7825 */ /* 0x002fc800078e0210 */
[----:B------:R-:W-:Y:S01]  /*0490*/  @P0 IMAD.IADD R26, R24, 0x1, R25 ;  /* 0x00000001181a0824 */ /* 0x000fe200078e0219 */
[----:B---3--:R0:W-:Y:S03]  /*04a0*/  STG.E desc[UR4][R28.64], R22 ;  /* 0x000000161c007986 */ /* 0x0081e6000c101904 */
[----:B0-----:R-:W-:-:S04]  /*04b0*/  @P0 IMAD.WIDE R28, R26, 0x4, R20 ;  /* 0x000000041a1c0825 */ /* 0x001fc800078e0214 */
[----:B------:R-:W-:Y:S01]  /*04c0*/  IMAD.WIDE R20, R23, 0x4, R14 ;  /* 0x0000000417147825 */ /* 0x000fe200078e020e */
[----:B------:R-:W-:Y:S01]  /*04d0*/  @P1 IADD3 R22, PT, PT, R24, R25, RZ ;  /* 0x0000001918161210 */ /* 0x000fe20007ffe0ff */
[----:B------:R-:W2:Y:S04]  /*04e0*/  @P0 LDG.E.CONSTANT R29, desc[UR4][R28.64] ;  /* 0x000000041c1d0981 */ /* 0x000ea8000c1e9900 */
[----:B------:R0:W2:Y:S02]  /*04f0*/  LDG.E.CONSTANT R26, desc[UR4][R20.64] ;  /* 0x00000004141a7981 */ /* 0x0000a4000c1e9900 */
[----:B0-----:R-:W0:Y:S02]  /*0500*/  @P1 LDC.64 R20, c[0x0][0x3c0] ;  /* 0x0000f000ff141b82 */ /* 0x001e240000000a00 */
[----:B0-----:R-:W-:-:S04]  /*0510*/  @P1 IMAD.WIDE R20, R22, 0x4, R20 ;  /* 0x0000000416141825 */ /* 0x001fc800078e0214 */
[----:B------:R-:W-:Y:S02]  /*0520*/  IMAD.WIDE R22, R23, 0x4, R10 ;  /* 0x0000000417167825 */ /* 0x000fe400078e020a */
[----:B------:R-:W3:Y:S04]  /*0530*/  @P1 LDG.E.CONSTANT R20, desc[UR4][R20.64] ;  /* 0x0000000414141981 */ /* 0x000ee8000c1e9900 */
[----:B------:R-:W3:Y:S01]  /*0540*/  LDG.E.CONSTANT R23, desc[UR4][R22.64] ;  /* 0x0000000416177981 */ /* 0x000ee2000c1e9900 */
[----:B------:R-:W-:-:S04]  /*0550*/  IADD3 R25, PT, PT, R25, UR7, RZ ;  /* 0x0000000719197c10 */ /* 0x000fc8000fffe0ff */
[----:B------:R-:W-:Y:S01]  /*0560*/  ISETP.GE.AND P2, PT, R25, R2, PT ;  /* 0x000000021900720c */ /* 0x000fe20003f46270 */
[----:B--2---:R-:W-:Y:S01]  /*0570*/  @P0 FMUL.FTZ R26, R26, R29 ;  /* 0x0000001d1a1a0220 */ /* 0x004fe20000410000 */
[----:B------:R-:W-:-:S05]  /*0580*/  IMAD.WIDE R28, R27, 0x4, R12 ;  /* 0x000000041b1c7825 */ /* 0x000fca00078e020c */
[----:B------:R0:W-:Y:S02]  /*0590*/  STG.E desc[UR4][R28.64], R26 ;  /* 0x0000001a1c007986 */ /* 0x0001e4000c101904 */
[----:B0-----:R-:W-:-:S04]  /*05a0*/  IMAD.WIDE R26, R27, 0x4, R8 ;  /* 0x000000041b1a7825 */ /* 0x001fc800078e0208 */
[----:B---3--:R-:W-:-:S05]  /*05b0*/  @P1 FMUL.FTZ R23, R23, R20 ;  /* 0x0000001417171220 */ /* 0x008fca0000410000 */
[----:B------:R3:W-:Y:S01]  /*05c0*/  STG.E desc[UR4][R26.64], R23 ;  /* 0x000000171a007986 */ /* 0x0007e2000c101904 */
[----:B------:R-:W-:Y:S05]  /*05d0*/  @!P2 BRA `(.L_x_671) ;  /* 0xfffffffc0048a947 */ /* 0x000fea000383ffff */
[----:B------:R-:W-:Y:S05]  /*05e0*/  EXIT ;  /* 0x000000000000794d */ /* 0x000fea0003800000 */
.L_x_672:
        /* <DEDUP_REMOVED lines=9> */
.L_x_744:


//--------------------- .text._ZN17fastertransformer22addQKVBiasIA3TransposeIfEEvPT_S2_S2_PKS1_S4_S4_S4_S4_S4_PKiS4_S4_iiii --------------------------
	.section	.text._ZN17fastertransformer22addQKVBiasIA3TransposeIfEEvPT_S2_S2_PKS1_S4_S4_S4_S4_S4_PKiS4_S4_iiii,"ax",@progbits
	.align	128
        .global         _ZN17fastertransformer22addQKVBiasIA3TransposeIfEEvPT_S2_S2_PKS1_S4_S4_S4_S4_S4_PKiS4_S4_iiii
        .type           _ZN17fastertransformer22addQKVBiasIA3TransposeIfEEvPT_S2_S2_PKS1_S4_S4_S4_S4_S4_PKiS4_S4_iiii,@function
        .size           _ZN17fastertransformer22addQKVBiasIA3TransposeIfEEvPT_S2_S2_PKS1_S4_S4_S4_S4_S4_PKiS4_S4_iiii,(.L_x_745 - _ZN17fastertransformer22addQKVBiasIA3TransposeIfEEvPT_S2_S2_PKS1_S4_S4_S4_S4_S4_PKiS4_S4_iiii)
        .other          _ZN17fastertransformer22addQKVBiasIA3TransposeIfEEvPT_S2_S2_PKS1_S4_S4_S4_S4_S4_PKiS4_S4_iiii,@"STO_CUDA_ENTRY STV_DEFAULT"
_ZN17fastertransformer22addQKVBiasIA3TransposeIfEEvPT_S2_S2_PKS1_S4_S4_S4_S4_S4_PKiS4_S4_iiii:
.text._ZN17fastertransformer22addQKVBiasIA3TransposeIfEEvPT_S2_S2_PKS1_S4_S4_S4_S4_S4_PKiS4_S4_iiii:
        /* <DEDUP_REMOVED lines=18> */
[----:B------:R-:W1:Y:S01]  /*0120*/  LDCU UR7, c[0x0][0x360] ;  /* 0x00006c00ff0777ac */ /* 0x000e620008000800 */
[----:B------:R-:W2:Y:S02]  /*0130*/  I2F.RP R12, R3 ;  /* 0x00000003000c7306 */ /* 0x000ea40000209400 */
[----:B------:R-:W-:Y:S01]  /*0140*/  ISETP.NE.AND.EX P1, PT, R31, RZ, PT, P1 ;  /* 0x000000ff1f00720c */ /* 0x000fe20003f25310 */
[----:B------:R-:W3:Y:S02]  /*0150*/  LDCU UR8, c[0x0][0x3e8] ;  /* 0x00007d00ff0877ac */ /* 0x000ee40008000800 */
[----:B------:R-:W4:Y:S08]  /*0160*/  LDC.64 R26, c[0x0][0x3d8] ;  /* 0x0000f600ff1a7b82 */ /* 0x000f300000000a00 */
[----:B------:R-:W1:Y:S01]  /*0170*/  S2UR UR6, SR_CTAID.Y ;  /* 0x00000000000679c3 */ /* 0x000e620000002600 */
[----:B--2---:R-:W2:Y:S07]  /*0180*/  MUFU.RCP R12, R12 ;  /* 0x0000000c000c7308 */ /* 0x004eae0000001000 */
[----:B------:R-:W1:Y:S01]  /*0190*/  LDC R33, c[0x0][0x3e4] ;  /* 0x0000f900ff217b82 */ /* 0x000e620000000800 */
[----:B0-----:R-:W-:Y:S01]  /*01a0*/  ISETP.NE.U32.AND P0, PT, R8, RZ, PT ;  /* 0x000000ff0800720c */ /* 0x001fe20003f05070 */
[----:B-----5:R-:W-:-:S03]  /*01b0*/  IMAD R8, R2, R25, RZ ;  /* 0x0000001902087224 */ /* 0x020fc600078e02ff */
[----:B------:R-:W-:-:S03]  /*01c0*/  ISETP.NE.AND.EX P0, PT, R9, RZ, P1, P0 ;  /* 0x000000ff0900720c */ /* 0x000fc60000f05300 */
[----:B------:R-:W0:Y:S01]  /*01d0*/  LDC R4, c[0x0][0x3e4] ;  /* 0x0000f900ff047b82 */ /* 0x000e220000000800 */
[----:B----4-:R-:W-:Y:S02]  /*01e0*/  ISETP.NE.U32.AND P2, PT, R26, RZ, PT ;  /* 0x000000ff1a00720c */ /* 0x010fe40003f45070 */
[----:B--2---:R-:W-:Y:S02]  /*01f0*/  IADD3 R6, PT, PT, R12, 0xffffffe, RZ ;  /* 0x0ffffffe0c067810 */ /* 0x004fe40007ffe0ff */
[----:B------:R-:W-:Y:S02]  /*0200*/  ISETP.NE.AND.EX P1, PT, R27, RZ, P1, P2 ;  /* 0x000000ff1b00720c */ /* 0x000fe40000f25320 */
[----:B------:R-:W2:Y:S01]  /*0210*/  F2I.FTZ.U32.TRUNC.NTZ R7, R6 ;  /* 0x0000000600077305 */ /* 0x000ea2000021f000 */
[----:B------:R-:W4:Y:S01]  /*0220*/  LDC R5, c[0x0][0x3ec] ;  /* 0x0000fb00ff057b82 */ /* 0x000f220000000800 */
[----:B-1----:R-:W-:-:S07]  /*0230*/  IMAD R27, R0, R33, UR6 ;  /* 0x00000006001b7e24 */ /* 0x002fce000f8e0221 */
[----:B------:R-:W1:Y:S01]  /*0240*/  LDC.64 R10, c[0x0][0x398] ;  /* 0x0000e600ff0a7b82 */ /* 0x000e620000000a00 */
[----:B--2---:R-:W-:-:S07]  /*0250*/  IADD3 R6, PT, PT, RZ, -R7, RZ ;  /* 0x80000007ff067210 */ /* 0x004fce0007ffe0ff */
[----:B------:R-:W2:Y:S01]  /*0260*/  LDC.64 R12, c[0x0][0x380] ;  /* 0x0000e000ff0c7b82 */ /* 0x000ea20000000a00 */
[----:B------:R-:W-:Y:S01]  /*0270*/  IMAD R9, R6, R3, RZ ;  /* 0x0000000306097224 */ /* 0x000fe200078e02ff */
[----:B------:R-:W-:-:S06]  /*0280*/  MOV R6, RZ ;  /* 0x000000ff00067202 */ /* 0x000fcc0000000f00 */
[----:B------:R-:W0:Y:S01]  /*0290*/  LDC.64 R14, c[0x0][0x3b0] ;  /* 0x0000ec00ff0e7b82 */ /* 0x000e220000000a00 */
[----:B------:R-:W-:Y:S01]  /*02a0*/  IMAD.HI.U32 R6, R7, R9, R6 ;  /* 0x0000000907067227 */ /* 0x000fe200078e0006 */
[----:B------:R-:W-:-:S03]  /*02b0*/  MOV R9, R29 ;  /* 0x0000001d00097202 */ /* 0x000fc60000000f00 */
[----:B------:R-:W-:-:S03]  /*02c0*/  IMAD R7, R2, R27, RZ ;  /* 0x0000001b02077224 */ /* 0x000fc600078e02ff */
[----:B------:R-:W0:Y:S08]  /*02d0*/  LDC.64 R16, c[0x0][0x388] ;  /* 0x0000e200ff107b82 */ /* 0x000e300000000a00 */
[----:B------:R-:W0:Y:S08]  /*02e0*/  LDC.64 R18, c[0x0][0x3b8] ;  /* 0x0000ee00ff127b82 */ /* 0x000e300000000a00 */
[----:B------:R-:W0:Y:S08]  /*02f0*/  LDC.64 R20, c[0x0][0x3c0] ;  /* 0x0000f000ff147b82 */ /* 0x000e300000000a00 */
[----:B-1-34-:R-:W0:Y:S02]  /*0300*/  LDC.64 R22, c[0x0][0x390] ;  /* 0x0000e400ff167b82 */ /* 0x01ae240000000a00 */
.L_x_673:
[----:B-1----:R-:W1:Y:S01]  /*0310*/  LDC.64 R24, c[0x0][0x3a0] ;  /* 0x0000e800ff187b82 */ /* 0x002e620000000a00 */
[----:B------:R-:W-:-:S05]  /*0320*/  IADD3 R32, PT, PT, R7, R9, RZ ;  /* 0x0000000907207210 */ /* 0x000fca0007ffe0ff */
[----:B------:R-:W-:Y:S01]  /*0330*/  IMAD.WIDE R26, R32, 0x4, R10 ;  /* 0x00000004201a7825 */ /* 0x000fe200078e020a */
[----:B------:R-:W-:Y:S01]  /*0340*/  IABS R31, R9 ;  /* 0x00000009001f7213 */ /* 0x000fe20000000000 */
[----:B------:R-:W3:Y:S04]  /*0350*/  LDC.64 R34, c[0x0][0x3a8] ;  /* 0x0000ea00ff227b82 */ /* 0x000ee80000000a00 */
[----:B------:R-:W4:Y:S01]  /*0360*/  LDG.E.CONSTANT R26, desc[UR4][R26.64] ;  /* 0x000000041a1a7981 */ /* 0x000f22000c1e9900 */
[----:B-1----:R-:W-:-:S05]  /*0370*/  IMAD.WIDE R24, R9, 0x4, R24 ;  /* 0x0000000409187825 */ /* 0x002fca00078e0218 */
[----:B------:R1:W4:Y:S01]  /*0380*/  LDG.E.CONSTANT R29, desc[UR4][R24.64] ;  /* 0x00000004181d7981 */ /* 0x000322000c1e9900 */
[----:B------:R-:W-:Y:S01]  /*0390*/  IMAD.HI.U32 R28, R6, R31, RZ ;  /* 0x0000001f061c7227 */ /* 0x000fe200078e00ff */
[----:B------:R-:W-:-:S03]  /*03a0*/  IABS R33, R5 ;  /* 0x0000000500217213 */ /* 0x000fc60000000000 */
[----:B------:R-:W-:-:S04]  /*03b0*/  IMAD.MOV R30, RZ, RZ, -R28 ;  /* 0x000000ffff1e7224 */ /* 0x000fc800078e0a1c */
[----:B------:R-:W-:-:S05]  /*03c0*/  IMAD R30, R33, R30, R31 ;  /* 0x0000001e211e7224 */ /* 0x000fca00078e021f */
[----:B------:R-:W-:Y:S02]  /*03d0*/  ISETP.GT.U32.AND P4, PT, R3, R30, PT ;  /* 0x0000001e0300720c */ /* 0x000fe40003f84070 */
[----:B-1----:R-:W-:-:S11]  /*03e0*/  LOP3.LUT R24, R9, R5, RZ, 0x3c, !PT ;  /* 0x0000000509187212 */ /* 0x002fd600078e3cff */
[----:B------:R-:W-:-:S04]  /*03f0*/  @!P4 IADD3 R30, PT, PT, R30, -R33, RZ ;  /* 0x800000211e1ec210 */ /* 0x000fc80007ffe0ff */
[----:B------:R-:W-:Y:S02]  /*0400*/  ISETP.GE.U32.AND P2, PT, R30, R3, PT ;  /* 0x000000031e00720c */ /* 0x000fe40003f46070 */
[----:B------:R-:W-:Y:S02]  /*0410*/  ISETP.GE.AND P3, PT, R24, RZ, PT ;  /* 0x000000ff1800720c */ /* 0x000fe40003f66270 */
[----:B------:R-:W-:Y:S01]  /*0420*/  @!P4 IADD3 R28, PT, PT, R28, 0x1, RZ ;  /* 0x000000011c1cc810 */ /* 0x000fe20007ffe0ff */
[----:B------:R-:W1:Y:S01]  /*0430*/  @P0 LDC.64 R24, c[0x0][0x3d0] ;  /* 0x0000f400ff180b82 */ /* 0x000e620000000a00 */
[----:B------:R-:W-:-:S07]  /*0440*/  ISETP.NE.AND P4, PT, R5, RZ, PT ;  /* 0x000000ff0500720c */ /* 0x000fce0003f85270 */
[----:B------:R-:W-:-:S05]  /*0450*/  @P2 IADD3 R28, PT, PT, R28, 0x1, RZ ;  /* 0x000000011c1c2810 */ /* 0x000fca0007ffe0ff */
[----:B------:R-:W-:Y:S01]  /*0460*/  @!P3 IMAD.MOV R28, RZ, RZ, -R28 ;  /* 0x000000ffff1cb224 */ /* 0x000fe200078e0a1c */
[----:B------:R-:W-:-:S04]  /*0470*/  @!P4 LOP3.LUT R28, RZ, R5, RZ, 0x33, !PT ;  /* 0x00000005ff1cc212 */ /* 0x000fc800078e33ff */
[----:B------:R-:W-:Y:S01]  /*0480*/  IADD3 R30, PT, PT, -R28, RZ, RZ ;  /* 0x000000ff1c1e7210 */ /* 0x000fe20007ffe1ff */
[----:B------:R-:W-:Y:S01]  /*0490*/  IMAD R27, R0, UR8, R28 ;  /* 0x00000008001b7c24 */ /* 0x000fe2000f8e021c */
[----:B------:R-:W-:Y:S01]  /*04a0*/  @P0 IADD3 R37, PT, PT, R8, R9, RZ ;  /* 0x0000000908250210 */ /* 0x000fe20007ffe0ff */
[----:B---3--:R-:W-:-:S04]  /*04b0*/  IMAD.WIDE R34, R32, 0x4, R34 ;  /* 0x0000000420227825 */ /* 0x008fc800078e0222 */
[----:B------:R-:W-:Y:S02]  /*04c0*/  IMAD R28, R5, R30, R9 ;  /* 0x0000001e051c7224 */ /* 0x000fe400078e0209 */
[----:B0-----:R-:W-:Y:S02]  /*04d0*/  IMAD R27, R27, R4, UR6 ;  /* 0x000000061b1b7e24 */ /* 0x001fe4000f8e0204 */
[----:B------:R-:W-:-:S04]  /*04e0*/  IMAD.WIDE R30, R9, 0x4, R14 ;  /* 0x00000004091e7825 */ /* 0x000fc800078e020e */
[----:B------:R-:W-:Y:S02]  /*04f0*/  IMAD R33, R27, R5, R28 ;  /* 0x000000051b217224 */ /* 0x000fe400078e021c */
[----:B------:R2:W3:Y:S01]  /*0500*/  LDG.E.CONSTANT R28, desc[UR4][R34.64] ;  /* 0x00000004221c7981 */ /* 0x0004e2000c1e9900 */
[----:B-1----:R-:W-:-:S03]  /*0510*/  @P0 IMAD.WIDE R36, R37, 0x4, R24 ;  /* 0x0000000425240825 */ /* 0x002fc600078e0218 */
[----:B------:R-:W3:Y:S01]  /*0520*/  LDG.E.CONSTANT R31, desc[UR4][R30.64] ;  /* 0x000000041e1f7981 */ /* 0x000ee2000c1e9900 */
[----:B--2---:R-:W-:-:S04]  /*0530*/  IMAD.WIDE R34, R33, 0x4, R12 ;  /* 0x0000000421227825 */ /* 0x004fc800078e020c */
[----:B----4-:R-:W-:Y:S02]  /*0540*/  FADD.FTZ R29, R26, R29 ;  /* 0x0000001d1a1d7221 */ /* 0x010fe40000010000 */
[----:B------:R-:W0:Y:S03]  /*0550*/  @P1 LDC.64 R26, c[0x0][0x3d8] ;  /* 0x0000f600ff1a1b82 */ /* 0x000e260000000a00 */
[----:B------:R1:W-:Y:S04]  /*0560*/  STG.E desc[UR4][R34.64], R29 ;  /* 0x0000001d22007986 */ /* 0x0003e8000c101904 */
[----:B------:R3:W2:Y:S01]  /*0570*/  @P0 LDG.E R36, desc[UR4][R36.64] ;  /* 0x0000000424240981 */ /* 0x0006a2000c1e1900 */
[----:B------:R-:W-:-:S06]  /*0580*/  IMAD.WIDE R24, R32, 0x4, R18 ;  /* 0x0000000420187825 */ /* 0x000fcc00078e0212 */
[----:B------:R-:W4:Y:S01]  /*0590*/  LDG.E.CONSTANT R24, desc[UR4][R24.64] ;  /* 0x0000000418187981 */ /* 0x000f22000c1e9900 */
[----:B---3--:R-:W-:Y:S01]  /*05a0*/  FADD.FTZ R37, R28, R31 ;  /* 0x0000001f1c257221 */ /* 0x008fe20000010000 */
[----:B------:R-:W-:Y:S01]  /*05b0*/  @P1 IADD3 R31, PT, PT, R8, R9, RZ ;  /* 0x00000009081f1210 */ /* 0x000fe20007ffe0ff */
[----:B-1----:R-:W-:-:S04]  /*05c0*/  IMAD.WIDE R28, R9, 0x4, R20 ;  /* 0x00000004091c7825 */ /* 0x002fc800078e0214 */
[----:B0-----:R-:W-:Y:S02]  /*05d0*/  @P1 IMAD.WIDE R26, R31, 0x4, R26 ;  /* 0x000000041f1a1825 */ /* 0x001fe400078e021a */
[----:B------:R-:W4:Y:S02]  /*05e0*/  LDG.E.CONSTANT R28, desc[UR4][R28.64] ;  /* 0x000000041c1c7981 */ /* 0x000f24000c1e9900 */
[----:B------:R-:W-:-:S04]  /*05f0*/  IMAD.WIDE R30, R33, 0x4, R16 ;  /* 0x00000004211e7825 */ /* 0x000fc800078e0210 */
[----:B--2---:R-:W-:-:S05]  /*0600*/  @P0 FMUL.FTZ R37, R37, R36 ;  /* 0x0000002425250220 */ /* 0x004fca0000410000 */
[----:B------:R1:W-:Y:S04]  /*0610*/  STG.E desc[UR4][R30.64], R37 ;  /* 0x000000251e007986 */ /* 0x0003e8000c101904 */
[----:B------:R-:W2:Y:S01]  /*0620*/  @P1 LDG.E R26, desc[UR4][R26.64] ;  /* 0x000000041a1a1981 */ /* 0x000ea2000c1e1900 */
[----:B------:R-:W-:Y:S01]  /*0630*/  IMAD.WIDE R32, R33, 0x4, R22 ;  /* 0x0000000421207825 */ /* 0x000fe200078e0216 */
[----:B------:R-:W-:-:S04]  /*0640*/  IADD3 R9, PT, PT, R9, UR7, RZ ;  /* 0x0000000709097c10 */ /* 0x000fc8000fffe0ff */
[----:B------:R-:W-:Y:S01]  /*0650*/  ISETP.GE.AND P2, PT, R9, R2, PT ;  /* 0x000000020900720c */ /* 0x000fe20003f46270 */
[----:B----4-:R-:W-:-:S04]  /*0660*/  FADD.FTZ R35, R24, R28 ;  /* 0x0000001c18237221 */ /* 0x010fc80000010000 */
[----:B--2---:R-:W-:-:S05]  /*0670*/  @P1 FMUL.FTZ R35, R35, R26 ;  /* 0x0000001a23231220 */ /* 0x004fca0000410000 */
[----:B------:R1:W-:Y:S03]  /*0680*/  STG.E desc[UR4][R32.64], R35 ;  /* 0x0000002320007986 */ /* 0x0003e6000c101904 */
[----:B------:R-:W-:Y:S05]  /*0690*/  @!P2 BRA `(.L_x_673) ;  /* 0xfffffffc001ca947 */ /* 0x000fea000383ffff */
[----:B------:R-:W-:Y:S05]  /*06a0*/  EXIT ;  /* 0x000000000000794d */ /* 0x000fea0003800000 */
.L_x_674:
        /* <DEDUP_REMOVED lines=13> */
.L_x_745:


//--------------------- .text._ZN17fastertransformer22add_head3Size_QKV_biasI7__half2EEvPKT_S4_PS2_S5_S5_iiiii --------------------------
	.section	.text._ZN17fastertransformer22add_head3Size_QKV_biasI7__half2EEvPKT_S4_PS2_S5_S5_iiiii,"ax",@progbits
	.align	128
        .global         _ZN17fastertransformer22add_head3Size_QKV_biasI7__half2EEvPKT_S4_PS2_S5_S5_iiiii
        .type           _ZN17fastertransformer22add_head3Size_QKV_biasI7__half2EEvPKT_S4_PS2_S5_S5_iiiii,@function
        .size           _ZN17fastertransformer22add_head3Size_QKV_biasI7__half2EEvPKT_S4_PS2_S5_S5_iiiii,(.L_x_746 - _ZN17fastertransformer22add_head3Size_QKV_biasI7__half2EEvPKT_S4_PS2_S5_S5_iiiii)
        .other          _ZN17fastertransformer22add_head3Size_QKV_biasI7__half2EEvPKT_S4_PS2_S5_S5_iiiii,@"STO_CUDA_ENTRY STV_DEFAULT"
_ZN17fastertransformer22add_head3Size_QKV_biasI7__half2EEvPKT_S4_PS2_S5_S5_iiiii:
.text._ZN17fastertransformer22add_head3Size_QKV_biasI7__half2EEvPKT_S4_PS2_S5_S5_iiiii:
[----:B------:R-:W-:Y:S08]  /*0000*/  LDC R1, c[0x0][0x37c] ;  /* 0x0000df00ff017b82 */ /* 0x000ff00000000800 */
[----:B------:R-:W0:Y:S01]  /*0010*/  LDC R0, c[0x0][0x3b8] ;  /* 0x0000ee00ff007b82 */ /* 0x000e220000000800 */
[----:B------:R-:W1:Y:S01]  /*0020*/  S2R R11, SR_TID.X ;  /* 0x00000000000b7919 */ /* 0x000e620000002100 */
[----:B------:R-:W2:Y:S06]  /*0030*/  S2R R13, SR_CTAID.Y ;  /* 0x00000000000d7919 */ /* 0x000eac0000002600 */
[----:B------:R-:W2:Y:S08]  /*0040*/  S2UR UR4, SR_CTAID.Z ;  /* 0x00000000000479c3 */ /* 0x000eb00000002700 */
[----:B------:R-:W2:Y:S01]  /*0050*/  LDC R8, c[0x0][0x3ac] ;  /* 0x0000eb00ff087b82 */ /* 0x000ea20000000800 */
[----:B0-----:R-:W0:Y:S07]  /*0060*/  I2F.U32.RP R4, R0 ;  /* 0x0000000000047306 */ /* 0x001e2e0000209000 */
[----:B------:R-:W3:Y:S01]  /*0070*/  S2UR UR6, SR_CTAID.X ;  /* 0x00000000000679c3 */ /* 0x000ee20000002500 */
[----:B------:R-:W-:-:S07]  /*0080*/  ISETP.NE.U32.AND P2, PT, R0, RZ, PT ;  /* 0x000000ff0000720c */ /* 0x000fce0003f45070 */
[----:B------:R-:W4:Y:S01]  /*0090*/  LDC.64 R6, c[0x0][0x380] ;  /* 0x0000e000ff067b82 */ /* 0x000f220000000a00 */
[----:B0-----:R-:W0:Y:S01]  /*00a0*/  MUFU.RCP R4, R4 ;  /* 0x0000000400047308 */ /* 0x001e220000001000 */
[----:B--2---:R-:W-:Y:S01]  /*00b0*/  IMAD R13, R8, UR4, R13 ;  /* 0x00000004080d7c24 */ /* 0x004fe2000f8e020d */
[----:B------:R-:W2:Y:S01]  /*00c0*/  LDCU.64 UR4, c[0x0][0x358] ;  /* 0x00006b00ff0477ac */ /* 0x000ea20008000a00 */
[----:B0-----:R-:W-:-:S05]  /*00d0*/  IADD3 R2, PT, PT, R4, 0xffffffe, RZ ;  /* 0x0ffffffe04027810 */ /* 0x001fca0007ffe0ff */
[----:B------:R0:W5:Y:S02]  /*00e0*/  F2I.FTZ.U32.TRUNC.NTZ R3, R2 ;  /* 0x0000000200037305 */ /* 0x000164000021f000 */
[----:B0-----:R-:W-:Y:S01]  /*00f0*/  HFMA2 R2, -RZ, RZ, 0, 0 ;  /* 0x00000000ff027431 */ /* 0x001fe200000001ff */
[----:B-----5:R-:W-:-:S05]  /*0100*/  IADD3 R5, PT, PT, RZ, -R3, RZ ;  /* 0x80000003ff057210 */ /* 0x020fca0007ffe0ff */
[----:B------:R-:W-:-:S04]  /*0110*/  IMAD R5, R5, R0, RZ ;  /* 0x0000000005057224 */ /* 0x000fc800078e02ff */
[----:B------:R-:W-:Y:S02]  /*0120*/  IMAD.HI.U32 R3, R3, R5, R2 ;  /* 0x0000000503037227 */ /* 0x000fe400078e0002 */
[----:B------:R-:W0:Y:S04]  /*0130*/  LDC.64 R4, c[0x0][0x388] ;  /* 0x0000e200ff047b82 */ /* 0x000e280000000a00 */
[----:B-1----:R-:W-:-:S05]  /*0140*/  IMAD.HI.U32 R10, R3, R11, RZ ;  /* 0x0000000b030a7227 */ /* 0x002fca00078e00ff */
[----:B------:R-:W-:-:S05]  /*0150*/  IADD3 R3, PT, PT, -R10, RZ, RZ ;  /* 0x000000ff0a037210 */ /* 0x000fca0007ffe1ff */
[----:B------:R-:W-:-:S05]  /*0160*/  IMAD R3, R0, R3, R11 ;  /* 0x0000000300037224 */ /* 0x000fca00078e020b */
[----:B------:R-:W-:-:S13]  /*0170*/  ISETP.GE.U32.AND P0, PT, R3, R0, PT ;  /* 0x000000000300720c */ /* 0x000fda0003f06070 */
[-C--:B------:R-:W-:Y:S02]  /*0180*/  @P0 IADD3 R3, PT, PT, R3, -R0.reuse, RZ ;  /* 0x8000000003030210 */ /* 0x080fe40007ffe0ff */
[----:B------:R-:W-:Y:S02]  /*0190*/  @P0 IADD3 R10, PT, PT, R10, 0x1, RZ ;  /* 0x000000010a0a0810 */ /* 0x000fe40007ffe0ff */
[----:B------:R-:W-:Y:S02]  /*01a0*/  ISETP.GE.U32.AND P1, PT, R3, R0, PT ;  /* 0x000000000300720c */ /* 0x000fe40003f26070 */
[----:B------:R-:W1:Y:S11]  /*01b0*/  LDC.64 R2, c[0x0][0x3b0] ;  /* 0x0000ec00ff027b82 */ /* 0x000e760000000a00 */
[----:B------:R-:W-:-:S02]  /*01c0*/  @P1 IADD3 R10, PT, PT, R10, 0x1, RZ ;  /* 0x000000010a0a1810 */ /* 0x000fc40007ffe0ff */
[----:B------:R-:W-:-:S05]  /*01d0*/  @!P2 LOP3.LUT R10, RZ, R0, RZ, 0x33, !PT ;  /* 0x00000000ff0aa212 */ /* 0x000fca00078e33ff */
[----:B------:R-:W-:-:S05]  /*01e0*/  IMAD R8, R10, R0, RZ ;  /* 0x000000000a087224 */ /* 0x000fca00078e02ff */
[----:B------:R-:W-:Y:S01]  /*01f0*/  IADD3 R11, PT, PT, -R8, R11, RZ ;  /* 0x0000000b080b7210 */ /* 0x000fe20007ffe1ff */
[----:B-1----:R-:W-:Y:S02]  /*0200*/  IMAD R12, R0, R3, RZ ;  /* 0x00000003000c7224 */ /* 0x002fe400078e02ff */
[----:B---3--:R-:W-:Y:S02]  /*0210*/  IMAD R9, R13, R2, UR6 ;  /* 0x000000060d097e24 */ /* 0x008fe4000f8e0202 */
[----:B------:R-:W-:Y:S02]  /*0220*/  IMAD R8, R8, 0x3, R11 ;  /* 0x0000000308087824 */ /* 0x000fe400078e020b */
[----:B------:R-:W-:Y:S02]  /*0230*/  IMAD R9, R9, R12, RZ ;  /* 0x0000000c09097224 */ /* 0x000fe400078e02ff */
[----:B0-----:R-:W-:-:S04]  /*0240*/  IMAD.WIDE R4, R8, 0x4, R4 ;  /* 0x0000000408047825 */ /* 0x001fc800078e0204 */
[----:B------:R-:W-:Y:S01]  /*0250*/  IMAD R9, R9, 0x3, R8 ;  /* 0x0000000309097824 */ /* 0x000fe200078e0208 */
[----:B--2---:R0:W2:Y:S03]  /*0260*/  LDG.E.CONSTANT R12, desc[UR4][R4.64] ;  /* 0x00000004040c7981 */ /* 0x0040a6000c1e9900 */
[----:B----4-:R-:W-:Y:S02]  /*0270*/  IMAD.WIDE R6, R9, 0x4, R6 ;  /* 0x0000000409067825 */ /* 0x010fe400078e0206 */
[----:B------:R-:W1:Y:S03]  /*0280*/  LDC.64 R8, c[0x0][0x390] ;  /* 0x0000e400ff087b82 */ /* 0x000e660000000a00 */
[----:B------:R-:W2:Y:S01]  /*0290*/  LDG.E R15, desc[UR4][R6.64] ;  /* 0x00000004060f7981 */ /* 0x000ea2000c1e1900 */
[----:B------:R-:W-:-:S04]  /*02a0*/  IMAD R3, R13, R3, R10 ;  /* 0x000000030d037224 */ /* 0x000fc800078e020a */
[----:B------:R-:W-:-:S04]  /*02b0*/  IMAD R2, R3, R2, UR6 ;  /* 0x0000000603027e24 */ /* 0x000fc8000f8e0202 */
[----:B------:R-:W-:Y:S02]  /*02c0*/  IMAD R2, R2, R0, R11 ;  /* 0x0000000002027224 */ /* 0x000fe400078e020b */
[----:B------:R-:W-:Y:S02]  /*02d0*/  IMAD.WIDE R10, R0, 0x4, R4 ;  /* 0x00000004000a7825 */ /* 0x000fe400078e0204 */
[----:B0-----:R-:W0:Y:S03]  /*02e0*/  LDC.64 R4, c[0x0][0x398] ;  /* 0x0000e600ff047b82 */ /* 0x001e260000000a00 */
[----:B------:R3:W4:Y:S01]  /*02f0*/  LDG.E.CONSTANT R14, desc[UR4][R10.64] ;  /* 0x000000040a0e7981 */ /* 0x000722000c1e9900 */
[----:B-1----:R-:W-:-:S04]  /*0300*/  IMAD.WIDE R8, R2, 0x4, R8 ;  /* 0x0000000402087825 */ /* 0x002fc800078e0208 */
[----:B--2---:R-:W-:Y:S02]  /*0310*/  HADD2 R3, R15, R12 ;  /* 0x0000000c0f037230 */ /* 0x004fe40000000000 */
[----:B------:R-:W-:-:S03]  /*0320*/  IMAD.WIDE R12, R0, 0x4, R6 ;  /* 0x00000004000c7825 */ /* 0x000fc600078e0206 */
[----:B------:R1:W-:Y:S04]  /*0330*/  STG.E desc[UR4][R8.64], R3 ;  /* 0x0000000308007986 */ /* 0x0003e8000c101904 */
[----:B------:R-:W4:Y:S01]  /*0340*/  LDG.E R15, desc[UR4][R12.64] ;  /* 0x000000040c0f7981 */ /* 0x000f22000c1e1900 */
[----:B0-----:R-:W-:-:S04]  /*0350*/  IMAD.WIDE R4, R2, 0x4, R4 ;  /* 0x0000000402047825 */ /* 0x001fc800078e0204 */
[C---:B------:R-:W-:Y:S02]  /*0360*/  IMAD.WIDE R6, R0.reuse, 0x4, R10 ;  /* 0x0000000400067825 */ /* 0x040fe400078e020a */
[----:B---3--:R-:W1:Y:S04]  /*0370*/  LDC.64 R10, c[0x0][0x3a0] ;  /* 0x0000e800ff0a7b82 */ /* 0x008e680000000a00 */
[----:B------:R-:W2:Y:S01]  /*0380*/  LDG.E.CONSTANT R6, desc[UR4][R6.64] ;  /* 0x0000000406067981 */ /* 0x000ea2000c1e9900 */
[----:B----4-:R-:W-:Y:S02]  /*0390*/  HFMA2 R17, R15, 1, 1, R14 ;  /* 0x3c003c000f117831 */ /* 0x010fe4000000000e */
[----:B------:R-:W-:-:S03]  /*03a0*/  IMAD.WIDE R14, R0, 0x4, R12 ;  /* 0x00000004000e7825 */ /* 0x000fc600078e020c */
[----:B------:R-:W-:Y:S04]  /*03b0*/  STG.E desc[UR4][R4.64], R17 ;  /* 0x0000001104007986 */ /* 0x000fe8000c101904 */
[----:B------:R-:W2:Y:S01]  /*03c0*/  LDG.E R15, desc[UR4][R14.64] ;  /* 0x000000040e0f7981 */ /* 0x000ea2000c1e1900 */
[----:B-1----:R-:W-:-:S04]  /*03d0*/  IMAD.WIDE R2, R2, 0x4, R10 ;  /* 0x0000000402027825 */ /* 0x002fc800078e020a */
[----:B--2---:R-:W-:-:S05]  /*03e0*/  HADD2 R9, R15, R6 ;  /* 0x000000060f097230 */ /* 0x004fca0000000000 */
[----:B------:R-:W-:Y:S01]  /*03f0*/  STG.E desc[UR4][R2.64], R9 ;  /* 0x0000000902007986 */ /* 0x000fe2000c101904 */
[----:B------:R-:W-:Y:S05]  /*0400*/  EXIT ;  /* 0x000000000000794d */ /* 0x000fea0003800000 */
.L_x_675:
        /* <DEDUP_REMOVED lines=15> */
.L_x_746:


//--------------------- .text._ZN17fastertransformer22add_head3Size_QKV_biasI6float2EEvPKT_S4_PS2_S5_S5_iiiii --------------------------
	.section	.text._ZN17fastertransformer22add_head3Size_QKV_biasI6float2EEvPKT_S4_PS2_S5_S5_iiiii,"ax",@progbits
	.align	128
        .global         _ZN17fastertransformer22add_head3Size_QKV_biasI6float2EEvPKT_S4_PS2_S5_S5_iiiii
        .type           _ZN17fastertransformer22add_head3Size_QKV_biasI6float2EEvPKT_S4_PS2_S5_S5_iiiii,@function
        .size           _ZN17fastertransformer22add_head3Size_QKV_biasI6float2EEvPKT_S4_PS2_S5_S5_iiiii,(.L_x_747 - _ZN17fastertransformer22add_head3Size_QKV_biasI6float2EEvPKT_S4_PS2_S5_S5_iiiii)
        .other          _ZN17fastertransformer22add_head3Size_QKV_biasI6float2EEvPKT_S4_PS2_S5_S5_iiiii,@"STO_CUDA_ENTRY STV_DEFAULT"
_ZN17fastertransformer22add_head3Size_QKV_biasI6float2EEvPKT_S4_PS2_S5_S5_iiiii:
.text._ZN17fastertransformer22add_head3Size_QKV_biasI6float2EEvPKT_S4_PS2_S5_S5_iiiii:
        /* <DEDUP_REMOVED lines=34> */
.L_x_676:
        /* <DEDUP_REMOVED lines=38> */
[----:B------:R-:W3:Y:S02]  /*0480*/  LDG.E.64.CONSTANT R8, desc[UR4][R8.64] ;  /* 0x0000000408087981 */ /* 0x000ee4000c1e9b00 */
[----:B--2---:R-:W-:-:S06]  /*0490*/  IMAD.WIDE R6, R15, 0x8, R6 ;  /* 0x000000080f067825 */ /* 0x004fcc00078e0206 */
[----:B------:R-:W3:Y:S01]  /*04a0*/  LDG.E.64 R6, desc[UR4][R6.64] ;  /* 0x0000000406067981 */ /* 0x000ee2000c1e1b00 */
[----:B------:R-:W-:-:S04]  /*04b0*/  IMAD R3, R13, R3, R0 ;  /* 0x000000030d037224 */ /* 0x000fc800078e0200 */
[----:B------:R-:W-:-:S04]  /*04c0*/  IMAD R3, R3, R2, UR6 ;  /* 0x0000000603037e24 */ /* 0x000fc8000f8e0202 */
[----:B------:R-:W-:-:S04]  /*04d0*/  IMAD R3, R3, UR8, R10 ;  /* 0x0000000803037c24 */ /* 0x000fc8000f8e020a */
[----:B01----:R-:W-:-:S04]  /*04e0*/  IMAD.WIDE R2, R3, 0x8, R4 ;  /* 0x0000000803027825 */ /* 0x003fc800078e0204 */
[----:B---3--:R-:W-:Y:S01]  /*04f0*/  FADD.FTZ R4, R8, R6 ;  /* 0x0000000608047221 */ /* 0x008fe20000010000 */
[----:B------:R-:W-:-:S05]  /*0500*/  FADD.FTZ R5, R9, R7 ;  /* 0x0000000709057221 */ /* 0x000fca0000010000 */
[----:B------:R-:W-:Y:S01]  /*0510*/  STG.E.64 desc[UR4][R2.64], R4 ;  /* 0x0000000402007986 */ /* 0x000fe2000c101b04 */
[----:B------:R-:W-:Y:S05]  /*0520*/  EXIT ;  /* 0x000000000000794d */ /* 0x000fea0003800000 */
.L_x_677:
        /* <DEDUP_REMOVED lines=13> */
.L_x_747:


//--------------------- .text._ZN17fastertransformer12transpose_4dI6__halfEEvPT_S3_iiiiii --------------------------
	.section	.text._ZN17fastertransformer12transpose_4dI6__halfEEvPT_S3_iiiiii,"ax",@progbits
	.align	128
        .global         _ZN17fastertransformer12transpose_4dI6__halfEEvPT_S3_iiiiii
        .type           _ZN17fastertransformer12transpose_4dI6__halfEEvPT_S3_iiiiii,@function
        .size           _ZN17fastertransformer12transpose_4dI6__halfEEvPT_S3_iiiiii,(.L_x_748 - _ZN17fastertransformer12transpose_4dI6__halfEEvPT_S3_iiiiii)
        .other          _ZN17fastertransformer12transpose_4dI6__halfEEvPT_S3_iiiiii,@"STO_CUDA_ENTRY STV_DEFAULT"
_ZN17fastertransformer12transpose_4dI6__halfEEvPT_S3_iiiiii:
.text._ZN17fastertransformer12transpose_4dI6__halfEEvPT_S3_iiiiii:
[----:B------:R-:W-:Y:S08]  /*0000*/  LDC R1, c[0x0][0x37c] ;  /* 0x0000df00ff017b82 */ /* 0x000ff00000000800 */
[----:B------:R-:W0:Y:S01]  /*0010*/  LDC.64 R2, c[0x0][0x398] ;  /* 0x0000e600ff027b82 */ /* 0x000e220000000a00 */
[----:B------:R-:W1:Y:S07]  /*0020*/  S2R R17, SR_TID.X ;  /* 0x0000000000117919 */ /* 0x000e6e0000002100 */
[----:B------:R-:W2:Y:S08]  /*0030*/  LDC.64 R6, c[0x0][0x390] ;  /* 0x0000e400ff067b82 */ /* 0x000eb00000000a00 */
[----:B------:R-:W1:Y:S08]  /*0040*/  S2UR UR4, SR_CTAID.X ;  /* 0x00000000000479c3 */ /* 0x000e700000002500 */
[----:B------:R-:W1:Y:S01]  /*0050*/  LDC R16, c[0x0][0x360] ;  /* 0x0000d800ff107b82 */ /* 0x000e620000000800 */
[----:B0-----:R-:W-:-:S04]  /*0060*/  LEA.HI R0, R3, R3, RZ, 0x1 ;  /* 0x0000000303007211 */ /* 0x001fc800078f08ff */
[----:B------:R-:W-:Y:S01]  /*0070*/  SHF.R.S32.HI R0, RZ, 0x1, R0 ;  /* 0x00000001ff007819 */ /* 0x000fe20000011400 */
[----:B--2---:R-:W-:-:S04]  /*0080*/  IMAD R7, R7, R6, RZ ;  /* 0x0000000607077224 */ /* 0x004fc800078e02ff */
[----:B------:R-:W-:-:S04]  /*0090*/  IMAD R7, R7, R2, RZ ;  /* 0x0000000207077224 */ /* 0x000fc800078e02ff */
[----:B------:R-:W-:Y:S02]  /*00a0*/  IMAD R8, R0, R7, RZ ;  /* 0x0000000700087224 */ /* 0x000fe400078e02ff */
[----:B-1----:R-:W-:-:S05]  /*00b0*/  IMAD R17, R16, UR4, R17 ;  /* 0x0000000410117c24 */ /* 0x002fca000f8e0211 */
[----:B------:R-:W-:-:S13]  /*00c0*/  ISETP.GE.AND P0, PT, R17, R8, PT ;  /* 0x000000081100720c */ /* 0x000fda0003f06270 */
[----:B------:R-:W-:Y:S05]  /*00d0*/  @P0 EXIT ;  /* 0x000000000000094d */ /* 0x000fea0003800000 */
[----:B------:R-:W-:Y:S01]  /*00e0*/  IABS R9, R0 ;  /* 0x0000000000097213 */ /* 0x000fe20000000000 */
[----:B------:R-:W0:Y:S01]  /*00f0*/  LDC R10, c[0x0][0x398] ;  /* 0x0000e600ff0a7b82 */ /* 0x000e220000000800 */
[----:B------:R-:W1:Y:S01]  /*0100*/  LDCU UR5, c[0x0][0x3a4] ;  /* 0x00007480ff0577ac */ /* 0x000e620008000800 */
[----:B------:R-:W-:Y:S01]  /*0110*/  ISETP.NE.AND P0, PT, R6, RZ, PT ;  /* 0x000000ff0600720c */ /* 0x000fe20003f05270 */
[----:B------:R-:W2:Y:S01]  /*0120*/  I2F.RP R7, R9 ;  /* 0x0000000900077306 */ /* 0x000ea20000209400 */
[----:B------:R-:W3:Y:S04]  /*0130*/  LDCU UR4, c[0x0][0x370] ;  /* 0x00006e00ff0477ac */ /* 0x000ee80008000800 */
[----:B------:R-:W4:Y:S01]  /*0140*/  LDC R11, c[0x0][0x394] ;  /* 0x0000e500ff0b7b82 */ /* 0x000f220000000800 */
[----:B------:R-:W0:Y:S01]  /*0150*/  LDCU.64 UR6, c[0x0][0x358] ;  /* 0x00006b00ff0677ac */ /* 0x000e220008000a00 */
[----:B------:R-:W0:Y:S06]  /*0160*/  LDCU UR8, c[0x0][0x3a0] ;  /* 0x00007400ff0877ac */ /* 0x000e2c0008000800 */
[----:B------:R-:W0:Y:S01]  /*0170*/  LDC R12, c[0x0][0x390] ;  /* 0x0000e400ff0c7b82 */ /* 0x000e220000000800 */
[----:B--2---:R-:W2:Y:S01]  /*0180*/  MUFU.RCP R7, R7 ;  /* 0x0000000700077308 */ /* 0x004ea20000001000 */
[----:B---3--:R-:W-:-:S06]  /*0190*/  IMAD R16, R16, UR4, RZ ;  /* 0x0000000410107c24 */ /* 0x008fcc000f8e02ff */
[----:B------:R-:W3:Y:S08]  /*01a0*/  LDC.64 R4, c[0x0][0x380] ;  /* 0x0000e000ff047b82 */ /* 0x000ef00000000a00 */
[----:B------:R-:W0:Y:S01]  /*01b0*/  LDC.64 R2, c[0x0][0x388] ;  /* 0x0000e200ff027b82 */ /* 0x000e220000000a00 */
[----:B--2---:R-:W-:-:S04]  /*01c0*/  VIADD R14, R7, 0xffffffe ;  /* 0x0ffffffe070e7836 */ /* 0x004fc80000000000 */
[----:B------:R2:W5:Y:S02]  /*01d0*/  F2I.FTZ.U32.TRUNC.NTZ R15, R14 ;  /* 0x0000000e000f7305 */ /* 0x000564000021f000 */
[----:B--2---:R-:W-:Y:S02]  /*01e0*/  HFMA2 R14, -RZ, RZ, 0, 0 ;  /* 0x00000000ff0e7431 */ /* 0x004fe400000001ff */
[----:B-----5:R-:W-:-:S04]  /*01f0*/  IMAD.MOV R18, RZ, RZ, -R15 ;  /* 0x000000ffff127224 */ /* 0x020fc800078e0a0f */
[----:B------:R-:W-:-:S04]  /*0200*/  IMAD R13, R18, R9, RZ ;  /* 0x00000009120d7224 */ /* 0x000fc800078e02ff */
[----:B------:R-:W-:Y:S01]  /*0210*/  IMAD.HI.U32 R13, R15, R13, R14 ;  /* 0x0000000d0f0d7227 */ /* 0x000fe200078e000e */
[----:B------:R-:W-:-:S03]  /*0220*/  LOP3.LUT R14, RZ, R6, RZ, 0x33, !PT ;  /* 0x00000006ff0e7212 */ /* 0x000fc600078e33ff */
[----:B-1--4-:R-:W-:-:S07]  /*0230*/  IMAD R15, R6, UR5, RZ ;  /* 0x00000005060f7c24 */ /* 0x012fce000f8e02ff */
.L_x_678:
[----:B01----:R-:W-:-:S05]  /*0240*/  IMAD.WIDE R6, R17, 0x4, R2 ;  /* 0x0000000411067825 */ /* 0x003fca00078e0202 */
[----:B------:R0:W2:Y:S01]  /*0250*/  LDG.E R19, desc[UR6][R6.64] ;  /* 0x0000000606137981 */ /* 0x0000a2000c1e1900 */
[----:B------:R-:W-:Y:S02]  /*0260*/  IABS R18, R10 ;  /* 0x0000000a00127213 */ /* 0x000fe40000000000 */
[-C--:B------:R-:W-:Y:S02]  /*0270*/  IABS R21, R0.reuse ;  /* 0x0000000000157213 */ /* 0x080fe40000000000 */
[----:B------:R-:W1:Y:S01]  /*0280*/  I2F.RP R22, R18 ;  /* 0x0000001200167306 */ /* 0x000e620000209400 */
[----:B------:R-:W-:Y:S02]  /*0290*/  IABS R20, R17 ;  /* 0x0000001100147213 */ /* 0x000fe40000000000 */
[----:B------:R-:W-:Y:S01]  /*02a0*/  IMAD.MOV R23, RZ, RZ, -R21 ;  /* 0x000000ffff177224 */ /* 0x000fe200078e0a15 */
[----:B0-----:R-:W-:Y:S02]  /*02b0*/  IABS R7, R0 ;  /* 0x0000000000077213 */ /* 0x001fe40000000000 */
[----:B------:R-:W-:Y:S01]  /*02c0*/  IMAD.HI.U32 R21, R13, R20, RZ ;  /* 0x000000140d157227 */ /* 0x000fe200078e00ff */
[----:B------:R-:W-:-:S03]  /*02d0*/  LOP3.LUT R6, R17, R0, RZ, 0x3c, !PT ;  /* 0x0000000011067212 */ /* 0x000fc600078e3cff */
[----:B------:R-:W-:Y:S01]  /*02e0*/  IMAD R20, R21, R23, R20 ;  /* 0x0000001715147224 */ /* 0x000fe200078e0214 */
[----:B------:R-:W-:Y:S01]  /*02f0*/  ISETP.GE.AND P2, PT, R6, RZ, PT ;  /* 0x000000ff0600720c */ /* 0x000fe20003f46270 */
[----:B------:R-:W-:Y:S01]  /*0300*/  IMAD.MOV.U32 R6, RZ, RZ, RZ ;  /* 0x000000ffff067224 */ /* 0x000fe200078e00ff */
[----:B-1----:R-:W0:Y:S02]  /*0310*/  MUFU.RCP R22, R22 ;  /* 0x0000001600167308 */ /* 0x002e240000001000 */
[----:B------:R-:W-:-:S13]  /*0320*/  ISETP.GT.U32.AND P3, PT, R9, R20, PT ;  /* 0x000000140900720c */ /* 0x000fda0003f64070 */
[----:B------:R-:W-:Y:S02]  /*0330*/  @!P3 IMAD.IADD R20, R20, 0x1, -R7 ;  /* 0x000000011414b824 */ /* 0x000fe400078e0a07 */
[----:B------:R-:W-:Y:S01]  /*0340*/  @!P3 VIADD R21, R21, 0x1 ;  /* 0x000000011515b836 */ /* 0x000fe20000000000 */
[----:B------:R-:W-:Y:S02]  /*0350*/  ISETP.NE.AND P3, PT, R0, RZ, PT ;  /* 0x000000ff0000720c */ /* 0x000fe40003f65270 */
[----:B0-----:R-:W-:Y:S02]  /*0360*/  IADD3 R7, PT, PT, R22, 0xffffffe, RZ ;  /* 0x0ffffffe16077810 */ /* 0x001fe40007ffe0ff */
[----:B------:R-:W-:Y:S02]  /*0370*/  ISETP.GE.U32.AND P1, PT, R20, R9, PT ;  /* 0x000000091400720c */ /* 0x000fe40003f26070 */
[----:B------:R-:W-:Y:S02]  /*0380*/  IABS R20, R11 ;  /* 0x0000000b00147213 */ /* 0x000fe40000000000 */
[----:B------:R-:W0:Y:S09]  /*0390*/  F2I.FTZ.U32.TRUNC.NTZ R7, R7 ;  /* 0x0000000700077305 */ /* 0x000e32000021f000 */
[----:B------:R-:W-:-:S04]  /*03a0*/  @P1 VIADD R21, R21, 0x1 ;  /* 0x0000000115151836 */ /* 0x000fc80000000000 */
[----:B------:R-:W-:Y:S01]  /*03b0*/  @!P2 IMAD.MOV R21, RZ, RZ, -R21 ;  /* 0x000000ffff15a224 */ /* 0x000fe200078e0a15 */
[----:B------:R-:W-:Y:S02]  /*03c0*/  @!P3 LOP3.LUT R21, RZ, R0, RZ, 0x33, !PT ;  /* 0x00000000ff15b212 */ /* 0x000fe400078e33ff */
[----:B0-----:R-:W-:Y:S02]  /*03d0*/  IADD3 R23, PT, PT, RZ, -R7, RZ ;  /* 0x80000007ff177210 */ /* 0x001fe40007ffe0ff */
[----:B------:R-:W-:-:S03]  /*03e0*/  IABS R22, R21 ;  /* 0x0000001500167213 */ /* 0x000fc60000000000 */
[----:B------:R-:W-:-:S04]  /*03f0*/  IMAD R23, R23, R18, RZ ;  /* 0x0000001217177224 */ /* 0x000fc800078e02ff */
[----:B------:R-:W-:Y:S01]  /*0400*/  IMAD.HI.U32 R6, R7, R23, R6 ;  /* 0x0000001707067227 */ /* 0x000fe200078e0006 */
[----:B------:R-:W-:Y:S02]  /*0410*/  MOV R7, R22 ;  /* 0x0000001600077202 */ /* 0x000fe40000000f00 */
[----:B------:R-:W0:Y:S03]  /*0420*/  I2F.RP R22, R20 ;  /* 0x0000001400167306 */ /* 0x000e260000209400 */
[----:B------:R-:W-:-:S04]  /*0430*/  IMAD.HI.U32 R6, R6, R7, RZ ;  /* 0x0000000706067227 */ /* 0x000fc800078e00ff */
[----:B------:R-:W-:-:S04]  /*0440*/  IMAD.MOV R23, RZ, RZ, -R6 ;  /* 0x000000ffff177224 */ /* 0x000fc800078e0a06 */
[C---:B------:R-:W-:Y:S01]  /*0450*/  IMAD R7, R18.reuse, R23, R7 ;  /* 0x0000001712077224 */ /* 0x040fe200078e0207 */
[----:B0-----:R-:W0:Y:S04]  /*0460*/  MUFU.RCP R22, R22 ;  /* 0x0000001600167308 */ /* 0x001e280000001000 */
[----:B------:R-:W-:-:S13]  /*0470*/  ISETP.GT.U32.AND P3, PT, R18, R7, PT ;  /* 0x000000071200720c */ /* 0x000fda0003f64070 */
[----:B------:R-:W-:Y:S02]  /*0480*/  @!P3 IMAD.IADD R7, R7, 0x1, -R18 ;  /* 0x000000010707b824 */ /* 0x000fe400078e0a12 */
[----:B------:R-:W-:Y:S01]  /*0490*/  @!P3 VIADD R6, R6, 0x1 ;  /* 0x000000010606b836 */ /* 0x000fe20000000000 */
[----:B------:R-:W-:Y:S02]  /*04a0*/  ISETP.NE.AND P3, PT, R10, RZ, PT ;  /* 0x000000ff0a00720c */ /* 0x000fe40003f65270 */
[----:B------:R-:W-:Y:S02]  /*04b0*/  ISETP.GE.U32.AND P1, PT, R7, R18, PT ;  /* 0x000000120700720c */ /* 0x000fe40003f26070 */
[----:B0-----:R-:W-:Y:S02]  /*04c0*/  IADD3 R23, PT, PT, R22, 0xffffffe, RZ ;  /* 0x0ffffffe16177810 */ /* 0x001fe40007ffe0ff */
[----:B------:R-:W-:Y:S02]  /*04d0*/  LOP3.LUT R18, R21, R10, RZ, 0x3c, !PT ;  /* 0x0000000a15127212 */ /* 0x000fe400078e3cff */
[----:B------:R-:W0:Y:S01]  /*04e0*/  F2I.FTZ.U32.TRUNC.NTZ R7, R23 ;  /* 0x0000001700077305 */ /* 0x000e22000021f000 */
[----:B------:R-:W-:-:S02]  /*04f0*/  IABS R22, R12 ;  /* 0x0000000c00167213 */ /* 0x000fc40000000000 */
[----:B------:R-:W-:-:S04]  /*0500*/  ISETP.GE.AND P2, PT, R18, RZ, PT ;  /* 0x000000ff1200720c */ /* 0x000fc80003f46270 */
[----:B------:R-:W-:-:S05]  /*0510*/  @P1 IADD3 R6, PT, PT, R6, 0x1, RZ ;  /* 0x0000000106061810 */ /* 0x000fca0007ffe0ff */
[----:B------:R-:W-:Y:S01]  /*0520*/  IMAD.MOV.U32 R18, RZ, RZ, R6 ;  /* 0x000000ffff127224 */ /* 0x000fe200078e0006 */
[----:B------:R-:W-:Y:S02]  /*0530*/  MOV R6, RZ ;  /* 0x000000ff00067202 */ /* 0x000fe40000000f00 */
[----:B0-----:R-:W-:Y:S01]  /*0540*/  IADD3 R25, PT, PT, RZ, -R7, RZ ;  /* 0x80000007ff197210 */ /* 0x001fe20007ffe0ff */
[----:B------:R-:W-:Y:S01]  /*0550*/  @!P2 IMAD.MOV R18, RZ, RZ, -R18 ;  /* 0x000000ffff12a224 */ /* 0x000fe200078e0a12 */
[----:B------:R-:W-:-:S03]  /*0560*/  @!P3 LOP3.LUT R18, RZ, R10, RZ, 0x33, !PT ;  /* 0x0000000aff12b212 */ /* 0x000fc600078e33ff */
[----:B------:R-:W-:Y:S01]  /*0570*/  IMAD R23, R25, R20, RZ ;  /* 0x0000001419177224 */ /* 0x000fe200078e02ff */
[----:B------:R-:W-:-:S03]  /*0580*/  IABS R24, R18 ;  /* 0x0000001200187213 */ /* 0x000fc60000000000 */
        /* <DEDUP_REMOVED lines=28> */
[----:B------:R-:W-:-:S05]  /*0750*/  IMAD.HI.U32 R6, R6, R7, RZ ;  /* 0x0000000706067227 */ /* 0x000fca00078e00ff */
[----:B------:R-:W-:-:S05]  /*0760*/  IADD3 R6, PT, PT, -R6, RZ, RZ ;  /* 0x000000ff06067210 */ /* 0x000fca0007ffe1ff */
[----:B------:R-:W-:Y:S02]  /*0770*/  IMAD R7, R22, R6, R7 ;  /* 0x0000000616077224 */ /* 0x000fe400078e0207 */
[----:B------:R-:W-:-:S03]  /*0780*/  IMAD.MOV R6, RZ, RZ, -R18 ;  /* 0x000000ffff067224 */ /* 0x000fc600078e0a12 */
[----:B------:R-:W-:Y:S01]  /*0790*/  ISETP.GT.U32.AND P1, PT, R22, R7, PT ;  /* 0x000000071600720c */ /* 0x000fe20003f24070 */
[----:B------:R-:W-:Y:S01]  /*07a0*/  IMAD R6, R10, R6, R21 ;  /* 0x000000060a067224 */ /* 0x000fe200078e0215 */
[----:B------:R-:W-:-:S03]  /*07b0*/  IADD3 R21, PT, PT, -R21, RZ, RZ ;  /* 0x000000ff15157210 */ /* 0x000fc60007ffe1ff */
[----:B------:R-:W-:Y:S02]  /*07c0*/  IMAD R6, R6, UR8, R15 ;  /* 0x0000000806067c24 */ /* 0x000fe4000f8e020f */
[----:B------:R-:W-:Y:S01]  /*07d0*/  IMAD R21, R0, R21, R17 ;  /* 0x0000001500157224 */ /* 0x000fe200078e0211 */
[----:B------:R-:W-:-:S05]  /*07e0*/  IADD3 R17, PT, PT, R16, R17, RZ ;  /* 0x0000001110117210 */ /* 0x000fca0007ffe0ff */
[----:B------:R-:W-:-:S05]  /*07f0*/  @!P1 IMAD.IADD R7, R7, 0x1, -R22 ;  /* 0x0000000107079824 */ /* 0x000fca00078e0a16 */
[----:B------:R-:W-:-:S13]  /*0800*/  ISETP.GT.U32.AND P1, PT, R22, R7, PT ;  /* 0x000000071600720c */ /* 0x000fda0003f24070 */
[----:B------:R-:W-:Y:S02]  /*0810*/  @!P1 IADD3 R7, PT, PT, R7, -R22, RZ ;  /* 0x8000001607079210 */ /* 0x000fe40007ffe0ff */
[----:B------:R-:W-:Y:S02]  /*0820*/  ISETP.GE.AND P1, PT, R17, R8, PT ;  /* 0x000000081100720c */ /* 0x000fe40003f26270 */
[----:B------:R-:W-:-:S04]  /*0830*/  @!P2 IADD3 R7, PT, PT, -R7, RZ, RZ ;  /* 0x000000ff0707a210 */ /* 0x000fc80007ffe1ff */
[----:B------:R-:W-:-:S05]  /*0840*/  SEL R7, R14, R7, !P0 ;  /* 0x000000070e077207 */ /* 0x000fca0004000000 */
[----:B------:R-:W-:Y:S02]  /*0850*/  IMAD.IADD R6, R7, 0x1, R6 ;  /* 0x0000000107067824 */ /* 0x000fe400078e0206 */
[----:B------:R-:W-:-:S04]  /*0860*/  IMAD R7, R11, R20, R18 ;  /* 0x000000140b077224 */ /* 0x000fc800078e0212 */
[----:B------:R-:W-:-:S04]  /*0870*/  IMAD R7, R6, R11, R7 ;  /* 0x0000000b06077224 */ /* 0x000fc800078e0207 */
[----:B------:R-:W-:-:S04]  /*0880*/  IMAD R7, R0, R7, R21 ;  /* 0x0000000700077224 */ /* 0x000fc800078e0215 */
[----:B---3--:R-:W-:-:S05]  /*0890*/  IMAD.WIDE R6, R7, 0x4, R4 ;  /* 0x0000000407067825 */ /* 0x008fca00078e0204 */
[----:B--2---:R1:W-:Y:S01]  /*08a0*/  STG.E desc[UR6][R6.64], R19 ;  /* 0x0000001306007986 */ /* 0x0043e2000c101906 */
[----:B------:R-:W-:Y:S05]  /*08b0*/  @!P1 BRA `(.L_x_678) ;  /* 0xfffffff800609947 */ /* 0x000fea000383ffff */
[----:B------:R-:W-:Y:S05]  /*08c0*/  EXIT ;  /* 0x000000000000794d */ /* 0x000fea0003800000 */
.L_x_679:
        /* <DEDUP_REMOVED lines=11> */
.L_x_748:


//--------------------- .text._ZN17fastertransformer9transposeIfEEvPKT_PS1_iiiiPKfi --------------------------
	.section	.text._ZN17fastertransformer9transposeIfEEvPKT_PS1_iiiiPKfi,"ax",@progbits
	.align	128
        .global         _ZN17fastertransformer9transposeIfEEvPKT_PS1_iiiiPKfi
        .type           _ZN17fastertransformer9transposeIfEEvPKT_PS1_iiiiPKfi,@function
        .size           _ZN17fastertransformer9transposeIfEEvPKT_PS1_iiiiPKfi,(.L_x_749 - _ZN17fastertransformer9transposeIfEEvPKT_PS1_iiiiPKfi)
        .other          _ZN17fastertransformer9transposeIfEEvPKT_PS1_iiiiPKfi,@"STO_CUDA_ENTRY STV_DEFAULT"
_ZN17fastertransformer9transposeIfEEvPKT_PS1_iiiiPKfi:
.text._ZN17fastertransformer9transposeIfEEvPKT_PS1_iiiiPKfi:
[----:B------:R-:W-:Y:S08]  /*0000*/  LDC R1, c[0x0][0x37c] ;  /* 0x0000df00ff017b82 */ /* 0x000ff00000000800 */
[----:B------:R-:W0:Y:S01]  /*0010*/  LDC R0, c[0x0][0x3a8] ;  /* 0x0000ea00ff007b82 */ /* 0x000e220000000800 */
[----:B------:R-:W1:Y:S01]  /*0020*/  S2R R4, SR_TID.X ;  /* 0x0000000000047919 */ /* 0x000e620000002100 */
[----:B------:R-:W2:Y:S06]  /*0030*/  LDCU.64 UR4, c[0x0][0x358] ;  /* 0x00006b00ff0477ac */ /* 0x000eac0008000a00 */
[----:B------:R-:W1:Y:S08]  /*0040*/  S2UR UR6, SR_CTAID.X ;  /* 0x00000000000679c3 */ /* 0x000e700000002500 */
[----:B------:R-:W1:Y:S01]  /*0050*/  LDC.64 R2, c[0x0][0x398] ;  /* 0x0000e600ff027b82 */ /* 0x000e620000000a00 */
[----:B0-----:R-:W-:-:S07]  /*0060*/  ISETP.NE.AND P0, PT, R0, 0x2, PT ;  /* 0x000000020000780c */ /* 0x001fce0003f05270 */
[----:B------:R-:W0:Y:S08]  /*0070*/  LDC R7, c[0x0][0x394] ;  /* 0x0000e500ff077b82 */ /* 0x000e300000000800 */
[----:B------:R-:W3:Y:S01]  /*0080*/  @!P0 LDC.64 R12, c[0x0][0x380] ;  /* 0x0000e000ff0c8b82 */ /* 0x000ee20000000a00 */
[----:B-1----:R-:W-:-:S07]  /*0090*/  IMAD R0, R3, UR6, R4 ;  /* 0x0000000603007c24 */ /* 0x002fce000f8e0204 */
[----:B------:R-:W1:Y:S01]  /*00a0*/  @!P0 LDC.64 R10, c[0x0][0x3a0] ;  /* 0x0000e800ff0a8b82 */ /* 0x000e620000000a00 */
[----:B---3--:R-:W-:-:S05]  /*00b0*/  @!P0 IMAD.WIDE R12, R0, 0x4, R12 ;  /* 0x00000004000c8825 */ /* 0x008fca00078e020c */
[----:B--2---:R-:W2:Y:S04]  /*00c0*/  @!P0 LDG.E R6, desc[UR4][R12.64] ;  /* 0x000000040c068981 */ /* 0x004ea8000c1e1900 */
[----:B-1----:R1:W2:Y:S01]  /*00d0*/  @!P0 LDG.E R5, desc[UR4][R10.64] ;  /* 0x000000040a058981 */ /* 0x0022a2000c1e1900 */
[----:B0-----:R-:W-:-:S04]  /*00e0*/  IMAD R8, R2, R7, RZ ;  /* 0x0000000702087224 */ /* 0x001fc800078e02ff */
[----:B------:R-:W0:Y:S08]  /*00f0*/  I2F.U32.RP R16, R8 ;  /* 0x0000000800107306 */ /* 0x000e300000209000 */
[----:B0-----:R-:W0:Y:S01]  /*0100*/  MUFU.RCP R16, R16 ;  /* 0x0000001000107308 */ /* 0x001e220000001000 */
[----:B------:R-:W-:-:S07]  /*0110*/  IADD3 R17, PT, PT, RZ, -R8, RZ ;  /* 0x80000008ff117210 */ /* 0x000fce0007ffe0ff */
[----:B------:R-:W3:Y:S01]  /*0120*/  I2F.U32.RP R9, R7 ;  /* 0x0000000700097306 */ /* 0x000ee20000209000 */
[----:B0-----:R-:W-:-:S07]  /*0130*/  IADD3 R14, PT, PT, R16, 0xffffffe, RZ ;  /* 0x0ffffffe100e7810 */ /* 0x001fce0007ffe0ff */
[----:B------:R0:W1:Y:S02]  /*0140*/  F2I.FTZ.U32.TRUNC.NTZ R15, R14 ;  /* 0x0000000e000f7305 */ /* 0x000064000021f000 */
[----:B0-----:R-:W-:-:S06]  /*0150*/  IMAD.MOV.U32 R14, RZ, RZ, RZ ;  /* 0x000000ffff0e7224 */ /* 0x001fcc00078e00ff */
[----:B---3--:R-:W0:Y:S01]  /*0160*/  MUFU.RCP R9, R9 ;  /* 0x0000000900097308 */ /* 0x008e220000001000 */
[----:B-1----:R-:W-:-:S04]  /*0170*/  IMAD R11, R17, R15, RZ ;  /* 0x0000000f110b7224 */ /* 0x002fc800078e02ff */
[----:B------:R-:W-:-:S06]  /*0180*/  IMAD.HI.U32 R15, R15, R11, R14 ;  /* 0x0000000b0f0f7227 */ /* 0x000fcc00078e000e */
[----:B------:R-:W-:-:S05]  /*0190*/  IMAD.HI.U32 R15, R15, UR6, RZ ;  /* 0x000000060f0f7c27 */ /* 0x000fca000f8e00ff */
[----:B------:R-:W-:Y:S01]  /*01a0*/  IADD3 R15, PT, PT, -R15, RZ, RZ ;  /* 0x000000ff0f0f7210 */ /* 0x000fe20007ffe1ff */
[----:B0-----:R-:W-:-:S04]  /*01b0*/  VIADD R10, R9, 0xffffffe ;  /* 0x0ffffffe090a7836 */ /* 0x001fc80000000000 */
[C---:B------:R-:W-:Y:S01]  /*01c0*/  IMAD R13, R8.reuse, R15, UR6 ;  /* 0x00000006080d7e24 */ /* 0x040fe2000f8e020f */
[----:B------:R0:W1:Y:S04]  /*01d0*/  F2I.FTZ.U32.TRUNC.NTZ R11, R10 ;  /* 0x0000000a000b7305 */ /* 0x000068000021f000 */
[----:B------:R-:W-:Y:S02]  /*01e0*/  ISETP.GE.U32.AND P1, PT, R13, R8, PT ;  /* 0x000000080d00720c */ /* 0x000fe40003f26070 */
[----:B------:R-:W-:Y:S01]  /*01f0*/  ISETP.NE.U32.AND P2, PT, R8, RZ, PT ;  /* 0x000000ff0800720c */ /* 0x000fe20003f45070 */
[----:B0-----:R-:W-:-:S10]  /*0200*/  HFMA2 R10, -RZ, RZ, 0, 0 ;  /* 0x00000000ff0a7431 */ /* 0x001fd400000001ff */
[----:B------:R-:W-:Y:S01]  /*0210*/  @P1 IMAD.IADD R13, R13, 0x1, -R8 ;  /* 0x000000010d0d1824 */ /* 0x000fe200078e0a08 */
[----:B-1----:R-:W-:-:S04]  /*0220*/  IADD3 R12, PT, PT, RZ, -R11, RZ ;  /* 0x8000000bff0c7210 */ /* 0x002fc80007ffe0ff */
[----:B------:R-:W-:Y:S01]  /*0230*/  ISETP.GE.U32.AND P1, PT, R13, R8, PT ;  /* 0x000000080d00720c */ /* 0x000fe20003f26070 */
[----:B------:R-:W-:-:S04]  /*0240*/  IMAD R9, R12, R7, RZ ;  /* 0x000000070c097224 */ /* 0x000fc800078e02ff */
[----:B------:R-:W-:-:S06]  /*0250*/  IMAD.HI.U32 R11, R11, R9, R10 ;  /* 0x000000090b0b7227 */ /* 0x000fcc00078e000a */
[----:B------:R-:W-:-:S04]  /*0260*/  IMAD.HI.U32 R9, R11, UR6, RZ ;  /* 0x000000060b097c27 */ /* 0x000fc8000f8e00ff */
[----:B------:R-:W-:Y:S01]  /*0270*/  @P1 IMAD.IADD R13, R13, 0x1, -R8 ;  /* 0x000000010d0d1824 */ /* 0x000fe200078e0a08 */
[----:B------:R-:W-:Y:S02]  /*0280*/  @!P2 LOP3.LUT R13, RZ, R8, RZ, 0x33, !PT ;  /* 0x00000008ff0da212 */ /* 0x000fe400078e33ff */
[----:B------:R-:W-:-:S03]  /*0290*/  IADD3 R10, PT, PT, -R9, RZ, RZ ;  /* 0x000000ff090a7210 */ /* 0x000fc60007ffe1ff */
[----:B------:R-:W-:-:S04]  /*02a0*/  IMAD.HI.U32 R12, R11, R13, RZ ;  /* 0x0000000d0b0c7227 */ /* 0x000fc800078e00ff */
[----:B------:R-:W-:Y:S02]  /*02b0*/  IMAD R10, R7, R10, UR6 ;  /* 0x00000006070a7e24 */ /* 0x000fe4000f8e020a */
[----:B------:R-:W-:-:S03]  /*02c0*/  IMAD.MOV R8, RZ, RZ, -R12 ;  /* 0x000000ffff087224 */ /* 0x000fc600078e0a0c */
[----:B------:R-:W-:Y:S01]  /*02d0*/  ISETP.GE.U32.AND P2, PT, R10, R7, PT ;  /* 0x000000070a00720c */ /* 0x000fe20003f46070 */
[----:B------:R-:W-:-:S05]  /*02e0*/  IMAD R8, R7, R8, R13 ;  /* 0x0000000807087224 */ /* 0x000fca00078e020d */
[----:B------:R-:W-:-:S07]  /*02f0*/  ISETP.GE.U32.AND P1, PT, R8, R7, PT ;  /* 0x000000070800720c */ /* 0x000fce0003f26070 */
[----:B------:R-:W-:-:S04]  /*0300*/  @P2 IADD3 R10, PT, PT, R10, -R7, RZ ;  /* 0x800000070a0a2210 */ /* 0x000fc80007ffe0ff */
[----:B------:R-:W-:Y:S02]  /*0310*/  ISETP.GE.U32.AND P2, PT, R10, R7, PT ;  /* 0x000000070a00720c */ /* 0x000fe40003f46070 */
[----:B------:R-:W-:-:S05]  /*0320*/  @P1 IMAD.IADD R8, R8, 0x1, -R7 ;  /* 0x0000000108081824 */ /* 0x000fca00078e0a07 */
[----:B------:R-:W-:Y:S01]  /*0330*/  ISETP.GE.U32.AND P4, PT, R8, R7, PT ;  /* 0x000000070800720c */ /* 0x000fe20003f86070 */
[----:B------:R-:W-:Y:S01]  /*0340*/  @P1 VIADD R12, R12, 0x1 ;  /* 0x000000010c0c1836 */ /* 0x000fe20000000000 */
[----:B------:R-:W0:Y:S01]  /*0350*/  @!P0 LDC.64 R8, c[0x0][0x388] ;  /* 0x0000e200ff088b82 */ /* 0x000e220000000a00 */
[----:B------:R-:W-:-:S03]  /*0360*/  ISETP.NE.U32.AND P3, PT, R7, RZ, PT ;  /* 0x000000ff0700720c */ /* 0x000fc60003f65070 */
[-C--:B------:R-:W-:Y:S02]  /*0370*/  @P2 IADD3 R10, PT, PT, R10, -R7.reuse, RZ ;  /* 0x800000070a0a2210 */ /* 0x080fe40007ffe0ff */
[----:B------:R-:W-:Y:S02]  /*0380*/  LOP3.LUT R7, RZ, R7, RZ, 0x33, !PT ;  /* 0x00000007ff077212 */ /* 0x000fe400078e33ff */
[----:B------:R-:W-:Y:S02]  /*0390*/  IADD3 R13, PT, PT, -R13, UR6, RZ ;  /* 0x000000060d0d7c10 */ /* 0x000fe4000fffe1ff */
[----:B------:R-:W-:Y:S02]  /*03a0*/  SEL R11, R7, R10, !P3 ;  /* 0x0000000a070b7207 */ /* 0x000fe40005800000 */
[----:B------:R-:W-:-:S03]  /*03b0*/  @P4 IADD3 R12, PT, PT, R12, 0x1, RZ ;  /* 0x000000010c0c4810 */ /* 0x000fc60007ffe0ff */
[----:B------:R-:W-:Y:S01]  /*03c0*/  IMAD R2, R11, R2, R13 ;  /* 0x000000020b027224 */ /* 0x000fe200078e020d */
[----:B------:R-:W-:-:S05]  /*03d0*/  SEL R7, R7, R12, !P3 ;  /* 0x0000000c07077207 */ /* 0x000fca0005800000 */
[----:B------:R-:W-:-:S04]  /*03e0*/  IMAD.IADD R2, R7, 0x1, R2 ;  /* 0x0000000107027824 */ /* 0x000fc800078e0202 */
[----:B------:R-:W-:-:S05]  /*03f0*/  IMAD R7, R2, R3, R4 ;  /* 0x0000000302077224 */ /* 0x000fca00078e0204 */
[----:B0-----:R-:W-:-:S04]  /*0400*/  @!P0 IADD3 R8, P1, PT, R7, R8, RZ ;  /* 0x0000000807088210 */ /* 0x001fc80007f3e0ff */
[----:B------:R-:W-:Y:S01]  /*0410*/  @!P0 LEA.HI.X.SX32 R9, R7, R9, 0x1, P1 ;  /* 0x0000000907098211 */ /* 0x000fe200008f0eff */
[----:B--2---:R-:W-:-:S06]  /*0420*/  @!P0 FMUL.FTZ R5, R5, R6 ;  /* 0x0000000605058220 */ /* 0x004fcc0000410000 */
[----:B------:R-:W0:Y:S02]  /*0430*/  @!P0 F2I.S8.NTZ R5, R5 ;  /* 0x0000000500058305 */ /* 0x000e240000202100 */
[----:B0-----:R-:W-:-:S04]  /*0440*/  @!P0 PRMT R3, R5, 0x8880, RZ ;  /* 0x0000888005038816 */ /* 0x001fc800000000ff */
[----:B------:R-:W-:-:S05]  /*0450*/  @!P0 PRMT R3, R3, 0x7710, RZ ;  /* 0x0000771003038816 */ /* 0x000fca00000000ff */
[----:B------:R0:W-:Y:S01]  /*0460*/  @!P0 STG.E.U8 desc[UR4][R8.64], R3 ;  /* 0x0000000308008986 */ /* 0x0001e2000c101104 */
[----:B------:R-:W-:Y:S05]  /*0470*/  @!P0 EXIT ;  /* 0x000000000000894d */ /* 0x000fea0003800000 */
[----:B0-----:R-:W0:Y:S02]  /*0480*/  LDC.64 R2, c[0x0][0x380] ;  /* 0x0000e000ff027b82 */ /* 0x001e240000000a00 */
[----:B0-----:R-:W-:-:S06]  /*0490*/  IMAD.WIDE R4, R0, 0x4, R2 ;  /* 0x0000000400047825 */ /* 0x001fcc00078e0202 */
[----:B------:R-:W0:Y:S01]  /*04a0*/  LDC.64 R2, c[0x0][0x388] ;  /* 0x0000e200ff027b82 */ /* 0x000e220000000a00 */
[----:B------:R-:W2:Y:S01]  /*04b0*/  LDG.E R5, desc[UR4][R4.64] ;  /* 0x0000000404057981 */ /* 0x000ea2000c1e1900 */
[----:B0-----:R-:W-:-:S05]  /*04c0*/  IMAD.WIDE R2, R7, 0x4, R2 ;  /* 0x0000000407027825 */ /* 0x001fca00078e0202 */
[----:B--2---:R-:W-:Y:S01]  /*04d0*/  STG.E desc[UR4][R2.64], R5 ;  /* 0x0000000502007986 */ /* 0x004fe2000c101904 */
[----:B------:R-:W-:Y:S05]  /*04e0*/  EXIT ;  /* 0x000000000000794d */ /* 0x000fea0003800000 */
.L_x_680:
        /* <DEDUP_REMOVED lines=9> */
.L_x_749:


//--------------------- .nv.global.init           --------------------------
	.section	.nv.global.init,"aw",@progbits
	.align	4
.nv.global.init:
	.type		mrg32k3aM1SubSeq,@object
	.size		mrg32k3aM1SubSeq,(mrg32k3aM2SubSeq - mrg32k3aM1SubSeq)
mrg32k3aM1SubSeq:
        /*0000*/ 	.byte	0x0b, 0xcc, 0xee, 0x04, 0x73, 0x29, 0x8b, 0x6f, 0xf6, 0x53, 0x03, 0xf6, 0x23, 0xf6, 0xea, 0xda
        /* <DEDUP_REMOVED lines=125> */
	.type		mrg32k3aM2SubSeq,@object
	.size		mrg32k3aM2SubSeq,(mrg32k3aM1 - mrg32k3aM2SubSeq)
mrg32k3aM2SubSeq:
        /* <DEDUP_REMOVED lines=126> */
	.type		mrg32k3aM1,@object
	.size		mrg32k3aM1,(mrg32k3aM1Seq - mrg32k3aM1)
mrg32k3aM1:
        /* <DEDUP_REMOVED lines=144> */
	.type		mrg32k3aM1Seq,@object
	.size		mrg32k3aM1Seq,(mrg32k3aM2 - mrg32k3aM1Seq)
mrg32k3aM1Seq:
        /* <DEDUP_REMOVED lines=144> */
	.type		mrg32k3aM2,@object
	.size		mrg32k3aM2,(mrg32k3aM2Seq - mrg32k3aM2)
mrg32k3aM2:
        /* <DEDUP_REMOVED lines=144> */
	.type		mrg32k3aM2Seq,@object
	.size		mrg32k3aM2Seq,(precalc_xorwow_matrix - mrg32k3aM2Seq)
mrg32k3aM2Seq:
        /* <DEDUP_REMOVED lines=144> */
	.type		precalc_xorwow_matrix,@object
	.size		precalc_xorwow_matrix,(precalc_xorwow_offset_matrix - precalc_xorwow_matrix)
precalc_xorwow_matrix:
        /* <DEDUP_REMOVED lines=6400> */
	.type		precalc_xorwow_offset_matrix,@object
	.size		precalc_xorwow_offset_matrix,(.L_1 - precalc_xorwow_offset_matrix)
precalc_xorwow_offset_matrix:
        /* <DEDUP_REMOVED lines=6400> */
.L_1:


//--------------------- .nv.shared._ZN17fastertransformer20transpose_attentionsI6__halfEEvPT_PKS2_mmmm --------------------------
	.section	.nv.shared._ZN17fastertransformer20transpose_attentionsI6__halfEEvPT_PKS2_mmmm,"aw",@nobits
	.sectionflags	@""
	.align	16
	.zero		1024


//--------------------- .nv.shared.reserved.0     --------------------------
	.section	.nv.shared.reserved.0,"aw",@nobits
	.weak		__nv_reservedSMEM_offset_0_alias
	.size		__nv_reservedSMEM_offset_0_alias, 0, 64
	.other		__nv_reservedSMEM_offset_0_alias,@"STO_CUDA_RESERVED_SHARED STV_DEFAULT"
__nv_reservedSMEM_offset_0_alias:
	.zero		0
	.zero		64


//--------------------- .nv.global                --------------------------
	.section	.nv.global,"aw",@nobits
.nv.global:
	.type		_ZN64_INTERNAL_50569b02_28_unfused_attention_kernels_cu_d71c890f_33034cuda3std6ranges3__45__cpo9iter_moveE,@object
	.size		_ZN64_INTERNAL_50569b02_28_unfused_attention_kernels_cu_d71c890f_33034cuda3std6ranges3__45__cpo9iter_moveE,(_ZN64_INTERNAL_50569b02_28_unfused_attention_kernels_cu_d71c890f_33034cuda3std3__466_GLOBAL__N__50569b02_28_unfused_attention_kernels_cu_d71c890f_33036ignoreE - _ZN64_INTERNAL_50569b02_28_unfused_attention_kernels_cu_d71c890f_33034cuda3std6ranges3__45__cpo9iter_moveE)
_ZN64_INTERNAL_50569b02_28_unfused_attention_kernels_cu_d71c890f_33034cuda3std6ranges3__45__cpo9iter_moveE:
	.zero		1
	.type		_ZN64_INTERNAL_50569b02_28_unfused_attention_kernels_cu_d71c890f_33034cuda3std3__466_GLOBAL__N__50569b02_28_unfused_attention_kernels_cu_d71c890f_33036ignoreE,@object
	.size		_ZN64_INTERNAL_50569b02_28_unfused_attention_kernels_cu_d71c890f_33034cuda3std3__466_GLOBAL__N__50569b02_28_unfused_attention_kernels_cu_d71c890f_33036ignoreE,(_ZN64_INTERNAL_50569b02_28_unfused_attention_kernels_cu_d71c890f_33034cuda3std3__45__cpo4cendE - _ZN64_INTERNAL_50569b02_28_unfused_attention_kernels_cu_d71c890f_33034cuda3std3__466_GLOBAL__N__50569b02_28_unfused_attention_kernels_cu_d71c890f_33036ignoreE)
_ZN64_INTERNAL_50569b02_28_unfused_attention_kernels_cu_d71c890f_33034cuda3std3__466_GLOBAL__N__50569b02_28_unfused_attention_kernels_cu_d71c890f_33036ignoreE:
	.zero		1
	.type		_ZN64_INTERNAL_50569b02_28_unfused_attention_kernels_cu_d71c890f_33034cuda3std3__45__cpo4cendE,@object
	.size		_ZN64_INTERNAL_50569b02_28_unfused_attention_kernels_cu_d71c890f_33034cuda3std3__45__cpo4cendE,(_ZN64_INTERNAL_50569b02_28_unfused_attention_kernels_cu_d71c890f_33034cuda3std3__45__cpo3endE - _ZN64_INTERNAL_50569b02_28_unfused_attention_kernels_cu_d71c890f_33034cuda3std3__45__cpo4cendE)
_ZN64_INTERNAL_50569b02_28_unfused_attention_kernels_cu_d71c890f_33034cuda3std3__45__cpo4cendE:
	.zero		1
	.type		_ZN64_INTERNAL_50569b02_28_unfused_attention_kernels_cu_d71c890f_33034cuda3std3__45__cpo3endE,@object
	.size		_ZN64_INTERNAL_50569b02_28_unfused_attention_kernels_cu_d71c890f_33034cuda3std3__45__cpo3endE,(_ZN64_INTERNAL_50569b02_28_unfused_attention_kernels_cu_d71c890f_33034cuda3std3__48in_placeE - _ZN64_INTERNAL_50569b02_28_unfused_attention_kernels_cu_d71c890f_33034cuda3std3__45__cpo3endE)
_ZN64_INTERNAL_50569b02_28_unfused_attention_kernels_cu_d71c890f_33034cuda3std3__45__cpo3endE:
	.zero		1
	.type		_ZN64_INTERNAL_50569b02_28_unfused_attention_kernels_cu_d71c890f_33034cuda3std3__48in_placeE,@object
	.size		_ZN64_INTERNAL_50569b02_28_unfused_attention_kernels_cu_d71c890f_33034cuda3std3__48in_placeE,(_ZN64_INTERNAL_50569b02_28_unfused_attention_kernels_cu_d71c890f_33034cuda3std6ranges3__45__cpo7advanceE - _ZN64_INTERNAL_50569b02_28_unfused_attention_kernels_cu_d71c890f_33034cuda3std3__48in_placeE)
_ZN64_INTERNAL_50569b02_28_unfused_attention_kernels_cu_d71c890f_33034cuda3std3__48in_placeE:
	.zero		1
	.type		_ZN64_INTERNAL_50569b02_28_unfused_attention_kernels_cu_d71c890f_33034cuda3std6ranges3__45__cpo7advanceE,@object
	.size		_ZN64_INTERNAL_50569b02_28_unfused_attention_kernels_cu_d71c890f_33034cuda3std6ranges3__45__cpo7advanceE,(_ZN64_INTERNAL_50569b02_28_unfused_attention_kernels_cu_d71c890f_33034cuda3std3__45__cpo5beginE - _ZN64_INTERNAL_50569b02_28_unfused_attention_kernels_cu_d71c890f_33034cuda3std6ranges3__45__cpo7advanceE)
_ZN64_INTERNAL_50569b02_28_unfused_attention_kernels_cu_d71c890f_33034cuda3std6ranges3__45__cpo7advanceE:
	.zero		1
	.type		_ZN64_INTERNAL_50569b02_28_unfused_attention_kernels_cu_d71c890f_33034cuda3std3__45__cpo5beginE,@object
	.size		_ZN64_INTERNAL_50569b02_28_unfused_attention_kernels_cu_d71c890f_33034cuda3std3__45__cpo5beginE,(_ZN64_INTERNAL_50569b02_28_unfused_attention_kernels_cu_d71c890f_33034cuda3std3__419piecewise_constructE - _ZN64_INTERNAL_50569b02_28_unfused_attention_kernels_cu_d71c890f_33034cuda3std3__45__cpo5beginE)
_ZN64_INTERNAL_50569b02_28_unfused_attention_kernels_cu_d71c890f_33034cuda3std3__45__cpo5beginE:
	.zero		1
	.type		_ZN64_INTERNAL_50569b02_28_unfused_attention_kernels_cu_d71c890f_33034cuda3std3__419piecewise_constructE,@object
	.size		_ZN64_INTERNAL_50569b02_28_unfused_attention_kernels_cu_d71c890f_33034cuda3std3__419piecewise_constructE,(_ZN64_INTERNAL_50569b02_28_unfused_attention_kernels_cu_d71c890f_33034cuda3std3__45__cpo6cbeginE - _ZN64_INTERNAL_50569b02_28_unfused_attention_kernels_cu_d71c890f_33034cuda3std3__419piecewise_constructE)
_ZN64_INTERNAL_50569b02_28_unfused_attention_kernels_cu_d71c890f_33034cuda3std3__419piecewise_constructE:
	.zero		1
	.type		_ZN64_INTERNAL_50569b02_28_unfused_attention_kernels_cu_d71c890f_33034cuda3std3__45__cpo6cbeginE,@object
	.size		_ZN64_INTERNAL_50569b02_28_unfused_attention_kernels_cu_d71c890f_33034cuda3std3__45__cpo6cbeginE,(_ZN64_INTERNAL_50569b02_28_unfused_attention_kernels_cu_d71c890f_33034cuda3std6ranges3__45__cpo4swapE - _ZN64_INTERNAL_50569b02_28_unfused_attention_kernels_cu_d71c890f_33034cuda3std3__45__cpo6cbeginE)
_ZN64_INTERNAL_50569b02_28_unfused_attention_kernels_cu_d71c890f_33034cuda3std3__45__cpo6cbeginE:
	.zero		1
	.type		_ZN64_INTERNAL_50569b02_28_unfused_attention_kernels_cu_d71c890f_33034cuda3std6ranges3__45__cpo4swapE,@object
	.size		_ZN64_INTERNAL_50569b02_28_unfused_attention_kernels_cu_d71c890f_33034cuda3std6ranges3__45__cpo4swapE,(.L_16 - _ZN64_INTERNAL_50569b02_28_unfused_attention_kernels_cu_d71c890f_33034cuda3std6ranges3__45__cpo4swapE)
_ZN64_INTERNAL_50569b02_28_unfused_attention_kernels_cu_d71c890f_33034cuda3std6ranges3__45__cpo4swapE:
	.zero		1
.L_16:


//--------------------- .nv.shared._ZN17fastertransformer20transpose_attentionsIfEEvPT_PKS1_mmmm --------------------------
	.section	.nv.shared._ZN17fastertransformer20transpose_attentionsIfEEvPT_PKS1_mmmm,"aw",@nobits
	.sectionflags	@""
	.align	16
	.zero		1024


//--------------------- .nv.shared._ZN17fastertransformer38softmax_withRelPosBias_element1_kernelI6__halfEEvPT_PKS2_S5_iiiiif --------------------------
	.section	.nv.shared._ZN17fastertransformer38softmax_withRelPosBias_element1_kernelI6__halfEEvPT_PKS2_S5_iiiiif,"aw",@nobits
	.sectionflags	@""
	.align	16
.nv.shared._ZN17fastertransformer38softmax_withRelPosBias_element1_kernelI6__halfEEvPT_PKS2_S5_iiiiif:
	.zero		1296


//--------------------- .nv.shared._ZN17fastertransformer38softmax_withRelPosBias_element1_kernelIfEEvPT_PKS1_S4_iiiiif --------------------------
	.section	.nv.shared._ZN17fastertransformer38softmax_withRelPosBias_element1_kernelIfEEvPT_PKS1_S4_iiiiif,"aw",@nobits
	.sectionflags	@""
	.align	16
.nv.shared._ZN17fastertransformer38softmax_withRelPosBias_element1_kernelIfEEvPT_PKS1_S4_iiiiif:
	.zero		1296


//--------------------- .nv.shared._ZN17fastertransformer38softmax_withRelPosBias_element2_kernelI7__half26__halfEEvPT_PKS3_S6_iiiiif --------------------------
	.section	.nv.shared._ZN17fastertransformer38softmax_withRelPosBias_element2_kernelI7__half26__halfEEvPT_PKS3_S6_iiiiif,"aw",@nobits
	.sectionflags	@""
	.align	16
.nv.shared._ZN17fastertransformer38softmax_withRelPosBias_element2_kernelI7__half26__halfEEvPT_PKS3_S6_iiiiif:
	.zero		1296


//--------------------- .nv.shared._ZN17fastertransformer38softmax_withRelPosBias_element2_kernelI6float2fEEvPT_PKS2_S5_iiiiif --------------------------
	.section	.nv.shared._ZN17fastertransformer38softmax_withRelPosBias_element2_kernelI6float2fEEvPT_PKS2_S5_iiiiif,"aw",@nobits
	.sectionflags	@""
	.align	16
.nv.shared._ZN17fastertransformer38softmax_withRelPosBias_element2_kernelI6float2fEEvPT_PKS2_S5_iiiiif:
	.zero		1296


//--------------------- .nv.shared._ZN17fastertransformer38softmax_withRelPosBias_element4_kernelINS_5half4E6__halfEEvPT_PKS3_S6_iiiiif --------------------------
	.section	.nv.shared._ZN17fastertransformer38softmax_withRelPosBias_element4_kernelINS_5half4E6__halfEEvPT_PKS3_S6_iiiiif,"aw",@nobits
	.sectionflags	@""
	.align	16
.nv.shared._ZN17fastertransformer38softmax_withRelPosBias_element4_kernelINS_5half4E6__halfEEvPT_PKS3_S6_iiiiif:
	.zero		1296


//--------------------- .nv.shared._ZN17fastertransformer38softmax_withRelPosBias_element4_kernelI6float4fEEvPT_PKS2_S5_iiiiif --------------------------
	.section	.nv.shared._ZN17fastertransformer38softmax_withRelPosBias_element4_kernelI6float4fEEvPT_PKS2_S5_iiiiif,"aw",@nobits
	.sectionflags	@""
	.align	16
.nv.shared._ZN17fastertransformer38softmax_withRelPosBias_element4_kernelI6float4fEEvPT_PKS2_S5_iiiiif:
	.zero		1296


//--------------------- .nv.shared._ZN17fastertransformer22add_head3Size_QKV_biasI6__halfEEvPKT_S4_PS2_S5_S5_iiiii --------------------------
	.section	.nv.shared._ZN17fastertransformer22add_head3Size_QKV_biasI6__halfEEvPKT_S4_PS2_S5_S5_iiiii,"aw",@nobits
	.sectionflags	@""
	.align	16
	.zero		1024


//--------------------- .nv.shared._ZN17fastertransformer22add_head3Size_QKV_biasIfEEvPKT_S3_PS1_S4_S4_iiiii --------------------------
	.section	.nv.shared._ZN17fastertransformer22add_head3Size_QKV_biasIfEEvPKT_S3_PS1_S4_S4_iiiii,"aw",@nobits
	.sectionflags	@""
	.align	16
	.zero		1024


//--------------------- .nv.shared._ZN17fastertransformer24addRelativeAttentionBiasI6__halfEEvPT_PKS2_iii --------------------------
	.section	.nv.shared._ZN17fastertransformer24addRelativeAttentionBiasI6__halfEEvPT_PKS2_iii,"aw",@nobits
	.sectionflags	@""
	.align	16
	.zero		1024


//--------------------- .nv.shared._ZN17fastertransformer24addRelativeAttentionBiasIfEEvPT_PKS1_iii --------------------------
	.section	.nv.shared._ZN17fastertransformer24addRelativeAttentionBiasIfEEvPT_PKS1_iii,"aw",@nobits
	.sectionflags	@""
	.align	16
	.zero		1024


//--------------------- .nv.shared._ZN17fastertransformer24addRelativeAttentionBiasI7__half2EEvPT_PKS2_iii --------------------------
	.section	.nv.shared._ZN17fastertransformer24addRelativeAttentionBiasI7__half2EEvPT_PKS2_iii,"aw",@nobits
	.sectionflags	@""
	.align	16
	.zero		1024


//--------------------- .nv.shared._ZN17fastertransformer32transpose_4d_batch_major_v_cacheI6__halfEEvPT_PKS2_iiii --------------------------
	.section	.nv.shared._ZN17fastertransformer32transpose_4d_batch_major_v_cacheI6__halfEEvPT_PKS2_iiii,"aw",@nobits
	.sectionflags	@""
	.align	16
	.zero		1024


//--------------------- .nv.shared._ZN17fastertransformer32transpose_4d_batch_major_k_cacheI6__halfEEvPT_PKS2_iiii --------------------------
	.section	.nv.shared._ZN17fastertransformer32transpose_4d_batch_major_k_cacheI6__halfEEvPT_PKS2_iiii,"aw",@nobits
	.sectionflags	@""
	.align	16
	.zero		1024


//--------------------- .nv.shared._ZN17fastertransformer32transpose_4d_batch_major_v_cacheIfEEvPT_PKS1_iiii --------------------------
	.section	.nv.shared._ZN17fastertransformer32transpose_4d_batch_major_v_cacheIfEEvPT_PKS1_iiii,"aw",@nobits
	.sectionflags	@""
	.align	16
	.zero		1024


//--------------------- .nv.shared._ZN17fastertransformer32transpose_4d_batch_major_k_cacheIfEEvPT_PKS1_iiii --------------------------
	.section	.nv.shared._ZN17fastertransformer32transpose_4d_batch_major_k_cacheIfEEvPT_PKS1_iiii,"aw",@nobits
	.sectionflags	@""
	.align	16
	.zero		1024


//--------------------- .nv.shared._ZN17fastertransformer12transpose_4dIfEEvPT_S2_iiiiii --------------------------
	.section	.nv.shared._ZN17fastertransformer12transpose_4dIfEEvPT_S2_iiiiii,"aw",@nobits
	.sectionflags	@""
	.align	16
	.zero		1024


//--------------------- .nv.shared._ZN17fastertransformer34add_fusedQKV_bias_transpose_kernelI6__halfLb1EEEvPT_S3_S3_NS_29PrefixPromptBatchWeightsParamIS2_EES3_PKS2_PKiiiiiib --------------------------
	.section	.nv.shared._ZN17fastertransformer34add_fusedQKV_bias_transpose_kernelI6__halfLb1EEEvPT_S3_S3_NS_29PrefixPromptBatchWeightsParamIS2_EES3_PKS2_PKiiiiiib,"aw",@nobits
	.sectionflags	@""
	.align	16
	.zero		1024


//--------------------- .nv.shared._ZN17fastertransformer34add_fusedQKV_bias_transpose_kernelI6__halfLb0EEEvPT_S3_S3_NS_29PrefixPromptBatchWeightsParamIS2_EES3_PKS2_PKiiiiiib --------------------------
	.section	.nv.shared._ZN17fastertransformer34add_fusedQKV_bias_transpose_kernelI6__halfLb0EEEvPT_S3_S3_NS_29PrefixPromptBatchWeightsParamIS2_EES3_PKS2_PKiiiiiib,"aw",@nobits
	.sectionflags	@""
	.align	16
	.zero		1024


//--------------------- .nv.shared._ZN17fastertransformer34add_fusedQKV_bias_transpose_kernelI6__halfEEvPT_S3_S3_S3_PKS2_PKiiiiiiPKfi --------------------------
	.section	.nv.shared._ZN17fastertransformer34add_fusedQKV_bias_transpose_kernelI6__halfEEvPT_S3_S3_S3_PKS2_PKiiiiiiPKfi,"aw",@nobits
	.sectionflags	@""
	.align	16
	.zero		1024


//--------------------- .nv.shared._ZN17fastertransformer34add_fusedQKV_bias_transpose_kernelIfLb1EEEvPT_S2_S2_NS_29PrefixPromptBatchWeightsParamIS1_EES2_PKS1_PKiiiiiib --------------------------
	.section	.nv.shared._ZN17fastertransformer34add_fusedQKV_bias_transpose_kernelIfLb1EEEvPT_S2_S2_NS_29PrefixPromptBatchWeightsParamIS1_EES2_PKS1_PKiiiiiib,"aw",@nobits
	.sectionflags	@""
	.align	16
	.zero		1024


//--------------------- .nv.shared._ZN17fastertransformer34add_fusedQKV_bias_transpose_kernelIfLb0EEEvPT_S2_S2_NS_29PrefixPromptBatchWeightsParamIS1_EES2_PKS1_PKiiiiiib --------------------------
	.section	.nv.shared._ZN17fastertransformer34add_fusedQKV_bias_transpose_kernelIfLb0EEEvPT_S2_S2_NS_29PrefixPromptBatchWeightsParamIS1_EES2_PKS1_PKiiiiiib,"aw",@nobits
	.sectionflags	@""
	.align	16
	.zero		1024


//--------------------- .nv.shared._ZN17fastertransformer34add_fusedQKV_bias_transpose_kernelIfEEvPT_S2_S2_S2_PKS1_PKiiiiiiPKfi --------------------------
	.section	.nv.shared._ZN17fastertransformer34add_fusedQKV_bias_transpose_kernelIfEEvPT_S2_S2_S2_PKS1_PKiiiiiiPKfi,"aw",@nobits
	.sectionflags	@""
	.align	16
	.zero		1024


//--------------------- .nv.shared._ZN17fastertransformer24transpose_remove_paddingI6__halfEEvPKT_PS2_iiiiPKiPKfi --------------------------
	.section	.nv.shared._ZN17fastertransformer24transpose_remove_paddingI6__halfEEvPKT_PS2_iiiiPKiPKfi,"aw",@nobits
	.sectionflags	@""
	.align	16
	.zero		1024


//--------------------- .nv.shared._ZN17fastertransformer24transpose_remove_paddingIfEEvPKT_PS1_iiiiPKiPKfi --------------------------
	.section	.nv.shared._ZN17fastertransformer24transpose_remove_paddingIfEEvPKT_PS1_iiiiPKiPKfi,"aw",@nobits
	.sectionflags	@""
	.align	16
	.zero		1024


//--------------------- .nv.shared._ZN17fastertransformer24transpose_remove_paddingI7__half2EEvPKT_PS2_iiiiPKiPKfi --------------------------
	.section	.nv.shared._ZN17fastertransformer24transpose_remove_paddingI7__half2EEvPKT_PS2_iiiiPKiPKfi,"aw",@nobits
	.sectionflags	@""
	.align	16
	.zero		1024


//--------------------- .nv.shared._ZN17fastertransformer32add_QKV_bias_rebuild_padding_ia3I6__halfEEvPKT_S4_S4_S4_S4_S4_PS2_S5_S5_PKiS4_S4_iiiiS7_ --------------------------
	.section	.nv.shared._ZN17fastertransformer32add_QKV_bias_rebuild_padding_ia3I6__halfEEvPKT_S4_S4_S4_S4_S4_PS2_S5_S5_PKiS4_S4_iiiiS7_,"aw",@nobits
	.sectionflags	@""
	.align	16
	.zero		1024


//--------------------- .nv.shared._ZN17fastertransformer19rebuild_padding_ia3I6__halfEEvPKT_S4_S4_PS2_S5_S5_PKiS4_S4_iiiiS7_ --------------------------
	.section	.nv.shared._ZN17fastertransformer19rebuild_padding_ia3I6__halfEEvPKT_S4_S4_PS2_S5_S5_PKiS4_S4_iiiiS7_,"aw",@nobits
	.sectionflags	@""
	.align	16
	.zero		1024


//--------------------- .nv.shared._ZN17fastertransformer32add_QKV_bias_rebuild_padding_ia3IfEEvPKT_S3_S3_S3_S3_S3_PS1_S4_S4_PKiS3_S3_iiiiS6_ --------------------------
	.section	.nv.shared._ZN17fastertransformer32add_QKV_bias_rebuild_padding_ia3IfEEvPKT_S3_S3_S3_S3_S3_PS1_S4_S4_PKiS3_S3_iiiiS6_,"aw",@nobits
	.sectionflags	@""
	.align	16
	.zero		1024


//--------------------- .nv.shared._ZN17fastertransformer32add_QKV_bias_rebuild_padding_ia3I7__half2EEvPKT_S4_S4_S4_S4_S4_PS2_S5_S5_PKiS4_S4_iiiiS7_ --------------------------
	.section	.nv.shared._ZN17fastertransformer32add_QKV_bias_rebuild_padding_ia3I7__half2EEvPKT_S4_S4_S4_S4_S4_PS2_S5_S5_PKiS4_S4_iiiiS7_,"aw",@nobits
	.sectionflags	@""
	.align	16
	.zero		1024


//--------------------- .nv.shared._ZN17fastertransformer19rebuild_padding_ia3IfEEvPKT_S3_S3_PS1_S4_S4_PKiS3_S3_iiiiS6_ --------------------------
	.section	.nv.shared._ZN17fastertransformer19rebuild_padding_ia3IfEEvPKT_S3_S3_PS1_S4_S4_PKiS3_S3_iiiiS6_,"aw",@nobits
	.sectionflags	@""
	.align	16
	.zero		1024


//--------------------- .nv.shared._ZN17fastertransformer19rebuild_padding_ia3I7__half2EEvPKT_S4_S4_PS2_S5_S5_PKiS4_S4_iiiiS7_ --------------------------
	.section	.nv.shared._ZN17fastertransformer19rebuild_padding_ia3I7__half2EEvPKT_S4_S4_PS2_S5_S5_PKiS4_S4_iiiiS7_,"aw",@nobits
	.sectionflags	@""
	.align	16
	.zero		1024


//--------------------- .nv.shared._ZN17fastertransformer9transposeI6__halfEEvPKT_PS2_iiiiPKfi --------------------------
	.section	.nv.shared._ZN17fastertransformer9transposeI6__halfEEvPKT_PS2_iiiiPKfi,"aw",@nobits
	.sectionflags	@""
	.align	16
	.zero		1024


//--------------------- .nv.shared._ZN17fastertransformer9transposeI7__half2EEvPKT_PS2_iiiiPKfi --------------------------
	.section	.nv.shared._ZN17fastertransformer9transposeI7__half2EEvPKT_PS2_iiiiPKfi,"aw",@nobits
	.sectionflags	@""
	.align	16
	.zero		1024


//--------------------- .nv.shared._ZN17fastertransformer14softmax_kernelI6__halfS1_Li1EEEvPT_PKT0_PKS2_S8_iiiif --------------------------
	.section	.nv.shared._ZN17fastertransformer14softmax_kernelI6__halfS1_Li1EEEvPT_PKT0_PKS2_S8_iiiif,"aw",@nobits
	.sectionflags	@""
	.align	16
.nv.shared._ZN17fastertransformer14softmax_kernelI6__halfS1_Li1EEEvPT_PKT0_PKS2_S8_iiiif:
	.zero		1296


//--------------------- .nv.shared._ZN17fastertransformer14softmax_kernelI6__halfS1_Li2EEEvPT_PKT0_PKS2_S8_iiiif --------------------------
	.section	.nv.shared._ZN17fastertransformer14softmax_kernelI6__halfS1_Li2EEEvPT_PKT0_PKS2_S8_iiiif,"aw",@nobits
	.sectionflags	@""
	.align	16
.nv.shared._ZN17fastertransformer14softmax_kernelI6__halfS1_Li2EEEvPT_PKT0_PKS2_S8_iiiif:
	.zero		1296


//--------------------- .nv.shared._ZN17fastertransformer14softmax_kernelI6__halfS1_Li4EEEvPT_PKT0_PKS2_S8_iiiif --------------------------
	.section	.nv.shared._ZN17fastertransformer14softmax_kernelI6__halfS1_Li4EEEvPT_PKT0_PKS2_S8_iiiif,"aw",@nobits
	.sectionflags	@""
	.align	16
.nv.shared._ZN17fastertransformer14softmax_kernelI6__halfS1_Li4EEEvPT_PKT0_PKS2_S8_iiiif:
	.zero		1296


//--------------------- .nv.shared._ZN17fastertransformer14softmax_kernelI6__halffLi1EEEvPT_PKT0_PKS2_S8_iiiif --------------------------
	.section	.nv.shared._ZN17fastertransformer14softmax_kernelI6__halffLi1EEEvPT_PKT0_PKS2_S8_iiiif,"aw",@nobits
	.sectionflags	@""
	.align	16
.nv.shared._ZN17fastertransformer14softmax_kernelI6__halffLi1EEEvPT_PKT0_PKS2_S8_iiiif:
	.zero		1296


//--------------------- .nv.shared._ZN17fastertransformer14softmax_kernelI6__halffLi2EEEvPT_PKT0_PKS2_S8_iiiif --------------------------
	.section	.nv.shared._ZN17fastertransformer14softmax_kernelI6__halffLi2EEEvPT_PKT0_PKS2_S8_iiiif,"aw",@nobits
	.sectionflags	@""
	.align	16
.nv.shared._ZN17fastertransformer14softmax_kernelI6__halffLi2EEEvPT_PKT0_PKS2_S8_iiiif:
	.zero		1296


//--------------------- .nv.shared._ZN17fastertransformer14softmax_kernelI6__halffLi4EEEvPT_PKT0_PKS2_S8_iiiif --------------------------
	.section	.nv.shared._ZN17fastertransformer14softmax_kernelI6__halffLi4EEEvPT_PKT0_PKS2_S8_iiiif,"aw",@nobits
	.sectionflags	@""
	.align	16
.nv.shared._ZN17fastertransformer14softmax_kernelI6__halffLi4EEEvPT_PKT0_PKS2_S8_iiiif:
	.zero		1296


//--------------------- .nv.shared._ZN17fastertransformer14softmax_kernelIffLi1EEEvPT_PKT0_PKS1_S7_iiiif --------------------------
	.section	.nv.shared._ZN17fastertransformer14softmax_kernelIffLi1EEEvPT_PKT0_PKS1_S7_iiiif,"aw",@nobits
	.sectionflags	@""
	.align	16
.nv.shared._ZN17fastertransformer14softmax_kernelIffLi1EEEvPT_PKT0_PKS1_S7_iiiif:
	.zero		1296


//--------------------- .nv.shared._ZN17fastertransformer17softmax_kernel_h2I6__halfLi1EEEvPT_PKS2_S5_S5_iiiiS2_ --------------------------
	.section	.nv.shared._ZN17fastertransformer17softmax_kernel_h2I6__halfLi1EEEvPT_PKS2_S5_S5_iiiiS2_,"aw",@nobits
	.sectionflags	@""
	.align	16
.nv.shared._ZN17fastertransformer17softmax_kernel_h2I6__halfLi1EEEvPT_PKS2_S5_S5_iiiiS2_:
	.zero		1296


//--------------------- .nv.shared._ZN17fastertransformer20softmax_kernel_h2_v2I6__halfLi1ELi4EEEvPT_PKS2_S5_S5_iiiiS2_ --------------------------
	.section	.nv.shared._ZN17fastertransformer20softmax_kernel_h2_v2I6__halfLi1ELi4EEEvPT_PKS2_S5_S5_iiiiS2_,"aw",@nobits
	.sectionflags	@""
	.align	16
.nv.shared._ZN17fastertransformer20softmax_kernel_h2_v2I6__halfLi1ELi4EEEvPT_PKS2_S5_S5_iiiiS2_:
	.zero		2096


//--------------------- .nv.shared._ZN17fastertransformer14softmax_kernelIffLi2EEEvPT_PKT0_PKS1_S7_iiiif --------------------------
	.section	.nv.shared._ZN17fastertransformer14softmax_kernelIffLi2EEEvPT_PKT0_PKS1_S7_iiiif,"aw",@nobits
	.sectionflags	@""
	.align	16
.nv.shared._ZN17fastertransformer14softmax_kernelIffLi2EEEvPT_PKT0_PKS1_S7_iiiif:
	.zero		1296


//--------------------- .nv.shared._ZN17fastertransformer17softmax_kernel_h2I6__halfLi2EEEvPT_PKS2_S5_S5_iiiiS2_ --------------------------
	.section	.nv.shared._ZN17fastertransformer17softmax_kernel_h2I6__halfLi2EEEvPT_PKS2_S5_S5_iiiiS2_,"aw",@nobits
	.sectionflags	@""
	.align	16
.nv.shared._ZN17fastertransformer17softmax_kernel_h2I6__halfLi2EEEvPT_PKS2_S5_S5_iiiiS2_:
	.zero		1296


//--------------------- .nv.shared._ZN17fastertransformer20softmax_kernel_h2_v2I6__halfLi2ELi4EEEvPT_PKS2_S5_S5_iiiiS2_ --------------------------
	.section	.nv.shared._ZN17fastertransformer20softmax_kernel_h2_v2I6__halfLi2ELi4EEEvPT_PKS2_S5_S5_iiiiS2_,"aw",@nobits
	.sectionflags	@""
	.align	16
.nv.shared._ZN17fastertransformer20softmax_kernel_h2_v2I6__halfLi2ELi4EEEvPT_PKS2_S5_S5_iiiiS2_:
	.zero		2096


//--------------------- .nv.shared._ZN17fastertransformer14softmax_kernelIffLi4EEEvPT_PKT0_PKS1_S7_iiiif --------------------------
	.section	.nv.shared._ZN17fastertransformer14softmax_kernelIffLi4EEEvPT_PKT0_PKS1_S7_iiiif,"aw",@nobits
	.sectionflags	@""
	.align	16
.nv.shared._ZN17fastertransformer14softmax_kernelIffLi4EEEvPT_PKT0_PKS1_S7_iiiif:
	.zero		1296


//--------------------- .nv.shared._ZN17fastertransformer17softmax_kernel_h2I6__halfLi4EEEvPT_PKS2_S5_S5_iiiiS2_ --------------------------
	.section	.nv.shared._ZN17fastertransformer17softmax_kernel_h2I6__halfLi4EEEvPT_PKS2_S5_S5_iiiiS2_,"aw",@nobits
	.sectionflags	@""
	.align	16
.nv.shared._ZN17fastertransformer17softmax_kernel_h2I6__halfLi4EEEvPT_PKS2_S5_S5_iiiiS2_:
	.zero		1296


//--------------------- .nv.shared._ZN17fastertransformer20softmax_kernel_h2_v2I6__halfLi4ELi4EEEvPT_PKS2_S5_S5_iiiiS2_ --------------------------
	.section	.nv.shared._ZN17fastertransformer20softmax_kernel_h2_v2I6__halfLi4ELi4EEEvPT_PKS2_S5_S5_iiiiS2_,"aw",@nobits
	.sectionflags	@""
	.align	16
.nv.shared._ZN17fastertransformer20softmax_kernel_h2_v2I6__halfLi4ELi4EEEvPT_PKS2_S5_S5_iiiiS2_:
	.zero		2096


//--------------------- .nv.shared._ZN17fastertransformer15QKVIA3TransposeI6__halfEEvPT_S3_S3_PKS2_S5_S5_PKiS5_S5_iiii --------------------------
	.section	.nv.shared._ZN17fastertransformer15QKVIA3TransposeI6__halfEEvPT_S3_S3_PKS2_S5_S5_PKiS5_S5_iiii,"aw",@nobits
	.sectionflags	@""
	.align	16
	.zero		1024


//--------------------- .nv.shared._ZN17fastertransformer22addQKVBiasIA3TransposeI6__halfEEvPT_S3_S3_PKS2_S5_S5_S5_S5_S5_PKiS5_S5_iiii --------------------------
	.section	.nv.shared._ZN17fastertransformer22addQKVBiasIA3TransposeI6__halfEEvPT_S3_S3_PKS2_S5_S5_S5_S5_S5_PKiS5_S5_iiii,"aw",@nobits
	.sectionflags	@""
	.align	16
	.zero		1024


//--------------------- .nv.shared._ZN17fastertransformer15QKVIA3TransposeI7__half2EEvPT_S3_S3_PKS2_S5_S5_PKiS5_S5_iiii --------------------------
	.section	.nv.shared._ZN17fastertransformer15QKVIA3TransposeI7__half2EEvPT_S3_S3_PKS2_S5_S5_PKiS5_S5_iiii,"aw",@nobits
	.sectionflags	@""
	.align	16
	.zero		1024


//--------------------- .nv.shared._ZN17fastertransformer22addQKVBiasIA3TransposeI7__half2EEvPT_S3_S3_PKS2_S5_S5_S5_S5_S5_PKiS5_S5_iiii --------------------------
	.section	.nv.shared._ZN17fastertransformer22addQKVBiasIA3TransposeI7__half2EEvPT_S3_S3_PKS2_S5_S5_S5_S5_S5_PKiS5_S5_iiii,"aw",@nobits
	.sectionflags	@""
	.align	16
	.zero		1024


//--------------------- .nv.shared._ZN17fastertransformer15QKVIA3TransposeIfEEvPT_S2_S2_PKS1_S4_S4_PKiS4_S4_iiii --------------------------
	.section	.nv.shared._ZN17fastertransformer15QKVIA3TransposeIfEEvPT_S2_S2_PKS1_S4_S4_PKiS4_S4_iiii,"aw",@nobits
	.sectionflags	@""
	.align	16
	.zero		1024


//--------------------- .nv.shared._ZN17fastertransformer22addQKVBiasIA3TransposeIfEEvPT_S2_S2_PKS1_S4_S4_S4_S4_S4_PKiS4_S4_iiii --------------------------
	.section	.nv.shared._ZN17fastertransformer22addQKVBiasIA3TransposeIfEEvPT_S2_S2_PKS1_S4_S4_S4_S4_S4_PKiS4_S4_iiii,"aw",@nobits
	.sectionflags	@""
	.align	16
	.zero		1024


//--------------------- .nv.shared._ZN17fastertransformer22add_head3Size_QKV_biasI7__half2EEvPKT_S4_PS2_S5_S5_iiiii --------------------------
	.section	.nv.shared._ZN17fastertransformer22add_head3Size_QKV_biasI7__half2EEvPKT_S4_PS2_S5_S5_iiiii,"aw",@nobits
	.sectionflags	@""
	.align	16
	.zero		1024


//--------------------- .nv.shared._ZN17fastertransformer22add_head3Size_QKV_biasI6float2EEvPKT_S4_PS2_S5_S5_iiiii --------------------------
	.section	.nv.shared._ZN17fastertransformer22add_head3Size_QKV_biasI6float2EEvPKT_S4_PS2_S5_S5_iiiii,"aw",@nobits
	.sectionflags	@""
	.align	16
	.zero		1024


//--------------------- .nv.shared._ZN17fastertransformer12transpose_4dI6__halfEEvPT_S3_iiiiii --------------------------
	.section	.nv.shared._ZN17fastertransformer12transpose_4dI6__halfEEvPT_S3_iiiiii,"aw",@nobits
	.sectionflags	@""
	.align	16
	.zero		1024


//--------------------- .nv.shared._ZN17fastertransformer9transposeIfEEvPKT_PS1_iiiiPKfi --------------------------
	.section	.nv.shared._ZN17fastertransformer9transposeIfEEvPKT_PS1_iiiiPKfi,"aw",@nobits
	.sectionflags	@""
	.align	16
	.zero		1024


//--------------------- .nv.constant0._ZN17fastertransformer20transpose_attentionsI6__halfEEvPT_PKS2_mmmm --------------------------
	.section	.nv.constant0._ZN17fastertransformer20transpose_attentionsI6__halfEEvPT_PKS2_mmmm,"a",@progbits
	.sectionflags	@""
	.align	4
.nv.constant0._ZN17fastertransformer20transpose_attentionsI6__halfEEvPT_PKS2_mmmm:
	.zero		944


//--------------------- .nv.constant0._ZN17fastertransformer20transpose_attentionsIfEEvPT_PKS1_mmmm --------------------------
	.section	.nv.constant0._ZN17fastertransformer20transpose_attentionsIfEEvPT_PKS1_mmmm,"a",@progbits
	.sectionflags	@""
	.align	4
.nv.constant0._ZN17fastertransformer20transpose_attentionsIfEEvPT_PKS1_mmmm:
	.zero		944


//--------------------- .nv.constant0._ZN17fastertransformer38softmax_withRelPosBias_element1_kernelI6__halfEEvPT_PKS2_S5_iiiiif --------------------------
	.section	.nv.constant0._ZN17fastertransformer38softmax_withRelPosBias_element1_kernelI6__halfEEvPT_PKS2_S5_iiiiif,"a",@progbits
	.sectionflags	@""
	.align	4
.nv.constant0._ZN17fastertransformer38softmax_withRelPosBias_element1_kernelI6__halfEEvPT_PKS2_S5_iiiiif:
	.zero		944


//--------------------- .nv.constant0._ZN17fastertransformer38softmax_withRelPosBias_element1_kernelIfEEvPT_PKS1_S4_iiiiif --------------------------
	.section	.nv.constant0._ZN17fastertransformer38softmax_withRelPosBias_element1_kernelIfEEvPT_PKS1_S4_iiiiif,"a",@progbits
	.sectionflags	@""
	.align	4
.nv.constant0._ZN17fastertransformer38softmax_withRelPosBias_element1_kernelIfEEvPT_PKS1_S4_iiiiif:
	.zero		944


//--------------------- .nv.constant0._ZN17fastertransformer38softmax_withRelPosBias_element2_kernelI7__half26__halfEEvPT_PKS3_S6_iiiiif --------------------------
	.section	.nv.constant0._ZN17fastertransformer38softmax_withRelPosBias_element2_kernelI7__half26__halfEEvPT_PKS3_S6_iiiiif,"a",@progbits
	.sectionflags	@""
	.align	4
.nv.constant0._ZN17fastertransformer38softmax_withRelPosBias_element2_kernelI7__half26__halfEEvPT_PKS3_S6_iiiiif:
	.zero		944


//--------------------- .nv.constant0._ZN17fastertransformer38softmax_withRelPosBias_element2_kernelI6float2fEEvPT_PKS2_S5_iiiiif --------------------------
	.section	.nv.constant0._ZN17fastertransformer38softmax_withRelPosBias_element2_kernelI6float2fEEvPT_PKS2_S5_iiiiif,"a",@progbits
	.sectionflags	@""
	.align	4
.nv.constant0._ZN17fastertransformer38softmax_withRelPosBias_element2_kernelI6float2fEEvPT_PKS2_S5_iiiiif:
	.zero		944


//--------------------- .nv.constant0._ZN17fastertransformer38softmax_withRelPosBias_element4_kernelINS_5half4E6__halfEEvPT_PKS3_S6_iiiiif --------------------------
	.section	.nv.constant0._ZN17fastertransformer38softmax_withRelPosBias_element4_kernelINS_5half4E6__halfEEvPT_PKS3_S6_iiiiif,"a",@progbits
	.sectionflags	@""
	.align	4
.nv.constant0._ZN17fastertransformer38softmax_withRelPosBias_element4_kernelINS_5half4E6__halfEEvPT_PKS3_S6_iiiiif:
	.zero		944


//--------------------- .nv.constant0._ZN17fastertransformer38softmax_withRelPosBias_element4_kernelI6float4fEEvPT_PKS2_S5_iiiiif --------------------------
	.section	.nv.constant0._ZN17fastertransformer38softmax_withRelPosBias_element4_kernelI6float4fEEvPT_PKS2_S5_iiiiif,"a",@progbits
	.sectionflags	@""
	.align	4
.nv.constant0._ZN17fastertransformer38softmax_withRelPosBias_element4_kernelI6float4fEEvPT_PKS2_S5_iiiiif:
	.zero		944


//--------------------- .nv.constant0._ZN17fastertransformer22add_head3Size_QKV_biasI6__halfEEvPKT_S4_PS2_S5_S5_iiiii --------------------------
	.section	.nv.constant0._ZN17fastertransformer22add_head3Size_QKV_biasI6__halfEEvPKT_S4_PS2_S5_S5_iiiii,"a",@progbits
	.sectionflags	@""
	.align	4
.nv.constant0._ZN17fastertransformer22add_head3Size_QKV_biasI6__halfEEvPKT_S4_PS2_S5_S5_iiiii:
	.zero		956


//--------------------- .nv.constant0._ZN17fastertransformer22add_head3Size_QKV_biasIfEEvPKT_S3_PS1_S4_S4_iiiii --------------------------
	.section	.nv.constant0._ZN17fastertransformer22add_head3Size_QKV_biasIfEEvPKT_S3_PS1_S4_S4_iiiii,"a",@progbits
	.sectionflags	@""
	.align	4
.nv.constant0._ZN17fastertransformer22add_head3Size_QKV_biasIfEEvPKT_S3_PS1_S4_S4_iiiii:
	.zero		956


//--------------------- .nv.constant0._ZN17fastertransformer24addRelativeAttentionBiasI6__halfEEvPT_PKS2_iii --------------------------
	.section	.nv.constant0._ZN17fastertransformer24addRelativeAttentionBiasI6__halfEEvPT_PKS2_iii,"a",@progbits
	.sectionflags	@""
	.align	4
.nv.constant0._ZN17fastertransformer24addRelativeAttentionBiasI6__halfEEvPT_PKS2_iii:
	.zero		924


//--------------------- .nv.constant0._ZN17fastertransformer24addRelativeAttentionBiasIfEEvPT_PKS1_iii --------------------------
	.section	.nv.constant0._ZN17fastertransformer24addRelativeAttentionBiasIfEEvPT_PKS1_iii,"a",@progbits
	.sectionflags	@""
	.align	4
.nv.constant0._ZN17fastertransformer24addRelativeAttentionBiasIfEEvPT_PKS1_iii:
	.zero		924


//--------------------- .nv.constant0._ZN17fastertransformer24addRelativeAttentionBiasI7__half2EEvPT_PKS2_iii --------------------------
	.section	.nv.constant0._ZN17fastertransformer24addRelativeAttentionBiasI7__half2EEvPT_PKS2_iii,"a",@progbits
	.sectionflags	@""
	.align	4
.nv.constant0._ZN17fastertransformer24addRelativeAttentionBiasI7__half2EEvPT_PKS2_iii:
	.zero		924


//--------------------- .nv.constant0._ZN17fastertransformer32transpose_4d_batch_major_v_cacheI6__halfEEvPT_PKS2_iiii --------------------------
	.section	.nv.constant0._ZN17fastertransformer32transpose_4d_batch_major_v_cacheI6__halfEEvPT_PKS2_iiii,"a",@progbits
	.sectionflags	@""
	.align	4
.nv.constant0._ZN17fastertransformer32transpose_4d_batch_major_v_cacheI6__halfEEvPT_PKS2_iiii:
	.zero		928


//--------------------- .nv.constant0._ZN17fastertransformer32transpose_4d_batch_major_k_cacheI6__halfEEvPT_PKS2_iiii --------------------------
	.section	.nv.constant0._ZN17fastertransformer32transpose_4d_batch_major_k_cacheI6__halfEEvPT_PKS2_iiii,"a",@progbits
	.sectionflags	@""
	.align	4
.nv.constant0._ZN17fastertransformer32transpose_4d_batch_major_k_cacheI6__halfEEvPT_PKS2_iiii:
	.zero		928


//--------------------- .nv.constant0._ZN17fastertransformer32transpose_4d_batch_major_v_cacheIfEEvPT_PKS1_iiii --------------------------
	.section	.nv.constant0._ZN17fastertransformer32transpose_4d_batch_major_v_cacheIfEEvPT_PKS1_iiii,"a",@progbits
	.sectionflags	@""
	.align	4
.nv.constant0._ZN17fastertransformer32transpose_4d_batch_major_v_cacheIfEEvPT_PKS1_iiii:
	.zero		928


//--------------------- .nv.constant0._ZN17fastertransformer32transpose_4d_batch_major_k_cacheIfEEvPT_PKS1_iiii --------------------------
	.section	.nv.constant0._ZN17fastertransformer32transpose_4d_batch_major_k_cacheIfEEvPT_PKS1_iiii,"a",@progbits
	.sectionflags	@""
	.align	4
.nv.constant0._ZN17fastertransformer32transpose_4d_batch_major_k_cacheIfEEvPT_PKS1_iiii:
	.zero		928


//--------------------- .nv.constant0._ZN17fastertransformer12transpose_4dIfEEvPT_S2_iiiiii --------------------------
	.section	.nv.constant0._ZN17fastertransformer12transpose_4dIfEEvPT_S2_iiiiii,"a",@progbits
	.sectionflags	@""
	.align	4
.nv.constant0._ZN17fastertransformer12transpose_4dIfEEvPT_S2_iiiiii:
	.zero		936


//--------------------- .nv.constant0._ZN17fastertransformer34add_fusedQKV_bias_transpose_kernelI6__halfLb1EEEvPT_S3_S3_NS_29PrefixPromptBatchWeightsParamIS2_EES3_PKS2_PKiiiiiib --------------------------
	.section	.nv.constant0._ZN17fastertransformer34add_fusedQKV_bias_transpose_kernelI6__halfLb1EEEvPT_S3_S3_NS_29PrefixPromptBatchWeightsParamIS2_EES3_PKS2_PKiiiiiib,"a",@progbits
	.sectionflags	@""
	.align	4
.nv.constant0._ZN17fastertransformer34add_fusedQKV_bias_transpose_kernelI6__halfLb1EEEvPT_S3_S3_NS_29PrefixPromptBatchWeightsParamIS2_EES3_PKS2_PKiiiiiib:
	.zero		997


//--------------------- .nv.constant0._ZN17fastertransformer34add_fusedQKV_bias_transpose_kernelI6__halfLb0EEEvPT_S3_S3_NS_29PrefixPromptBatchWeightsParamIS2_EES3_PKS2_PKiiiiiib --------------------------
	.section	.nv.constant0._ZN17fastertransformer34add_fusedQKV_bias_transpose_kernelI6__halfLb0EEEvPT_S3_S3_NS_29PrefixPromptBatchWeightsParamIS2_EES3_PKS2_PKiiiiiib,"a",@progbits
	.sectionflags	@""
	.align	4
.nv.constant0._ZN17fastertransformer34add_fusedQKV_bias_transpose_kernelI6__halfLb0EEEvPT_S3_S3_NS_29PrefixPromptBatchWeightsParamIS2_EES3_PKS2_PKiiiiiib:
	.zero		997


//--------------------- .nv.constant0._ZN17fastertransformer34add_fusedQKV_bias_transpose_kernelI6__halfEEvPT_S3_S3_S3_PKS2_PKiiiiiiPKfi --------------------------
	.section	.nv.constant0._ZN17fastertransformer34add_fusedQKV_bias_transpose_kernelI6__halfEEvPT_S3_S3_S3_PKS2_PKiiiiiiPKfi,"a",@progbits
	.sectionflags	@""
	.align	4
.nv.constant0._ZN17fastertransformer34add_fusedQKV_bias_transpose_kernelI6__halfEEvPT_S3_S3_S3_PKS2_PKiiiiiiPKfi:
	.zero		980


//--------------------- .nv.constant0._ZN17fastertransformer34add_fusedQKV_bias_transpose_kernelIfLb1EEEvPT_S2_S2_NS_29PrefixPromptBatchWeightsParamIS1_EES2_PKS1_PKiiiiiib --------------------------
	.section	.nv.constant0._ZN17fastertransformer34add_fusedQKV_bias_transpose_kernelIfLb1EEEvPT_S2_S2_NS_29PrefixPromptBatchWeightsParamIS1_EES2_PKS1_PKiiiiiib,"a",@progbits
	.sectionflags	@""
	.align	4
.nv.constant0._ZN17fastertransformer34add_fusedQKV_bias_transpose_kernelIfLb1EEEvPT_S2_S2_NS_29PrefixPromptBatchWeightsParamIS1_EES2_PKS1_PKiiiiiib:
	.zero		997


//--------------------- .nv.constant0._ZN17fastertransformer34add_fusedQKV_bias_transpose_kernelIfLb0EEEvPT_S2_S2_NS_29PrefixPromptBatchWeightsParamIS1_EES2_PKS1_PKiiiiiib --------------------------
	.section	.nv.constant0._ZN17fastertransformer34add_fusedQKV_bias_transpose_kernelIfLb0EEEvPT_S2_S2_NS_29PrefixPromptBatchWeightsParamIS1_EES2_PKS1_PKiiiiiib,"a",@progbits
	.sectionflags	@""
	.align	4
.nv.constant0._ZN17fastertransformer34add_fusedQKV_bias_transpose_kernelIfLb0EEEvPT_S2_S2_NS_29PrefixPromptBatchWeightsParamIS1_EES2_PKS1_PKiiiiiib:
	.zero		997


//--------------------- .nv.constant0._ZN17fastertransformer34add_fusedQKV_bias_transpose_kernelIfEEvPT_S2_S2_S2_PKS1_PKiiiiiiPKfi --------------------------
	.section	.nv.constant0._ZN17fastertransformer34add_fusedQKV_bias_transpose_kernelIfEEvPT_S2_S2_S2_PKS1_PKiiiiiiPKfi,"a",@progbits
	.sectionflags	@""
	.align	4
.nv.constant0._ZN17fastertransformer34add_fusedQKV_bias_transpose_kernelIfEEvPT_S2_S2_S2_PKS1_PKiiiiiiPKfi:
	.zero		980


//--------------------- .nv.constant0._ZN17fastertransformer24transpose_remove_paddingI6__halfEEvPKT_PS2_iiiiPKiPKfi --------------------------
	.section	.nv.constant0._ZN17fastertransformer24transpose_remove_paddingI6__halfEEvPKT_PS2_iiiiPKiPKfi,"a",@progbits
	.sectionflags	@""
	.align	4
.nv.constant0._ZN17fastertransformer24transpose_remove_paddingI6__halfEEvPKT_PS2_iiiiPKiPKfi:
	.zero		948


//--------------------- .nv.constant0._ZN17fastertransformer24transpose_remove_paddingIfEEvPKT_PS1_iiiiPKiPKfi --------------------------
	.section	.nv.constant0._ZN17fastertransformer24transpose_remove_paddingIfEEvPKT_PS1_iiiiPKiPKfi,"a",@progbits
	.sectionflags	@""
	.align	4
.nv.constant0._ZN17fastertransformer24transpose_remove_paddingIfEEvPKT_PS1_iiiiPKiPKfi:
	.zero		948


//--------------------- .nv.constant0._ZN17fastertransformer24transpose_remove_paddingI7__half2EEvPKT_PS2_iiiiPKiPKfi --------------------------
	.section	.nv.constant0._ZN17fastertransformer24transpose_remove_paddingI7__half2EEvPKT_PS2_iiiiPKiPKfi,"a",@progbits
	.sectionflags	@""
	.align	4
.nv.constant0._ZN17fastertransformer24transpose_remove_paddingI7__half2EEvPKT_PS2_iiiiPKiPKfi:
	.zero		948


//--------------------- .nv.constant0._ZN17fastertransformer32add_QKV_bias_rebuild_padding_ia3I6__halfEEvPKT_S4_S4_S4_S4_S4_PS2_S5_S5_PKiS4_S4_iiiiS7_ --------------------------
	.section	.nv.constant0._ZN17fastertransformer32add_QKV_bias_rebuild_padding_ia3I6__halfEEvPKT_S4_S4_S4_S4_S4_PS2_S5_S5_PKiS4_S4_iiiiS7_,"a",@progbits
	.sectionflags	@""
	.align	4
.nv.constant0._ZN17fastertransformer32add_QKV_bias_rebuild_padding_ia3I6__halfEEvPKT_S4_S4_S4_S4_S4_PS2_S5_S5_PKiS4_S4_iiiiS7_:
	.zero		1016


//--------------------- .nv.constant0._ZN17fastertransformer19rebuild_padding_ia3I6__halfEEvPKT_S4_S4_PS2_S5_S5_PKiS4_S4_iiiiS7_ --------------------------
	.section	.nv.constant0._ZN17fastertransformer19rebuild_padding_ia3I6__halfEEvPKT_S4_S4_PS2_S5_S5_PKiS4_S4_iiiiS7_,"a",@progbits
	.sectionflags	@""
	.align	4
.nv.constant0._ZN17fastertransformer19rebuild_padding_ia3I6__halfEEvPKT_S4_S4_PS2_S5_S5_PKiS4_S4_iiiiS7_:
	.zero		992


//--------------------- .nv.constant0._ZN17fastertransformer32add_QKV_bias_rebuild_padding_ia3IfEEvPKT_S3_S3_S3_S3_S3_PS1_S4_S4_PKiS3_S3_iiiiS6_ --------------------------
	.section	.nv.constant0._ZN17fastertransformer32add_QKV_bias_rebuild_padding_ia3IfEEvPKT_S3_S3_S3_S3_S3_PS1_S4_S4_PKiS3_S3_iiiiS6_,"a",@progbits
	.sectionflags	@""
	.align	4
.nv.constant0._ZN17fastertransformer32add_QKV_bias_rebuild_padding_ia3IfEEvPKT_S3_S3_S3_S3_S3_PS1_S4_S4_PKiS3_S3_iiiiS6_:
	.zero		1016


//--------------------- .nv.constant0._ZN17fastertransformer32add_QKV_bias_rebuild_padding_ia3I7__half2EEvPKT_S4_S4_S4_S4_S4_PS2_S5_S5_PKiS4_S4_iiiiS7_ --------------------------
	.section	.nv.constant0._ZN17fastertransformer32add_QKV_bias_rebuild_padding_ia3I7__half2EEvPKT_S4_S4_S4_S4_S4_PS2_S5_S5_PKiS4_S4_iiiiS7_,"a",@progbits
	.sectionflags	@""
	.align	4
.nv.constant0._ZN17fastertransformer32add_QKV_bias_rebuild_padding_ia3I7__half2EEvPKT_S4_S4_S4_S4_S4_PS2_S5_S5_PKiS4_S4_iiiiS7_:
	.zero		1016


//--------------------- .nv.constant0._ZN17fastertransformer19rebuild_padding_ia3IfEEvPKT_S3_S3_PS1_S4_S4_PKiS3_S3_iiiiS6_ --------------------------
	.section	.nv.constant0._ZN17fastertransformer19rebuild_padding_ia3IfEEvPKT_S3_S3_PS1_S4_S4_PKiS3_S3_iiiiS6_,"a",@progbits
	.sectionflags	@""
	.align	4
.nv.constant0._ZN17fastertransformer19rebuild_padding_ia3IfEEvPKT_S3_S3_PS1_S4_S4_PKiS3_S3_iiiiS6_:
	.zero		992


//--------------------- .nv.constant0._ZN17fastertransformer19rebuild_padding_ia3I7__half2EEvPKT_S4_S4_PS2_S5_S5_PKiS4_S4_iiiiS7_ --------------------------
	.section	.nv.constant0._ZN17fastertransformer19rebuild_padding_ia3I7__half2EEvPKT_S4_S4_PS2_S5_S5_PKiS4_S4_iiiiS7_,"a",@progbits
	.sectionflags	@""
	.align	4
.nv.constant0._ZN17fastertransformer19rebuild_padding_ia3I7__half2EEvPKT_S4_S4_PS2_S5_S5_PKiS4_S4_iiiiS7_:
	.zero		992


//--------------------- .nv.constant0._ZN17fastertransformer9transposeI6__halfEEvPKT_PS2_iiiiPKfi --------------------------
	.section	.nv.constant0._ZN17fastertransformer9transposeI6__halfEEvPKT_PS2_iiiiPKfi,"a",@progbits
	.sectionflags	@""
	.align	4
.nv.constant0._ZN17fastertransformer9transposeI6__halfEEvPKT_PS2_iiiiPKfi:
	.zero		940


//--------------------- .nv.constant0._ZN17fastertransformer9transposeI7__half2EEvPKT_PS2_iiiiPKfi --------------------------
	.section	.nv.constant0._ZN17fastertransformer9transposeI7__half2EEvPKT_PS2_iiiiPKfi,"a",@progbits
	.sectionflags	@""
	.align	4
.nv.constant0._ZN17fastertransformer9transposeI7__half2EEvPKT_PS2_iiiiPKfi:
	.zero		940


//--------------------- .nv.constant0._ZN17fastertransformer14softmax_kernelI6__halfS1_Li1EEEvPT_PKT0_PKS2_S8_iiiif --------------------------
	.section	.nv.constant0._ZN17fastertransformer14softmax_kernelI6__halfS1_Li1EEEvPT_PKT0_PKS2_S8_iiiif,"a",@progbits
	.sectionflags	@""
	.align	4
.nv.constant0._ZN17fastertransformer14softmax_kernelI6__halfS1_Li1EEEvPT_PKT0_PKS2_S8_iiiif:
	.zero		948


//--------------------- .nv.constant0._ZN17fastertransformer14softmax_kernelI6__halfS1_Li2EEEvPT_PKT0_PKS2_S8_iiiif --------------------------
	.section	.nv.constant0._ZN17fastertransformer14softmax_kernelI6__halfS1_Li2EEEvPT_PKT0_PKS2_S8_iiiif,"a",@progbits
	.sectionflags	@""
	.align	4
.nv.constant0._ZN17fastertransformer14softmax_kernelI6__halfS1_Li2EEEvPT_PKT0_PKS2_S8_iiiif:
	.zero		948


//--------------------- .nv.constant0._ZN17fastertransformer14softmax_kernelI6__halfS1_Li4EEEvPT_PKT0_PKS2_S8_iiiif --------------------------
	.section	.nv.constant0._ZN17fastertransformer14softmax_kernelI6__halfS1_Li4EEEvPT_PKT0_PKS2_S8_iiiif,"a",@progbits
	.sectionflags	@""
	.align	4
.nv.constant0._ZN17fastertransformer14softmax_kernelI6__halfS1_Li4EEEvPT_PKT0_PKS2_S8_iiiif:
	.zero		948


//--------------------- .nv.constant0._ZN17fastertransformer14softmax_kernelI6__halffLi1EEEvPT_PKT0_PKS2_S8_iiiif --------------------------
	.section	.nv.constant0._ZN17fastertransformer14softmax_kernelI6__halffLi1EEEvPT_PKT0_PKS2_S8_iiiif,"a",@progbits
	.sectionflags	@""
	.align	4
.nv.constant0._ZN17fastertransformer14softmax_kernelI6__halffLi1EEEvPT_PKT0_PKS2_S8_iiiif:
	.zero		948


//--------------------- .nv.constant0._ZN17fastertransformer14softmax_kernelI6__halffLi2EEEvPT_PKT0_PKS2_S8_iiiif --------------------------
	.section	.nv.constant0._ZN17fastertransformer14softmax_kernelI6__halffLi2EEEvPT_PKT0_PKS2_S8_iiiif,"a",@progbits
	.sectionflags	@""
	.align	4
.nv.constant0._ZN17fastertransformer14softmax_kernelI6__halffLi2EEEvPT_PKT0_PKS2_S8_iiiif:
	.zero		948


//--------------------- .nv.constant0._ZN17fastertransformer14softmax_kernelI6__halffLi4EEEvPT_PKT0_PKS2_S8_iiiif --------------------------
	.section	.nv.constant0._ZN17fastertransformer14softmax_kernelI6__halffLi4EEEvPT_PKT0_PKS2_S8_iiiif,"a",@progbits
	.sectionflags	@""
	.align	4
.nv.constant0._ZN17fastertransformer14softmax_kernelI6__halffLi4EEEvPT_PKT0_PKS2_S8_iiiif:
	.zero		948


//--------------------- .nv.constant0._ZN17fastertransformer14softmax_kernelIffLi1EEEvPT_PKT0_PKS1_S7_iiiif --------------------------
	.section	.nv.constant0._ZN17fastertransformer14softmax_kernelIffLi1EEEvPT_PKT0_PKS1_S7_iiiif,"a",@progbits
	.sectionflags	@""
	.align	4
.nv.constant0._ZN17fastertransformer14softmax_kernelIffLi1EEEvPT_PKT0_PKS1_S7_iiiif:
	.zero		948


//--------------------- .nv.constant0._ZN17fastertransformer17softmax_kernel_h2I6__halfLi1EEEvPT_PKS2_S5_S5_iiiiS2_ --------------------------
	.section	.nv.constant0._ZN17fastertransformer17softmax_kernel_h2I6__halfLi1EEEvPT_PKS2_S5_S5_iiiiS2_,"a",@progbits
	.sectionflags	@""
	.align	4
.nv.constant0._ZN17fastertransformer17softmax_kernel_h2I6__halfLi1EEEvPT_PKS2_S5_S5_iiiiS2_:
	.zero		946


//--------------------- .nv.constant0._ZN17fastertransformer20softmax_kernel_h2_v2I6__halfLi1ELi4EEEvPT_PKS2_S5_S5_iiiiS2_ --------------------------
	.section	.nv.constant0._ZN17fastertransformer20softmax_kernel_h2_v2I6__halfLi1ELi4EEEvPT_PKS2_S5_S5_iiiiS2_,"a",@progbits
	.sectionflags	@""
	.align	4
.nv.constant0._ZN17fastertransformer20softmax_kernel_h2_v2I6__halfLi1ELi4EEEvPT_PKS2_S5_S5_iiiiS2_:
	.zero		946


//--------------------- .nv.constant0._ZN17fastertransformer14softmax_kernelIffLi2EEEvPT_PKT0_PKS1_S7_iiiif --------------------------
	.section	.nv.constant0._ZN17fastertransformer14softmax_kernelIffLi2EEEvPT_PKT0_PKS1_S7_iiiif,"a",@progbits
	.sectionflags	@""
	.align	4
.nv.constant0._ZN17fastertransformer14softmax_kernelIffLi2EEEvPT_PKT0_PKS1_S7_iiiif:
	.zero		948


//--------------------- .nv.constant0._ZN17fastertransformer17softmax_kernel_h2I6__halfLi2EEEvPT_PKS2_S5_S5_iiiiS2_ --------------------------
	.section	.nv.constant0._ZN17fastertransformer17softmax_kernel_h2I6__halfLi2EEEvPT_PKS2_S5_S5_iiiiS2_,"a",@progbits
	.sectionflags	@""
	.align	4
.nv.constant0._ZN17fastertransformer17softmax_kernel_h2I6__halfLi2EEEvPT_PKS2_S5_S5_iiiiS2_:
	.zero		946


//--------------------- .nv.constant0._ZN17fastertransformer20softmax_kernel_h2_v2I6__halfLi2ELi4EEEvPT_PKS2_S5_S5_iiiiS2_ --------------------------
	.section	.nv.constant0._ZN17fastertransformer20softmax_kernel_h2_v2I6__halfLi2ELi4EEEvPT_PKS2_S5_S5_iiiiS2_,"a",@progbits
	.sectionflags	@""
	.align	4
.nv.constant0._ZN17fastertransformer20softmax_kernel_h2_v2I6__halfLi2ELi4EEEvPT_PKS2_S5_S5_iiiiS2_:
	.zero		946


//--------------------- .nv.constant0._ZN17fastertransformer14softmax_kernelIffLi4EEEvPT_PKT0_PKS1_S7_iiiif --------------------------
	.section	.nv.constant0._ZN17fastertransformer14softmax_kernelIffLi4EEEvPT_PKT0_PKS1_S7_iiiif,"a",@progbits
	.sectionflags	@""
	.align	4
.nv.constant0._ZN17fastertransformer14softmax_kernelIffLi4EEEvPT_PKT0_PKS1_S7_iiiif:
	.zero		948


//--------------------- .nv.constant0._ZN17fastertransformer17softmax_kernel_h2I6__halfLi4EEEvPT_PKS2_S5_S5_iiiiS2_ --------------------------
	.section	.nv.constant0._ZN17fastertransformer17softmax_kernel_h2I6__halfLi4EEEvPT_PKS2_S5_S5_iiiiS2_,"a",@progbits
	.sectionflags	@""
	.align	4
.nv.constant0._ZN17fastertransformer17softmax_kernel_h2I6__halfLi4EEEvPT_PKS2_S5_S5_iiiiS2_:
	.zero		946


//--------------------- .nv.constant0._ZN17fastertransformer20softmax_kernel_h2_v2I6__halfLi4ELi4EEEvPT_PKS2_S5_S5_iiiiS2_ --------------------------
	.section	.nv.constant0._ZN17fastertransformer20softmax_kernel_h2_v2I6__halfLi4ELi4EEEvPT_PKS2_S5_S5_iiiiS2_,"a",@progbits
	.sectionflags	@""
	.align	4
.nv.constant0._ZN17fastertransformer20softmax_kernel_h2_v2I6__halfLi4ELi4EEEvPT_PKS2_S5_S5_iiiiS2_:
	.zero		946


//--------------------- .nv.constant0._ZN17fastertransformer15QKVIA3TransposeI6__halfEEvPT_S3_S3_PKS2_S5_S5_PKiS5_S5_iiii --------------------------
	.section	.nv.constant0._ZN17fastertransformer15QKVIA3TransposeI6__halfEEvPT_S3_S3_PKS2_S5_S5_PKiS5_S5_iiii,"a",@progbits
	.sectionflags	@""
	.align	4
.nv.constant0._ZN17fastertransformer15QKVIA3TransposeI6__halfEEvPT_S3_S3_PKS2_S5_S5_PKiS5_S5_iiii:
	.zero		984


//--------------------- .nv.constant0._ZN17fastertransformer22addQKVBiasIA3TransposeI6__halfEEvPT_S3_S3_PKS2_S5_S5_S5_S5_S5_PKiS5_S5_iiii --------------------------
	.section	.nv.constant0._ZN17fastertransformer22addQKVBiasIA3TransposeI6__halfEEvPT_S3_S3_PKS2_S5_S5_S5_S5_S5_PKiS5_S5_iiii,"a",@progbits
	.sectionflags	@""
	.align	4
.nv.constant0._ZN17fastertransformer22addQKVBiasIA3TransposeI6__halfEEvPT_S3_S3_PKS2_S5_S5_S5_S5_S5_PKiS5_S5_iiii:
	.zero		1008


//--------------------- .nv.constant0._ZN17fastertransformer15QKVIA3TransposeI7__half2EEvPT_S3_S3_PKS2_S5_S5_PKiS5_S5_iiii --------------------------
	.section	.nv.constant0._ZN17fastertransformer15QKVIA3TransposeI7__half2EEvPT_S3_S3_PKS2_S5_S5_PKiS5_S5_iiii,"a",@progbits
	.sectionflags	@""
	.align	4
.nv.constant0._ZN17fastertransformer15QKVIA3TransposeI7__half2EEvPT_S3_S3_PKS2_S5_S5_PKiS5_S5_iiii:
	.zero		984


//--------------------- .nv.constant0._ZN17fastertransformer22addQKVBiasIA3TransposeI7__half2EEvPT_S3_S3_PKS2_S5_S5_S5_S5_S5_PKiS5_S5_iiii --------------------------
	.section	.nv.constant0._ZN17fastertransformer22addQKVBiasIA3TransposeI7__half2EEvPT_S3_S3_PKS2_S5_S5_S5_S5_S5_PKiS5_S5_iiii,"a",@progbits
	.sectionflags	@""
	.align	4
.nv.constant0._ZN17fastertransformer22addQKVBiasIA3TransposeI7__half2EEvPT_S3_S3_PKS2_S5_S5_S5_S5_S5_PKiS5_S5_iiii:
	.zero		1008


//--------------------- .nv.constant0._ZN17fastertransformer15QKVIA3TransposeIfEEvPT_S2_S2_PKS1_S4_S4_PKiS4_S4_iiii --------------------------
	.section	.nv.constant0._ZN17fastertransformer15QKVIA3TransposeIfEEvPT_S2_S2_PKS1_S4_S4_PKiS4_S4_iiii,"a",@progbits
	.sectionflags	@""
	.align	4
.nv.constant0._ZN17fastertransformer15QKVIA3TransposeIfEEvPT_S2_S2_PKS1_S4_S4_PKiS4_S4_iiii:
	.zero		984


//--------------------- .nv.constant0._ZN17fastertransformer22addQKVBiasIA3TransposeIfEEvPT_S2_S2_PKS1_S4_S4_S4_S4_S4_PKiS4_S4_iiii --------------------------
	.section	.nv.constant0._ZN17fastertransformer22addQKVBiasIA3TransposeIfEEvPT_S2_S2_PKS1_S4_S4_S4_S4_S4_PKiS4_S4_iiii,"a",@progbits
	.sectionflags	@""
	.align	4
.nv.constant0._ZN17fastertransformer22addQKVBiasIA3TransposeIfEEvPT_S2_S2_PKS1_S4_S4_S4_S4_S4_PKiS4_S4_iiii:
	.zero		1008


//--------------------- .nv.constant0._ZN17fastertransformer22add_head3Size_QKV_biasI7__half2EEvPKT_S4_PS2_S5_S5_iiiii --------------------------
	.section	.nv.constant0._ZN17fastertransformer22add_head3Size_QKV_biasI7__half2EEvPKT_S4_PS2_S5_S5_iiiii,"a",@progbits
	.sectionflags	@""
	.align	4
.nv.constant0._ZN17fastertransformer22add_head3Size_QKV_biasI7__half2EEvPKT_S4_PS2_S5_S5_iiiii:
	.zero		956


//--------------------- .nv.constant0._ZN17fastertransformer22add_head3Size_QKV_biasI6float2EEvPKT_S4_PS2_S5_S5_iiiii --------------------------
	.section	.nv.constant0._ZN17fastertransformer22add_head3Size_QKV_biasI6float2EEvPKT_S4_PS2_S5_S5_iiiii,"a",@progbits
	.sectionflags	@""
	.align	4
.nv.constant0._ZN17fastertransformer22add_head3Size_QKV_biasI6float2EEvPKT_S4_PS2_S5_S5_iiiii:
	.zero		956


//--------------------- .nv.constant0._ZN17fastertransformer12transpose_4dI6__halfEEvPT_S3_iiiiii --------------------------
	.section	.nv.constant0._ZN17fastertransformer12transpose_4dI6__halfEEvPT_S3_iiiiii,"a",@progbits
	.sectionflags	@""
	.align	4
.nv.constant0._ZN17fastertransformer12transpose_4dI6__halfEEvPT_S3_iiiiii:
	.zero		936


//--------------------- .nv.constant0._ZN17fastertransformer9transposeIfEEvPKT_PS1_iiiiPKfi --------------------------
	.section	.nv.constant0._ZN17fastertransformer9transposeIfEEvPKT_PS1_iiiiPKfi,"a",@progbits
	.sectionflags	@""
	.align	4
.nv.constant0._ZN17fastertransformer9transposeIfEEvPKT_PS1_iiiiPKfi:
	.zero		940


//--------------------- SYMBOLS --------------------------

	.type		.nv.reservedSmem.offset0,@object
	.size		.nv.reservedSmem.offset0,0x4
	.type		.nv.reservedSmem.cap,@object
	.size		.nv.reservedSmem.cap,0x4
